def matmul_kernel(
    a_ptr,
    b_ptr,
    c_ptr,
    M,
    N,
    K,
    stride_am,
    stride_ak,
    stride_bk,
    stride_bn,
    stride_cm,
    stride_cn,
    BLOCK_M: tl.constexpr,
    BLOCK_N: tl.constexpr,
    BLOCK_K: tl.constexpr,
    GROUP_M: tl.constexpr,
):
    pid = tl.program_id(axis=0)
    num_pid_m = tl.cdiv(M, BLOCK_M)
    num_pid_n = tl.cdiv(N, BLOCK_N)
    num_pid_in_group = GROUP_M * num_pid_n
    group_id = pid // num_pid_in_group
    first_pid_m = group_id * GROUP_M
    group_size_m = min(num_pid_m - first_pid_m, GROUP_M)
    pid_m = first_pid_m + ((pid % num_pid_in_group) % group_size_m)
    pid_n = (pid % num_pid_in_group) // group_size_m

    offs_am = (pid_m * BLOCK_M + tl.arange(0, BLOCK_M)) % M
    offs_bn = (pid_n * BLOCK_N + tl.arange(0, BLOCK_N)) % N
    offs_k = tl.arange(0, BLOCK_K)
    a_ptrs = a_ptr + offs_am[:, None] * stride_am + offs_k[None, :] * stride_ak
    b_ptrs = b_ptr + offs_k[:, None] * stride_bk + offs_bn[None, :] * stride_bn

    acc = tl.zeros((BLOCK_M, BLOCK_N), dtype=tl.float32)
    for kk in range(0, tl.cdiv(K, BLOCK_K)):
        a = tl.load(a_ptrs, mask=offs_k[None, :] < K - kk * BLOCK_K, other=0.0)
        b = tl.load(b_ptrs, mask=offs_k[:, None] < K - kk * BLOCK_K, other=0.0)
        acc = tl.dot(a, b, acc)
        a_ptrs += BLOCK_K * stride_ak
        b_ptrs += BLOCK_K * stride_bk

    c = acc.to(c_ptr.dtype.element_ty)
    offs_cm = pid_m * BLOCK_M + tl.arange(0, BLOCK_M)
    offs_cn = pid_n * BLOCK_N + tl.arange(0, BLOCK_N)
    c_ptrs = c_ptr + offs_cm[:, None] * stride_cm + offs_cn[None, :] * stride_cn
    mask = (offs_cm[:, None] < M) & (offs_cn[None, :] < N)
    tl.store(c_ptrs, c, mask=mask)

# config = {"BLOCK_K": 16, "BLOCK_M": 512, "BLOCK_N": 256, "GROUP_M": 8, "arch": "sm_80", "dtype": "bf16", "num_ctas": 1, "num_stages": 3, "num_warps": 4}
# arch = sm_80


// ===== COMPILED SASS (sm_80) =====

	.target	sm_80

	.elftype	@"ET_EXEC"


//--------------------- .note.nv.tkinfo           --------------------------
	.section	.note.nv.tkinfo,"",@"SHT_NOTE"
	.sectionflags	@"SHF_NOTE_NV_TKINFO"
	.tkinfo
        /*0018*/ 	.word	0x00000002
        /*0030*/ 	.string	""
        /*0030*/ 	.string	"ptxas"
        /*0030*/ 	.string	"Cuda compilation tools, release 13.0, V13.0.88"
        /*0030*/ 	.string	"Build cuda_13.0.r13.0/compiler.36424714_0"
        /*0030*/ 	.string	"-v  -suppress-debug-info  -lineinfo  -arch sm_80 "



//--------------------- .note.nv.cuinfo           --------------------------
	.section	.note.nv.cuinfo,"",@"SHT_NOTE"
	.sectionflags	@"SHF_NOTE_NV_CUINFO"
        /*0018*/ 	.short	0x0002
        /*001a*/ 	.short	0x0050
        /*001c*/ 	.short	0x0082
	.zero		2


//--------------------- .nv.info                  --------------------------
	.section	.nv.info,"",@"SHT_CUDA_INFO"
	.align	4


	//----- nvinfo : EIATTR_REGCOUNT
	.align		4
        /*0000*/ 	.byte	0x04, 0x2f
        /*0002*/ 	.short	(.L_1 - .L_0)
	.align		4
.L_0:
        /*0004*/ 	.word	index@(matmul_kernel)
        /*0008*/ 	.word	0x00000020


	//----- nvinfo : EIATTR_FRAME_SIZE
	.align		4
.L_1:
        /*000c*/ 	.byte	0x04, 0x11
        /*000e*/ 	.short	(.L_3 - .L_2)
	.align		4
.L_2:
        /*0010*/ 	.word	index@(matmul_kernel)
        /*0014*/ 	.word	0x000024c8


	//----- nvinfo : EIATTR_MIN_STACK_SIZE
	.align		4
.L_3:
        /*0018*/ 	.byte	0x04, 0x12
        /*001a*/ 	.short	(.L_5 - .L_4)
	.align		4
.L_4:
        /*001c*/ 	.word	index@(matmul_kernel)
        /*0020*/ 	.word	0x000024c8
.L_5:


//--------------------- .nv.info.matmul_kernel    --------------------------
	.section	.nv.info.matmul_kernel,"",@"SHT_CUDA_INFO"
	.sectionflags	@""
	.align	4


	//----- nvinfo : EIATTR_CUDA_API_VERSION
	.align		4
        /*0000*/ 	.byte	0x04, 0x37
        /*0002*/ 	.short	(.L_7 - .L_6)
.L_6:
        /*0004*/ 	.word	0x00000082


	//----- nvinfo : EIATTR_SW2861232_WAR
	.align		4
.L_7:
        /*0008*/ 	.byte	0x01, 0x35
	.zero		2


	//----- nvinfo : EIATTR_PARAM_CBANK
	.align		4
        /*000c*/ 	.byte	0x04, 0x0a
        /*000e*/ 	.short	(.L_9 - .L_8)
	.align		4
.L_8:
        /*0010*/ 	.word	index@(.nv.constant0.matmul_kernel)
        /*0014*/ 	.short	0x0160
        /*0016*/ 	.short	0x0050


	//----- nvinfo : EIATTR_CBANK_PARAM_SIZE
	.align		4
.L_9:
        /*0018*/ 	.byte	0x03, 0x19
        /*001a*/ 	.short	0x0050


	//----- nvinfo : EIATTR_KPARAM_INFO
	.align		4
        /*001c*/ 	.byte	0x04, 0x17
        /*001e*/ 	.short	(.L_11 - .L_10)
.L_10:
        /*0020*/ 	.word	0x00000000
        /*0024*/ 	.short	0x000d
        /*0026*/ 	.short	0x0048
        /*0028*/ 	.byte	0x00, 0xf4, 0x21, 0x00


	//----- nvinfo : EIATTR_KPARAM_INFO
	.align		4
.L_11:
        /*002c*/ 	.byte	0x04, 0x17
        /*002e*/ 	.short	(.L_13 - .L_12)
.L_12:
        /*0030*/ 	.word	0x00000000
        /*0034*/ 	.short	0x000c
        /*0036*/ 	.short	0x0040
        /*0038*/ 	.byte	0x00, 0xf4, 0x21, 0x00


	//----- nvinfo : EIATTR_KPARAM_INFO
	.align		4
.L_13:
        /*003c*/ 	.byte	0x04, 0x17
        /*003e*/ 	.short	(.L_15 - .L_14)
.L_14:
        /*0040*/ 	.word	0x00000000
        /*0044*/ 	.short	0x000b
        /*0046*/ 	.short	0x0038
        /*0048*/ 	.byte	0x00, 0xf0, 0x11, 0x00


	//----- nvinfo : EIATTR_KPARAM_INFO
	.align		4
.L_15:
        /*004c*/ 	.byte	0x04, 0x17
        /*004e*/ 	.short	(.L_17 - .L_16)
.L_16:
        /*0050*/ 	.word	0x00000000
        /*0054*/ 	.short	0x000a
        /*0056*/ 	.short	0x0034
        /*0058*/ 	.byte	0x00, 0xf0, 0x11, 0x00


	//----- nvinfo : EIATTR_KPARAM_INFO
	.align		4
.L_17:
        /*005c*/ 	.byte	0x04, 0x17
        /*005e*/ 	.short	(.L_19 - .L_18)
.L_18:
        /*0060*/ 	.word	0x00000000
        /*0064*/ 	.short	0x0009
        /*0066*/ 	.short	0x0030
        /*0068*/ 	.byte	0x00, 0xf0, 0x11, 0x00


	//----- nvinfo : EIATTR_KPARAM_INFO
	.align		4
.L_19:
        /*006c*/ 	.byte	0x04, 0x17
        /*006e*/ 	.short	(.L_21 - .L_20)
.L_20:
        /*0070*/ 	.word	0x00000000
        /*0074*/ 	.short	0x0008
        /*0076*/ 	.short	0x002c
        /*0078*/ 	.byte	0x00, 0xf0, 0x11, 0x00


	//----- nvinfo : EIATTR_KPARAM_INFO
	.align		4
.L_21:
        /*007c*/ 	.byte	0x04, 0x17
        /*007e*/ 	.short	(.L_23 - .L_22)
.L_22:
        /*0080*/ 	.word	0x00000000
        /*0084*/ 	.short	0x0007
        /*0086*/ 	.short	0x0028
        /*0088*/ 	.byte	0x00, 0xf0, 0x11, 0x00


	//----- nvinfo : EIATTR_KPARAM_INFO
	.align		4
.L_23:
        /*008c*/ 	.byte	0x04, 0x17
        /*008e*/ 	.short	(.L_25 - .L_24)
.L_24:
        /*0090*/ 	.word	0x00000000
        /*0094*/ 	.short	0x0006
        /*0096*/ 	.short	0x0024
        /*0098*/ 	.byte	0x00, 0xf0, 0x11, 0x00


	//----- nvinfo : EIATTR_KPARAM_INFO
	.align		4
.L_25:
        /*009c*/ 	.byte	0x04, 0x17
        /*009e*/ 	.short	(.L_27 - .L_26)
.L_26:
        /*00a0*/ 	.word	0x00000000
        /*00a4*/ 	.short	0x0005
        /*00a6*/ 	.short	0x0020
        /*00a8*/ 	.byte	0x00, 0xf0, 0x11, 0x00


	//----- nvinfo : EIATTR_KPARAM_INFO
	.align		4
.L_27:
        /*00ac*/ 	.byte	0x04, 0x17
        /*00ae*/ 	.short	(.L_29 - .L_28)
.L_28:
        /*00b0*/ 	.word	0x00000000
        /*00b4*/ 	.short	0x0004
        /*00b6*/ 	.short	0x001c
        /*00b8*/ 	.byte	0x00, 0xf0, 0x11, 0x00


	//----- nvinfo : EIATTR_KPARAM_INFO
	.align		4
.L_29:
        /*00bc*/ 	.byte	0x04, 0x17
        /*00be*/ 	.short	(.L_31 - .L_30)
.L_30:
        /*00c0*/ 	.word	0x00000000
        /*00c4*/ 	.short	0x0003
        /*00c6*/ 	.short	0x0018
        /*00c8*/ 	.byte	0x00, 0xf0, 0x11, 0x00


	//----- nvinfo : EIATTR_KPARAM_INFO
	.align		4
.L_31:
        /*00cc*/ 	.byte	0x04, 0x17
        /*00ce*/ 	.short	(.L_33 - .L_32)
.L_32:
        /*00d0*/ 	.word	0x00000000
        /*00d4*/ 	.short	0x0002
        /*00d6*/ 	.short	0x0010
        /*00d8*/ 	.byte	0x00, 0xf4, 0x21, 0x00


	//----- nvinfo : EIATTR_KPARAM_INFO
	.align		4
.L_33:
        /*00dc*/ 	.byte	0x04, 0x17
        /*00de*/ 	.short	(.L_35 - .L_34)
.L_34:
        /*00e0*/ 	.word	0x00000000
        /*00e4*/ 	.short	0x0001
        /*00e6*/ 	.short	0x0008
        /*00e8*/ 	.byte	0x00, 0xf4, 0x21, 0x00


	//----- nvinfo : EIATTR_KPARAM_INFO
	.align		4
.L_35:
        /*00ec*/ 	.byte	0x04, 0x17
        /*00ee*/ 	.short	(.L_37 - .L_36)
.L_36:
        /*00f0*/ 	.word	0x00000000
        /*00f4*/ 	.short	0x0000
        /*00f6*/ 	.short	0x0000
        /*00f8*/ 	.byte	0x00, 0xf4, 0x21, 0x00


	//----- nvinfo : EIATTR_MAXREG_COUNT
	.align		4
.L_37:
        /*00fc*/ 	.byte	0x03, 0x1b
        /*00fe*/ 	.short	0x00ff


	//----- nvinfo : EIATTR_NUM_BARRIERS
	.align		4
        /*0100*/ 	.byte	0x02, 0x4c
        /*0102*/ 	.byte	0x01
	.zero		1


	//----- nvinfo : EIATTR_ANNOTATIONS
	.align		4
        /*0104*/ 	.byte	0x04, 0x55
        /*0106*/ 	.short	(.L_39 - .L_38)


	//   ....[0]....
.L_38:
        /*0108*/ 	.word	0x00000001
        /*010c*/ 	.byte	0x20, 0x05, 0x00, 0x00, 0x01, 0x00, 0x00, 0x00, 0x50, 0x05, 0x00, 0x00, 0x01, 0x00, 0x00, 0x00
        /* <DEDUP_REMOVED lines=243> */
        /*104c*/ 	.byte	0xb0, 0x24, 0x00, 0x00


	//----- nvinfo : EIATTR_MERCURY_ISA_VERSION
	.align		4
.L_39:
        /*1050*/ 	.byte	0x03, 0x5f
        /*1052*/ 	.short	0x0000


	//----- nvinfo : EIATTR_EXIT_INSTR_OFFSETS
	.align		4
        /*1054*/ 	.byte	0x04, 0x1c
        /*1056*/ 	.short	(.L_41 - .L_40)


	//   ....[0]....
.L_40:
        /*1058*/ 	.word	0x0003f3d0


	//   ....[1]....
        /*105c*/ 	.word	0x0003f400


	//----- nvinfo : EIATTR_REQNTID
	.align		4
.L_41:
        /*1060*/ 	.byte	0x04, 0x10
        /*1062*/ 	.short	(.L_43 - .L_42)
.L_42:
        /*1064*/ 	.word	0x00000080
        /*1068*/ 	.word	0x00000001
        /*106c*/ 	.word	0x00000001
.L_43:


//--------------------- .nv.callgraph             --------------------------
	.section	.nv.callgraph,"",@"SHT_CUDA_CALLGRAPH"
	.align	4
	.sectionentsize	8
	.align		4
        /*0000*/ 	.word	0x00000000
	.align		4
        /*0004*/ 	.word	0xffffffff
	.align		4
        /*0008*/ 	.word	0x00000000
	.align		4
        /*000c*/ 	.word	0xfffffffe
	.align		4
        /*0010*/ 	.word	0x00000000
	.align		4
        /*0014*/ 	.word	0xfffffffd
	.align		4
        /*0018*/ 	.word	0x00000000
	.align		4
        /*001c*/ 	.word	0xfffffffc


//--------------------- .nv.rel.action            --------------------------
	.section	.nv.rel.action,"",@"SHT_CUDA_RELOCINFO"
	.align	8
	.sectionentsize	8
        /*0000*/ 	.byte	0x73, 0x00, 0x00, 0x00, 0x00, 0x00, 0x00, 0x00, 0x00, 0x00, 0x00, 0x11, 0x25, 0x00, 0x05, 0x36


//--------------------- .nv.constant0.matmul_kernel --------------------------
	.section	.nv.constant0.matmul_kernel,"a",@progbits
	.sectionflags	@""
	.align	4
.nv.constant0.matmul_kernel:
	.zero		432


//--------------------- .text.matmul_kernel       --------------------------
	.section	.text.matmul_kernel,"ax",@progbits
	.sectioninfo	@"SHI_REGISTERS=32"
	.align	128
        .global         matmul_kernel
        .type           matmul_kernel,@function
        .size           matmul_kernel,(.L_x_5 - matmul_kernel)
        .other          matmul_kernel,@"STO_CUDA_ENTRY STV_DEFAULT"
matmul_kernel:
.text.matmul_kernel:
[----:B------:R-:W-:-:S03]  /*0000*/  IMAD.MOV.U32 R1, RZ, RZ, c[0x0][0x28] ;  /* 0x00000a00ff017624 */ /* 0x000fc600078e00ff */
[----:B------:R-:W-:Y:S01]  /*0010*/  IMAD.MOV.U32 R0, RZ, RZ, c[0x0][0x17c] ;  /* 0x00005f00ff007624 */ /* 0x000fe200078e00ff */
[----:B------:R-:W0:Y:S01]  /*0020*/  S2R R12, SR_TID.X ;  /* 0x00000000000c7919 */ /* 0x000e220000002100 */
[----:B------:R-:W-:Y:S01]  /*0030*/  IADD3 R1, R1, -0x24c8, RZ ;  /* 0xffffdb3801017810 */ /* 0x000fe20007ffe0ff */
[----:B------:R-:W-:Y:S01]  /*0040*/  ULDC.64 UR4, c[0x0][0x118] ;  /* 0x0000460000047ab9 */ /* 0x000fe20000000a00 */
[----:B------:R-:W-:Y:S01]  /*0050*/  IMAD.MOV.U32 R28, RZ, RZ, c[0x0][0x180] ;  /* 0x00006000ff1c7624 */ /* 0x000fe200078e00ff */
[----:B------:R-:W-:-:S04]  /*0060*/  IADD3 R0, R0, 0xff, RZ ;  /* 0x000000ff00007810 */ /* 0x000fc80007ffe0ff */
[----:B------:R-:W-:-:S04]  /*0070*/  SHF.R.S32.HI R3, RZ, 0x1f, R0 ;  /* 0x0000001fff037819 */ /* 0x000fc80000011400 */
[----:B------:R-:W-:-:S04]  /*0080*/  LEA.HI R3, R3, R0, RZ, 0x8 ;  /* 0x0000000003037211 */ /* 0x000fc800078f40ff */
[----:B------:R-:W-:Y:S02]  /*0090*/  SHF.R.S32.HI R0, RZ, 0x8, R3 ;  /* 0x00000008ff007819 */ /* 0x000fe40000011403 */
[----:B------:R-:W1:Y:S03]  /*00a0*/  S2R R3, SR_CTAID.X ;  /* 0x0000000000037919 */ /* 0x000e660000002500 */
[----:B------:R-:W-:Y:S01]  /*00b0*/  IMAD.SHL.U32 R0, R0, 0x8, RZ ;  /* 0x0000000800007824 */ /* 0x000fe200078e00ff */
[----:B0-----:R-:W-:-:S04]  /*00c0*/  LOP3.LUT R14, R12, 0x7f, RZ, 0xc0, !PT ;  /* 0x0000007f0c0e7812 */ /* 0x001fc800078ec0ff */
[-C--:B------:R-:W-:Y:S02]  /*00d0*/  IABS R7, R0.reuse ;  /* 0x0000000000077213 */ /* 0x080fe40000000000 */
[----:B------:R-:W-:Y:S02]  /*00e0*/  IABS R10, R0 ;  /* 0x00000000000a7213 */ /* 0x000fe40000000000 */
[----:B------:R-:W0:Y:S01]  /*00f0*/  I2F.RP R2, R7 ;  /* 0x0000000700027306 */ /* 0x000e220000209400 */
[----:B-1----:R-:W-:-:S07]  /*0100*/  IABS R8, R3 ;  /* 0x0000000300087213 */ /* 0x002fce0000000000 */
[----:B0-----:R-:W0:Y:S02]  /*0110*/  MUFU.RCP R2, R2 ;  /* 0x0000000200027308 */ /* 0x001e240000001000 */
[----:B0-----:R-:W-:Y:S01]  /*0120*/  IADD3 R4, R2, 0xffffffe, RZ ;  /* 0x0ffffffe02047810 */ /* 0x001fe20007ffe0ff */
[----:B------:R-:W-:-:S05]  /*0130*/  IMAD.MOV R2, RZ, RZ, -R10 ;  /* 0x000000ffff027224 */ /* 0x000fca00078e0a0a */
[----:B------:R0:W1:Y:S02]  /*0140*/  F2I.FTZ.U32.TRUNC.NTZ R5, R4 ;  /* 0x0000000400057305 */ /* 0x000064000021f000 */
[----:B0-----:R-:W-:Y:S02]  /*0150*/  IMAD.MOV.U32 R4, RZ, RZ, RZ ;  /* 0x000000ffff047224 */ /* 0x001fe400078e00ff */
[----:B-1----:R-:W-:-:S04]  /*0160*/  IMAD.MOV R6, RZ, RZ, -R5 ;  /* 0x000000ffff067224 */ /* 0x002fc800078e0a05 */
[----:B------:R-:W-:Y:S02]  /*0170*/  IMAD R9, R6, R7, RZ ;  /* 0x0000000706097224 */ /* 0x000fe400078e02ff */
[----:B------:R-:W-:Y:S02]  /*0180*/  IMAD.MOV.U32 R6, RZ, RZ, R8 ;  /* 0x000000ffff067224 */ /* 0x000fe400078e0008 */
[----:B------:R-:W-:-:S06]  /*0190*/  IMAD.HI.U32 R5, R5, R9, R4 ;  /* 0x0000000905057227 */ /* 0x000fcc00078e0004 */
[----:B------:R-:W-:-:S04]  /*01a0*/  IMAD.HI.U32 R5, R5, R6, RZ ;  /* 0x0000000605057227 */ /* 0x000fc800078e00ff */
[----:B------:R-:W-:-:S05]  /*01b0*/  IMAD R2, R5, R2, R6 ;  /* 0x0000000205027224 */ /* 0x000fca00078e0206 */
[----:B------:R-:W-:-:S13]  /*01c0*/  ISETP.GT.U32.AND P1, PT, R7, R2, PT ;  /* 0x000000020700720c */ /* 0x000fda0003f24070 */
[----:B------:R-:W-:Y:S01]  /*01d0*/  @!P1 IMAD.IADD R2, R2, 0x1, -R7 ;  /* 0x0000000102029824 */ /* 0x000fe200078e0a07 */
[----:B------:R-:W-:Y:S02]  /*01e0*/  @!P1 IADD3 R5, R5, 0x1, RZ ;  /* 0x0000000105059810 */ /* 0x000fe40007ffe0ff */
[----:B------:R-:W-:Y:S02]  /*01f0*/  ISETP.NE.AND P1, PT, R0, RZ, PT ;  /* 0x000000ff0000720c */ /* 0x000fe40003f25270 */
[----:B------:R-:W-:Y:S02]  /*0200*/  ISETP.GE.U32.AND P0, PT, R2, R7, PT ;  /* 0x000000070200720c */ /* 0x000fe40003f06070 */
[----:B------:R-:W-:-:S04]  /*0210*/  LOP3.LUT R2, R3, R0, RZ, 0x3c, !PT ;  /* 0x0000000003027212 */ /* 0x000fc800078e3cff */
[----:B------:R-:W-:Y:S01]  /*0220*/  ISETP.GE.AND P2, PT, R2, RZ, PT ;  /* 0x000000ff0200720c */ /* 0x000fe20003f46270 */
[----:B------:R-:W-:-:S05]  /*0230*/  IMAD.MOV.U32 R2, RZ, RZ, c[0x0][0x178] ;  /* 0x00005e00ff027624 */ /* 0x000fca00078e00ff */
[----:B------:R-:W-:Y:S02]  /*0240*/  IADD3 R2, R2, 0x1ff, RZ ;  /* 0x000001ff02027810 */ /* 0x000fe40007ffe0ff */
[----:B------:R-:W-:-:S05]  /*0250*/  @P0 IADD3 R5, R5, 0x1, RZ ;  /* 0x0000000105050810 */ /* 0x000fca0007ffe0ff */
[----:B------:R-:W-:Y:S01]  /*0260*/  IMAD.MOV.U32 R4, RZ, RZ, R5 ;  /* 0x000000ffff047224 */ /* 0x000fe200078e0005 */
[----:B------:R-:W-:-:S03]  /*0270*/  SHF.R.S32.HI R5, RZ, 0x1f, R2 ;  /* 0x0000001fff057819 */ /* 0x000fc60000011402 */
[----:B------:R-:W-:Y:S01]  /*0280*/  @!P2 IMAD.MOV R4, RZ, RZ, -R4 ;  /* 0x000000ffff04a224 */ /* 0x000fe200078e0a04 */
[----:B------:R-:W-:Y:S02]  /*0290*/  @!P1 LOP3.LUT R4, RZ, R0, RZ, 0x33, !PT ;  /* 0x00000000ff049212 */ /* 0x000fe400078e33ff */
[----:B------:R-:W-:-:S03]  /*02a0*/  LEA.HI R5, R5, R2, RZ, 0x9 ;  /* 0x0000000205057211 */ /* 0x000fc600078f48ff */
[----:B------:R-:W-:Y:S02]  /*02b0*/  IMAD.SHL.U32 R2, R4, 0x8, RZ ;  /* 0x0000000804027824 */ /* 0x000fe400078e00ff */
[----:B------:R-:W-:-:S03]  /*02c0*/  IMAD.MOV R4, RZ, RZ, -R4 ;  /* 0x000000ffff047224 */ /* 0x000fc600078e0a04 */
[----:B------:R-:W-:Y:S01]  /*02d0*/  LEA.HI.SX32 R5, R5, -R2, 0x17 ;  /* 0x8000000205057211 */ /* 0x000fe200078fbaff */
[----:B------:R-:W-:Y:S02]  /*02e0*/  IMAD R13, R0, R4, R3 ;  /* 0x00000004000d7224 */ /* 0x000fe400078e0203 */
[----:B------:R-:W-:Y:S01]  /*02f0*/  IMAD.MOV.U32 R4, RZ, RZ, RZ ;  /* 0x000000ffff047224 */ /* 0x000fe200078e00ff */
[----:B------:R-:W-:Y:S02]  /*0300*/  IMNMX R6, R5, 0x8, PT ;  /* 0x0000000805067817 */ /* 0x000fe40003800200 */
[----:B------:R-:W-:Y:S02]  /*0310*/  IABS R11, R13 ;  /* 0x0000000d000b7213 */ /* 0x000fe40000000000 */
[----:B------:R-:W-:-:S04]  /*0320*/  IABS R9, R6 ;  /* 0x0000000600097213 */ /* 0x000fc80000000000 */
[----:B------:R-:W0:Y:S08]  /*0330*/  I2F.RP R7, R9 ;  /* 0x0000000900077306 */ /* 0x000e300000209400 */
[----:B0-----:R-:W0:Y:S02]  /*0340*/  MUFU.RCP R7, R7 ;  /* 0x0000000700077308 */ /* 0x001e240000001000 */
[----:B0-----:R-:W-:-:S06]  /*0350*/  IADD3 R5, R7, 0xffffffe, RZ ;  /* 0x0ffffffe07057810 */ /* 0x001fcc0007ffe0ff */
[----:B------:R-:W0:Y:S02]  /*0360*/  F2I.FTZ.U32.TRUNC.NTZ R5, R5 ;  /* 0x0000000500057305 */ /* 0x000e24000021f000 */
[----:B0-----:R-:W-:-:S04]  /*0370*/  IMAD.MOV R8, RZ, RZ, -R5 ;  /* 0x000000ffff087224 */ /* 0x001fc800078e0a05 */
[----:B------:R-:W-:-:S04]  /*0380*/  IMAD.MOV.U32 R0, RZ, RZ, R8 ;  /* 0x000000ffff007224 */ /* 0x000fc800078e0008 */
[----:B------:R-:W-:Y:S01]  /*0390*/  IMAD R3, R0, R9, RZ ;  /* 0x0000000900037224 */ /* 0x000fe200078e02ff */
[----:B------:R-:W-:-:S03]  /*03a0*/  IABS R0, R6 ;  /* 0x0000000600007213 */ /* 0x000fc60000000000 */
[----:B------:R-:W-:-:S04]  /*03b0*/  IMAD.HI.U32 R4, R5, R3, R4 ;  /* 0x0000000305047227 */ /* 0x000fc800078e0004 */
[----:B------:R-:W-:Y:S02]  /*03c0*/  IMAD.MOV R0, RZ, RZ, -R0 ;  /* 0x000000ffff007224 */ /* 0x000fe400078e0a00 */
        /* <DEDUP_REMOVED lines=11> */
[----:B------:R-:W-:Y:S02]  /*0480*/  @P0 IADD3 R4, R4, 0x1, RZ ;  /* 0x0000000104040810 */ /* 0x000fe40007ffe0ff */
[----:B------:R-:W-:-:S03]  /*0490*/  ISETP.GT.AND P0, PT, R0, 0xf, PT ;  /* 0x0000000f0000780c */ /* 0x000fc60003f04270 */
[----:B------:R-:W-:Y:S01]  /*04a0*/  @!P2 IMAD.MOV R4, RZ, RZ, -R4 ;  /* 0x000000ffff04a224 */ /* 0x000fe200078e0a04 */
[----:B------:R-:W-:-:S05]  /*04b0*/  @!P1 LOP3.LUT R4, RZ, R6, RZ, 0x33, !PT ;  /* 0x00000006ff049212 */ /* 0x000fca00078e33ff */
[----:B------:R-:W-:Y:S02]  /*04c0*/  IMAD.MOV R3, RZ, RZ, -R4 ;  /* 0x000000ffff037224 */ /* 0x000fe400078e0a04 */
[----:B------:R-:W-:Y:S02]  /*04d0*/  IMAD.SHL.U32 R29, R4, 0x100, RZ ;  /* 0x00000100041d7824 */ /* 0x000fe400078e00ff */
[----:B------:R-:W-:-:S04]  /*04e0*/  IMAD R3, R6, R3, R13 ;  /* 0x0000000306037224 */ /* 0x000fc800078e020d */
[----:B------:R-:W-:-:S04]  /*04f0*/  IMAD.IADD R3, R2, 0x1, R3 ;  /* 0x0000000102037824 */ /* 0x000fc800078e0203 */
[----:B------:R-:W-:-:S05]  /*0500*/  IMAD R5, R3, 0x200, R14 ;  /* 0x0000020003057824 */ /* 0x000fca00078e020e */
[C---:B------:R-:W-:Y:S01]  /*0510*/  IADD3 R2, R5.reuse, 0x80, RZ ;  /* 0x0000008005027810 */ /* 0x040fe20007ffe0ff */
[----:B------:R0:W-:Y:S01]  /*0520*/  STL [R1+0xfe0], R5 ;  /* 0x000fe00501007387 */ /* 0x0001e20000100800 */
[C---:B------:R-:W-:Y:S02]  /*0530*/  IADD3 R4, R5.reuse, 0x180, RZ ;  /* 0x0000018005047810 */ /* 0x040fe40007ffe0ff */
[----:B------:R-:W-:Y:S01]  /*0540*/  IADD3 R3, R5, 0x100, RZ ;  /* 0x0000010005037810 */ /* 0x000fe20007ffe0ff */
[----:B------:R0:W-:Y:S04]  /*0550*/  STL [R1+0xfe4], R2 ;  /* 0x000fe40201007387 */ /* 0x0001e80000100800 */
[----:B------:R0:W-:Y:S04]  /*0560*/  STL [R1+0xfec], R4 ;  /* 0x000fec0401007387 */ /* 0x0001e80000100800 */
[----:B------:R0:W-:Y:S01]  /*0570*/  STL [R1+0xfe8], R3 ;  /* 0x000fe80301007387 */ /* 0x0001e20000100800 */
[----:B------:R-:W-:Y:S05]  /*0580*/  @P0 BRA `(.L_x_0) ;  /* 0x00001f9000000947 */ /* 0x000fea0003800000 */
[C---:B0-----:R-:W-:Y:S01]  /*0590*/  IMAD.SHL.U32 R2, R12.reuse, 0x200, RZ ;  /* 0x000002000c027824 */ /* 0x041fe200078e00ff */
[----:B------:R-:W-:Y:S01]  /*05a0*/  CS2R R24, SRZ ;  /* 0x0000000000187805 */ /* 0x000fe2000001ff00 */
[----:B------:R-:W-:Y:S01]  /*05b0*/  IMAD.SHL.U32 R0, R12, 0x20, RZ ;  /* 0x000000200c007824 */ /* 0x000fe200078e00ff */
[----:B------:R-:W-:Y:S01]  /*05c0*/  CS2R R26, SRZ ;  /* 0x00000000001a7805 */ /* 0x000fe2000001ff00 */
[----:B------:R-:W-:Y:S01]  /*05d0*/  CS2R R20, SRZ ;  /* 0x0000000000147805 */ /* 0x000fe2000001ff00 */
[----:B------:R0:W-:Y:S01]  /*05e0*/  STL [R1+0x1488], R2 ;  /* 0x0014880201007387 */ /* 0x0001e20000100800 */
[----:B------:R-:W-:Y:S01]  /*05f0*/  CS2R R22, SRZ ;  /* 0x0000000000167805 */ /* 0x000fe2000001ff00 */
[----:B------:R-:W-:Y:S01]  /*0600*/  CS2R R16, SRZ ;  /* 0x0000000000107805 */ /* 0x000fe2000001ff00 */
[----:B------:R-:W-:Y:S01]  /*0610*/  CS2R R18, SRZ ;  /* 0x0000000000127805 */ /* 0x000fe2000001ff00 */
[----:B------:R0:W-:Y:S01]  /*0620*/  STL [R1+0x1484], R0 ;  /* 0x0014840001007387 */ /* 0x0001e20000100800 */
[----:B------:R-:W-:Y:S01]  /*0630*/  CS2R R12, SRZ ;  /* 0x00000000000c7805 */ /* 0x000fe2000001ff00 */
[----:B------:R-:W-:Y:S01]  /*0640*/  CS2R R14, SRZ ;  /* 0x00000000000e7805 */ /* 0x000fe2000001ff00 */
[----:B------:R-:W-:Y:S01]  /*0650*/  CS2R R8, SRZ ;  /* 0x0000000000087805 */ /* 0x000fe2000001ff00 */
[----:B------:R0:W-:Y:S01]  /*0660*/  STL [R1], RZ ;  /* 0x000000ff01007387 */ /* 0x0001e20000100800 */
[----:B------:R-:W-:Y:S01]  /*0670*/  CS2R R10, SRZ ;  /* 0x00000000000a7805 */ /* 0x000fe2000001ff00 */
[----:B------:R-:W-:Y:S01]  /*0680*/  CS2R R4, SRZ ;  /* 0x0000000000047805 */ /* 0x000fe2000001ff00 */
[----:B------:R-:W-:Y:S01]  /*0690*/  CS2R R6, SRZ ;  /* 0x0000000000067805 */ /* 0x000fe2000001ff00 */
[----:B------:R0:W-:Y:S04]  /*06a0*/  STL [R1+0x4], RZ ;  /* 0x000004ff01007387 */ /* 0x0001e80000100800 */
        /* <DEDUP_REMOVED lines=485> */
[----:B------:R0:W-:Y:S01]  /*2500*/  STL [R1+0x11dc], RZ ;  /* 0x0011dcff01007387 */ /* 0x0001e20000100800 */
[----:B------:R-:W-:Y:S05]  /*2510*/  BRA `(.L_x_1) ;  /* 0x00023bc000007947 */ /* 0x000fea0003800000 */
.L_x_0:
[----:B------:R-:W2:Y:S04]  /*2520*/  LDL R17, [R1+0xfec] ;  /* 0x000fec0001117983 */ /* 0x000ea80000100800 */
[----:B------:R-:W3:Y:S01]  /*2530*/  LDL R15, [R1+0xfe0] ;  /* 0x000fe000010f7983 */ /* 0x000ee20000100800 */
[----:B0-----:R-:W-:Y:S01]  /*2540*/  IABS R5, c[0x0][0x178] ;  /* 0x00005e0000057a13 */ /* 0x001fe20000000000 */
[----:B------:R-:W-:Y:S01]  /*2550*/  IMAD.MOV.U32 R13, RZ, RZ, R3 ;  /* 0x000000ffff0d7224 */ /* 0x000fe200078e0003 */
[----:B------:R-:W-:Y:S01]  /*2560*/  IABS R8, c[0x0][0x17c] ;  /* 0x00005f0000087a13 */ /* 0x000fe20000000000 */
[----:B------:R-:W0:Y:S01]  /*2570*/  S2R R14, SR_TID.X ;  /* 0x00000000000e7919 */ /* 0x000e220000002100 */
[----:B------:R-:W1:Y:S01]  /*2580*/  I2F.RP R3, R5 ;  /* 0x0000000500037306 */ /* 0x000e620000209400 */
[----:B------:R-:W-:Y:S01]  /*2590*/  IMAD.MOV.U32 R10, RZ, RZ, R2 ;  /* 0x000000ffff0a7224 */ /* 0x000fe200078e0002 */
[----:B------:R-:W-:Y:S01]  /*25a0*/  IABS R21, R13 ;  /* 0x0000000d00157213 */ /* 0x000fe20000000000 */
[----:B------:R-:W-:Y:S03]  /*25b0*/  STL [R1+0x148c], R28 ;  /* 0x00148c1c01007387 */ /* 0x000fe60000100800 */
[----:B------:R-:W-:-:S02]  /*25c0*/  IABS R20, R10 ;  /* 0x0000000a00147213 */ /* 0x000fc40000000000 */
[----:B------:R-:W4:Y:S08]  /*25d0*/  I2F.RP R4, R8 ;  /* 0x0000000800047306 */ /* 0x000f300000209400 */
[----:B-1----:R-:W1:Y:S01]  /*25e0*/  MUFU.RCP R3, R3 ;  /* 0x0000000300037308 */ /* 0x002e620000001000 */
[----:B0-----:R-:W-:-:S07]  /*25f0*/  LOP3.LUT R19, R14, 0x7, RZ, 0xc0, !PT ;  /* 0x000000070e137812 */ /* 0x001fce00078ec0ff */
[----:B----4-:R-:W0:Y:S01]  /*2600*/  MUFU.RCP R4, R4 ;  /* 0x0000000400047308 */ /* 0x010e220000001000 */
[----:B-1----:R-:W-:-:S07]  /*2610*/  IADD3 R7, R3, 0xffffffe, RZ ;  /* 0x0ffffffe03077810 */ /* 0x002fce0007ffe0ff */
[----:B------:R-:W1:Y:S01]  /*2620*/  F2I.FTZ.U32.TRUNC.NTZ R7, R7 ;  /* 0x0000000700077305 */ /* 0x000e62000021f000 */
[----:B0-----:R-:W-:Y:S01]  /*2630*/  IADD3 R2, R4, 0xffffffe, RZ ;  /* 0x0ffffffe04027810 */ /* 0x001fe20007ffe0ff */
[----:B------:R-:W-:-:S06]  /*2640*/  IMAD.SHL.U32 R4, R19, 0x10, RZ ;  /* 0x0000001013047824 */ /* 0x000fcc00078e00ff */
[----:B------:R0:W4:Y:S01]  /*2650*/  F2I.FTZ.U32.TRUNC.NTZ R3, R2 ;  /* 0x0000000200037305 */ /* 0x000122000021f000 */
[----:B-1----:R-:W-:Y:S02]  /*2660*/  IMAD.MOV R6, RZ, RZ, -R7 ;  /* 0x000000ffff067224 */ /* 0x002fe400078e0a07 */
[----:B0-----:R-:W-:Y:S02]  /*2670*/  IMAD.MOV.U32 R2, RZ, RZ, RZ ;  /* 0x000000ffff027224 */ /* 0x001fe400078e00ff */
[----:B------:R-:W-:Y:S02]  /*2680*/  IMAD R9, R6, R5, RZ ;  /* 0x0000000506097224 */ /* 0x000fe400078e02ff */
[----:B------:R-:W-:-:S04]  /*2690*/  IMAD.MOV.U32 R6, RZ, RZ, RZ ;  /* 0x000000ffff067224 */ /* 0x000fc800078e00ff */
[----:B------:R-:W-:Y:S01]  /*26a0*/  IMAD.HI.U32 R6, R7, R9, R6 ;  /* 0x0000000907067227 */ /* 0x000fe200078e0006 */
[----:B------:R-:W-:Y:S02]  /*26b0*/  SHF.R.S32.HI R7, RZ, 0x1f, R0 ;  /* 0x0000001fff077819 */ /* 0x000fe40000011400 */
[----:B------:R-:W-:Y:S02]  /*26c0*/  LOP3.LUT R9, R14, 0x40, RZ, 0xc0, !PT ;  /* 0x000000400e097812 */ /* 0x000fe400078ec0ff */
[----:B------:R-:W-:Y:S02]  /*26d0*/  LEA.HI R7, R7, R0, RZ, 0x4 ;  /* 0x0000000007077211 */ /* 0x000fe400078f20ff */
[----:B------:R-:W-:-:S03]  /*26e0*/  SHF.R.U32.HI R9, RZ, 0x1, R9 ;  /* 0x00000001ff097819 */ /* 0x000fc60000011609 */
[----:B------:R4:W-:Y:S01]  /*26f0*/  STL [R1+0x1058], R7 ;  /* 0x0010580701007387 */ /* 0x0009e20000100800 */
[----:B------:R-:W-:-:S05]  /*2700*/  LOP3.LUT R4, R4, R9, RZ, 0x3c, !PT ;  /* 0x0000000904047212 */ /* 0x000fca00078e3cff */
[----:B------:R0:W-:Y:S01]  /*2710*/  STL [R1+0x50], R4 ;  /* 0x0000500401007387 */ /* 0x0001e20000100800 */
[----:B----4-:R-:W-:-:S03]  /*2720*/  IMAD.MOV R7, RZ, RZ, -R3 ;  /* 0x000000ffff077224 */ /* 0x010fc600078e0a03 */
[----:B------:R1:W-:Y:S01]  /*2730*/  STL [R1+0x1490], R29 ;  /* 0x0014901d01007387 */ /* 0x0003e20000100800 */
[----:B------:R-:W-:Y:S02]  /*2740*/  IMAD R7, R7, R8, RZ ;  /* 0x0000000807077224 */ /* 0x000fe400078e02ff */
[----:B0-----:R-:W-:-:S04]  /*2750*/  IMAD.HI.U32 R4, R6, R20, RZ ;  /* 0x0000001406047227 */ /* 0x001fc800078e00ff */
[----:B------:R-:W-:Y:S02]  /*2760*/  IMAD.MOV R4, RZ, RZ, -R4 ;  /* 0x000000ffff047224 */ /* 0x000fe400078e0a04 */
[----:B------:R-:W-:Y:S01]  /*2770*/  IMAD.HI.U32 R2, R3, R7, R2 ;  /* 0x0000000703027227 */ /* 0x000fe200078e0002 */
[----:B------:R-:W-:-:S03]  /*2780*/  LEA.HI R7, R14, R29, RZ, 0x1c ;  /* 0x0000001d0e077211 */ /* 0x000fc600078fe0ff */
[----:B------:R-:W-:Y:S01]  /*2790*/  IMAD R20, R5, R4, R20 ;  /* 0x0000000405147224 */ /* 0x000fe200078e0214 */
[C---:B------:R-:W-:Y:S02]  /*27a0*/  IADD3 R3, R7.reuse, 0xf8, RZ ;  /* 0x000000f807037810 */ /* 0x040fe40007ffe0ff */
[----:B------:R-:W-:Y:S02]  /*27b0*/  IADD3 R4, R7, 0xb8, RZ ;  /* 0x000000b807047810 */ /* 0x000fe40007ffe0ff */
[----:B------:R-:W-:Y:S02]  /*27c0*/  ISETP.GT.U32.AND P6, PT, R5, R20, PT ;  /* 0x000000140500720c */ /* 0x000fe40003fc4070 */
[----:B------:R-:W-:Y:S02]  /*27d0*/  ISETP.GE.AND P3, PT, R3, RZ, PT ;  /* 0x000000ff0300720c */ /* 0x000fe40003f66270 */
[----:B------:R-:W-:Y:S02]  /*27e0*/  IABS R11, R4 ;  /* 0x00000004000b7213 */ /* 0x000fe40000000000 */
[----:B------:R-:W-:-:S07]  /*27f0*/  ISETP.GE.AND P2, PT, R4, RZ, PT ;  /* 0x000000ff0400720c */ /* 0x000fce0003f46270 */
[----:B------:R-:W-:Y:S01]  /*2800*/  @!P6 IMAD.IADD R20, R20, 0x1, -R5 ;  /* 0x000000011414e824 */ /* 0x000fe200078e0a05 */
[----:B--2---:R-:W-:Y:S02]  /*2810*/  IABS R22, R17 ;  /* 0x0000001100167213 */ /* 0x004fe40000000000 */
[----:B---3--:R-:W-:-:S03]  /*2820*/  IABS R18, R15 ;  /* 0x0000000f00127213 */ /* 0x008fc60000000000 */
[----:B------:R-:W-:-:S04]  /*2830*/  IMAD.HI.U32 R0, R6, R22, RZ ;  /* 0x0000001606007227 */ /* 0x000fc800078e00ff */
[----:B------:R-:W-:-:S04]  /*2840*/  IMAD.MOV R0, RZ, RZ, -R0 ;  /* 0x000000ffff007224 */ /* 0x000fc800078e0a00 */
[----:B------:R-:W-:Y:S02]  /*2850*/  IMAD R22, R5, R0, R22 ;  /* 0x0000000005167224 */ /* 0x000fe400078e0216 */
[----:B------:R-:W-:-:S03]  /*2860*/  IMAD.HI.U32 R0, R6, R21, RZ ;  /* 0x0000001506007227 */ /* 0x000fc600078e00ff */
[----:B------:R-:W-:Y:S01]  /*2870*/  ISETP.GT.U32.AND P0, PT, R5, R22, PT ;  /* 0x000000160500720c */ /* 0x000fe20003f04070 */
[----:B------:R-:W-:Y:S02]  /*2880*/  IMAD.MOV R0, RZ, RZ, -R0 ;  /* 0x000000ffff007224 */ /* 0x000fe400078e0a00 */
[----:B------:R-:W-:-:S04]  /*2890*/  IMAD.HI.U32 R6, R6, R18, RZ ;  /* 0x0000001206067227 */ /* 0x000fc800078e00ff */
[----:B------:R-:W-:Y:S01]  /*28a0*/  IMAD R21, R5, R0, R21 ;  /* 0x0000000005157224 */ /* 0x000fe200078e0215 */
[----:B------:R-:W-:Y:S01]  /*28b0*/  IADD3 R0, R7, 0x38, RZ ;  /* 0x0000003807007810 */ /* 0x000fe20007ffe0ff */
[----:B------:R-:W-:-:S03]  /*28c0*/  IMAD.MOV R6, RZ, RZ, -R6 ;  /* 0x000000ffff067224 */ /* 0x000fc600078e0a06 */
[C---:B------:R-:W-:Y:S01]  /*28d0*/  ISETP.GT.U32.AND P4, PT, R5.reuse, R21, PT ;  /* 0x000000150500720c */ /* 0x040fe20003f84070 */
[----:B------:R-:W-:Y:S02]  /*28e0*/  @!P0 IMAD.IADD R22, R22, 0x1, -R5 ;  /* 0x0000000116168824 */ /* 0x000fe400078e0a05 */
[----:B------:R-:W-:Y:S01]  /*28f0*/  IMAD R18, R5, R6, R18 ;  /* 0x0000000605127224 */ /* 0x000fe200078e0212 */
[----:B------:R-:W-:Y:S02]  /*2900*/  IADD3 R6, R7, 0x78, RZ ;  /* 0x0000007807067810 */ /* 0x000fe40007ffe0ff */
[C---:B------:R-:W-:Y:S02]  /*2910*/  ISETP.GT.U32.AND P5, PT, R5.reuse, R22, PT ;  /* 0x000000160500720c */ /* 0x040fe40003fa4070 */
[----:B------:R-:W-:Y:S02]  /*2920*/  ISETP.GT.U32.AND P0, PT, R5, R18, PT ;  /* 0x000000120500720c */ /* 0x000fe40003f04070 */
[----:B------:R-:W-:-:S02]  /*2930*/  IABS R7, R3 ;  /* 0x0000000300077213 */ /* 0x000fc40000000000 */
[----:B------:R-:W-:Y:S01]  /*2940*/  ISETP.GE.AND P1, PT, R6, RZ, PT ;  /* 0x000000ff0600720c */ /* 0x000fe20003f26270 */
[--C-:B------:R-:W-:Y:S01]  /*2950*/  @!P4 IMAD.IADD R21, R21, 0x1, -R5.reuse ;  /* 0x000000011515c824 */ /* 0x100fe200078e0a05 */
[----:B------:R-:W-:Y:S01]  /*2960*/  IABS R9, R6 ;  /* 0x0000000600097213 */ /* 0x000fe20000000000 */
[----:B------:R-:W-:Y:S01]  /*2970*/  IMAD.HI.U32 R3, R2, R7, RZ ;  /* 0x0000000702037227 */ /* 0x000fe200078e00ff */
[----:B------:R-:W-:Y:S02]  /*2980*/  IABS R6, R0 ;  /* 0x0000000000067213 */ /* 0x000fe40000000000 */
[C---:B------:R-:W-:Y:S01]  /*2990*/  ISETP.GT.U32.AND P6, PT, R5.reuse, R21, PT ;  /* 0x000000150500720c */ /* 0x040fe20003fc4070 */
[--C-:B------:R-:W-:Y:S01]  /*29a0*/  @!P5 IMAD.IADD R22, R22, 0x1, -R5.reuse ;  /* 0x000000011616d824 */ /* 0x100fe200078e0a05 */
[----:B------:R-:W-:Y:S01]  /*29b0*/  ISETP.GT.U32.AND P5, PT, R5, R20, PT ;  /* 0x000000140500720c */ /* 0x000fe20003fa4070 */
[----:B------:R-:W-:Y:S01]  /*29c0*/  @!P0 IMAD.IADD R18, R18, 0x1, -R5 ;  /* 0x0000000112128824 */ /* 0x000fe200078e0a05 */
[----:B------:R-:W-:Y:S01]  /*29d0*/  ISETP.GE.AND P4, PT, R0, RZ, PT ;  /* 0x000000ff0000720c */ /* 0x000fe20003f86270 */
[----:B------:R-:W-:-:S02]  /*29e0*/  IMAD.MOV R3, RZ, RZ, -R3 ;  /* 0x000000ffff037224 */ /* 0x000fc400078e0a03 */
[----:B------:R-:W-:Y:S01]  /*29f0*/  IMAD.HI.U32 R0, R2, R11, RZ ;  /* 0x0000000b02007227 */ /* 0x000fe200078e00ff */
[----:B------:R-:W-:-:S03]  /*2a00*/  ISETP.GT.U32.AND P0, PT, R5, R18, PT ;  /* 0x000000120500720c */ /* 0x000fc60003f04070 */
[----:B------:R-:W-:Y:S02]  /*2a10*/  IMAD R12, R8, R3, R7 ;  /* 0x00000003080c7224 */ /* 0x000fe400078e0207 */
[--C-:B------:R-:W-:Y:S01]  /*2a20*/  @!P6 IMAD.IADD R21, R21, 0x1, -R5.reuse ;  /* 0x000000011515e824 */ /* 0x100fe200078e0a05 */
[----:B------:R-:W-:Y:S01]  /*2a30*/  ISETP.GE.AND P6, PT, R17, RZ, PT ;  /* 0x000000ff1100720c */ /* 0x000fe20003fc6270 */
[----:B------:R-:W-:Y:S01]  /*2a40*/  @!P5 IMAD.IADD R20, R20, 0x1, -R5 ;  /* 0x000000011414d824 */ /* 0x000fe200078e0a05 */
[----:B------:R-:W-:Y:S01]  /*2a50*/  ISETP.GE.AND P5, PT, R13, RZ, PT ;  /* 0x000000ff0d00720c */ /* 0x000fe20003fa6270 */
[----:B------:R-:W-:-:S04]  /*2a60*/  IMAD.HI.U32 R4, R2, R9, RZ ;  /* 0x0000000902047227 */ /* 0x000fc800078e00ff */
[----:B------:R-:W-:Y:S02]  /*2a70*/  IMAD.MOV.U32 R3, RZ, RZ, R6 ;  /* 0x000000ffff037224 */ /* 0x000fe400078e0006 */
[----:B------:R-:W-:Y:S02]  /*2a80*/  IMAD.MOV R6, RZ, RZ, -R0 ;  /* 0x000000ffff067224 */ /* 0x000fe400078e0a00 */
[----:B------:R-:W-:Y:S02]  /*2a90*/  IMAD.MOV R4, RZ, RZ, -R4 ;  /* 0x000000ffff047224 */ /* 0x000fe400078e0a04 */
[----:B------:R-:W-:-:S04]  /*2aa0*/  IMAD.HI.U32 R0, R2, R3, RZ ;  /* 0x0000000302007227 */ /* 0x000fc800078e00ff */
[----:B------:R-:W-:Y:S01]  /*2ab0*/  @!P5 IMAD.MOV R21, RZ, RZ, -R21 ;  /* 0x000000ffff15d224 */ /* 0x000fe200078e0a15 */
[----:B------:R-:W-:Y:S01]  /*2ac0*/  ISETP.GT.U32.AND P5, PT, R8, R12, PT ;  /* 0x0000000c0800720c */ /* 0x000fe20003fa4070 */
[----:B------:R-:W-:Y:S01]  /*2ad0*/  @!P0 IMAD.IADD R18, R18, 0x1, -R5 ;  /* 0x0000000112128824 */ /* 0x000fe200078e0a05 */
[----:B------:R-:W-:Y:S01]  /*2ae0*/  ISETP.GE.AND P0, PT, R10, RZ, PT ;  /* 0x000000ff0a00720c */ /* 0x000fe20003f06270 */
[C---:B------:R-:W-:Y:S01]  /*2af0*/  IMAD R9, R8.reuse, R4, R9 ;  /* 0x0000000408097224 */ /* 0x040fe200078e0209 */
[----:B------:R-:W-:Y:S01]  /*2b00*/  SHF.R.U32.HI R4, RZ, 0x4, R14 ;  /* 0x00000004ff047819 */ /* 0x000fe2000001160e */
[----:B------:R-:W-:Y:S01]  /*2b10*/  IMAD.MOV R0, RZ, RZ, -R0 ;  /* 0x000000ffff007224 */ /* 0x000fe200078e0a00 */
[----:B------:R-:W-:Y:S01]  /*2b20*/  LOP3.LUT R14, RZ, c[0x0][0x178], RZ, 0x33, !PT ;  /* 0x00005e00ff0e7a12 */ /* 0x000fe200078e33ff */
[----:B------:R-:W-:Y:S01]  /*2b30*/  @!P6 IMAD.MOV R22, RZ, RZ, -R22 ;  /* 0x000000ffff16e224 */ /* 0x000fe200078e0a16 */
[----:B------:R-:W-:Y:S01]  /*2b40*/  ISETP.GE.AND P6, PT, R15, RZ, PT ;  /* 0x000000ff0f00720c */ /* 0x000fe20003fc6270 */
[----:B------:R-:W-:Y:S01]  /*2b50*/  IMAD R10, R8, R0, R3 ;  /* 0x00000000080a7224 */ /* 0x000fe200078e0203 */
[----:B------:R-:W-:Y:S01]  /*2b60*/  SGXT.U32 R0, R4, 0x3 ;  /* 0x000000030400781a */ /* 0x000fe20000000000 */
[----:B------:R-:W-:-:S02]  /*2b70*/  IMAD R11, R8, R6, R11 ;  /* 0x00000006080b7224 */ /* 0x000fc400078e020b */
[----:B------:R-:W-:Y:S01]  /*2b80*/  @!P5 IMAD.IADD R12, R12, 0x1, -R8 ;  /* 0x000000010c0cd824 */ /* 0x000fe200078e0a08 */
[----:B------:R-:W-:Y:S01]  /*2b90*/  LOP3.LUT R0, R29, R0, RZ, 0xfc, !PT ;  /* 0x000000001d007212 */ /* 0x000fe200078efcff */
[----:B------:R-:W-:Y:S01]  /*2ba0*/  @!P0 IMAD.MOV R20, RZ, RZ, -R20 ;  /* 0x000000ffff148224 */ /* 0x000fe200078e0a14 */
[----:B------:R-:W-:Y:S02]  /*2bb0*/  ISETP.NE.AND P0, PT, RZ, c[0x0][0x178], PT ;  /* 0x00005e00ff007a0c */ /* 0x000fe40003f05270 */
[----:B------:R-:W-:Y:S02]  /*2bc0*/  LOP3.LUT R6, R0, 0xf0, RZ, 0xfc, !PT ;  /* 0x000000f000067812 */ /* 0x000fe400078efcff */
[----:B------:R-:W-:Y:S01]  /*2bd0*/  ISETP.GT.U32.AND P5, PT, R8, R12, PT ;  /* 0x0000000c0800720c */ /* 0x000fe20003fa4070 */
[----:B------:R-:W-:Y:S01]  /*2be0*/  @!P6 IMAD.MOV R18, RZ, RZ, -R18 ;  /* 0x000000ffff12e224 */ /* 0x000fe200078e0a12 */
[----:B------:R-:W-:Y:S02]  /*2bf0*/  IABS R15, R6 ;  /* 0x00000006000f7213 */ /* 0x000fe40000000000 */
[----:B------:R-:W-:-:S02]  /*2c00*/  SEL R22, R14, R22, !P0 ;  /* 0x000000160e167207 */ /* 0x000fc40004000000 */
[----:B-1----:R-:W-:Y:S01]  /*2c10*/  SEL R29, R14, R20, !P0 ;  /* 0x000000140e1d7207 */ /* 0x002fe20004000000 */
[----:B------:R-:W-:Y:S01]  /*2c20*/  IMAD.HI.U32 R13, R2, R15, RZ ;  /* 0x0000000f020d7227 */ /* 0x000fe200078e00ff */
[----:B------:R-:W-:Y:S01]  /*2c30*/  ISETP.GT.U32.AND P6, PT, R8, R11, PT ;  /* 0x0000000b0800720c */ /* 0x000fe20003fc4070 */
[----:B------:R-:W-:Y:S01]  /*2c40*/  STL [R1+0x106c], R22 ;  /* 0x00106c1601007387 */ /* 0x000fe20000100800 */
[C---:B------:R-:W-:Y:S01]  /*2c50*/  SEL R21, R14.reuse, R21, !P0 ;  /* 0x000000150e157207 */ /* 0x040fe20004000000 */
[----:B------:R-:W-:Y:S01]  /*2c60*/  IMAD.MOV R13, RZ, RZ, -R13 ;  /* 0x000000ffff0d7224 */ /* 0x000fe200078e0a0d */
[----:B------:R-:W-:Y:S01]  /*2c70*/  SEL R28, R14, R18, !P0 ;  /* 0x000000120e1c7207 */ /* 0x000fe20004000000 */
[----:B------:R0:W-:Y:S01]  /*2c80*/  STL [R1+0x14b8], R29 ;  /* 0x0014b81d01007387 */ /* 0x0001e20000100800 */
[----:B------:R-:W-:Y:S01]  /*2c90*/  ISETP.GT.U32.AND P0, PT, R8, R9, PT ;  /* 0x000000090800720c */ /* 0x000fe20003f04070 */
[----:B------:R-:W-:Y:S01]  /*2ca0*/  @!P5 IMAD.IADD R12, R12, 0x1, -R8 ;  /* 0x000000010c0cd824 */ /* 0x000fe200078e0a08 */
[C---:B------:R-:W-:Y:S01]  /*2cb0*/  ISETP.GT.U32.AND P5, PT, R8.reuse, R10, PT ;  /* 0x0000000a0800720c */ /* 0x040fe20003fa4070 */
[----:B------:R-:W-:Y:S01]  /*2cc0*/  IMAD R15, R8, R13, R15 ;  /* 0x0000000d080f7224 */ /* 0x000fe200078e020f */
[C---:B------:R-:W-:Y:S01]  /*2cd0*/  LOP3.LUT R3, R0.reuse, 0xe8, RZ, 0xfc, !PT ;  /* 0x000000e800037812 */ /* 0x040fe200078efcff */
[----:B------:R-:W-:Y:S01]  /*2ce0*/  IMAD.MOV.U32 R23, RZ, RZ, R12 ;  /* 0x000000ffff177224 */ /* 0x000fe200078e000c */
[----:B------:R-:W-:Y:S01]  /*2cf0*/  LOP3.LUT R7, R0, 0xe0, RZ, 0xfc, !PT ;  /* 0x000000e000077812 */ /* 0x000fe200078efcff */
[--C-:B------:R-:W-:Y:S01]  /*2d00*/  @!P6 IMAD.IADD R11, R11, 0x1, -R8.reuse ;  /* 0x000000010b0be824 */ /* 0x100fe200078e0a08 */
[C---:B------:R-:W-:Y:S01]  /*2d10*/  ISETP.GT.U32.AND P6, PT, R8.reuse, R15, PT ;  /* 0x0000000f0800720c */ /* 0x040fe20003fc4070 */
[----:B0-----:R-:W0:Y:S01]  /*2d20*/  S2R R29, SR_TID.X ;  /* 0x00000000001d7919 */ /* 0x001e220000002100 */
[----:B------:R-:W-:Y:S01]  /*2d30*/  IABS R16, R3 ;  /* 0x0000000300107213 */ /* 0x000fe20000000000 */
[----:B------:R-:W-:Y:S01]  /*2d40*/  @!P3 IMAD.MOV R23, RZ, RZ, -R23 ;  /* 0x000000ffff17b224 */ /* 0x000fe200078e0a17 */
[----:B------:R-:W-:Y:S01]  /*2d50*/  IABS R17, R7 ;  /* 0x0000000700117213 */ /* 0x000fe20000000000 */
[--C-:B------:R-:W-:Y:S01]  /*2d60*/  @!P0 IMAD.IADD R9, R9, 0x1, -R8.reuse ;  /* 0x0000000109098824 */ /* 0x100fe200078e0a08 */
[----:B------:R-:W-:Y:S01]  /*2d70*/  ISETP.GT.U32.AND P0, PT, R8, R11, PT ;  /* 0x0000000b0800720c */ /* 0x000fe20003f04070 */
[C---:B------:R-:W-:Y:S01]  /*2d80*/  IMAD.HI.U32 R4, R2.reuse, R16, RZ ;  /* 0x0000001002047227 */ /* 0x040fe200078e00ff */
[----:B------:R-:W-:Y:S03]  /*2d90*/  STL [R1+0x1068], R21 ;  /* 0x0010681501007387 */ /* 0x000fe60000100800 */
[----:B------:R-:W-:Y:S01]  /*2da0*/  IMAD.HI.U32 R5, R2, R17, RZ ;  /* 0x0000001102057227 */ /* 0x000fe200078e00ff */
[----:B------:R1:W-:Y:S03]  /*2db0*/  STL [R1+0x14bc], R28 ;  /* 0x0014bc1c01007387 */ /* 0x0003e60000100800 */
[----:B------:R-:W-:Y:S01]  /*2dc0*/  @!P5 IMAD.IADD R10, R10, 0x1, -R8 ;  /* 0x000000010a0ad824 */ /* 0x000fe200078e0a08 */
[----:B------:R-:W-:Y:S01]  /*2dd0*/  ISETP.GT.U32.AND P5, PT, R8, R9, PT ;  /* 0x000000090800720c */ /* 0x000fe20003fa4070 */
[----:B------:R-:W-:Y:S01]  /*2de0*/  IMAD.MOV R13, RZ, RZ, -R4 ;  /* 0x000000ffff0d7224 */ /* 0x000fe200078e0a04 */
[----:B------:R-:W-:Y:S01]  /*2df0*/  LOP3.LUT R4, R0, 0xd8, RZ, 0xfc, !PT ;  /* 0x000000d800047812 */ /* 0x000fe200078efcff */
[----:B------:R-:W-:-:S02]  /*2e00*/  IMAD.MOV R5, RZ, RZ, -R5 ;  /* 0x000000ffff057224 */ /* 0x000fc400078e0a05 */
[----:B------:R-:W-:Y:S01]  /*2e10*/  @!P6 IMAD.IADD R15, R15, 0x1, -R8 ;  /* 0x000000010f0fe824 */ /* 0x000fe200078e0a08 */
[C---:B------:R-:W-:Y:S01]  /*2e20*/  ISETP.GT.U32.AND P6, PT, R8.reuse, R10, PT ;  /* 0x0000000a0800720c */ /* 0x040fe20003fc4070 */
[----:B------:R-:W-:Y:S01]  /*2e30*/  IMAD R17, R8, R5, R17 ;  /* 0x0000000508117224 */ /* 0x000fe200078e0211 */
[----:B------:R-:W-:Y:S01]  /*2e40*/  IABS R14, R4 ;  /* 0x00000004000e7213 */ /* 0x000fe20000000000 */
[----:B0-----:R-:W-:Y:S01]  /*2e50*/  IMAD.SHL.U32 R22, R29, 0x200, RZ ;  /* 0x000002001d167824 */ /* 0x001fe200078e00ff */
[----:B------:R-:W-:Y:S01]  /*2e60*/  LOP3.LUT R5, R0, 0xd0, RZ, 0xfc, !PT ;  /* 0x000000d000057812 */ /* 0x000fe200078efcff */
[C---:B------:R-:W-:Y:S01]  /*2e70*/  IMAD R16, R8.reuse, R13, R16 ;  /* 0x0000000d08107224 */ /* 0x040fe200078e0210 */
[----:B------:R-:W-:Y:S01]  /*2e80*/  ISETP.GT.U32.AND P3, PT, R8, R15, PT ;  /* 0x0000000f0800720c */ /* 0x000fe20003f64070 */
[----:B------:R-:W-:Y:S01]  /*2e90*/  IMAD.HI.U32 R12, R2, R14, RZ ;  /* 0x0000000e020c7227 */ /* 0x000fe200078e00ff */
[----:B------:R-:W-:Y:S01]  /*2ea0*/  LOP3.LUT R18, R22, 0x2000, RZ, 0xc0, !PT ;  /* 0x0000200016127812 */ /* 0x000fe200078ec0ff */
[----:B------:R-:W-:Y:S01]  /*2eb0*/  STL [R1+0x1488], R22 ;  /* 0x0014881601007387 */ /* 0x000fe20000100800 */
[----:B------:R-:W-:Y:S01]  /*2ec0*/  IABS R13, R5 ;  /* 0x00000005000d7213 */ /* 0x000fe20000000000 */
[--C-:B------:R-:W-:Y:S01]  /*2ed0*/  @!P5 IMAD.IADD R9, R9, 0x1, -R8.reuse ;  /* 0x000000010909d824 */ /* 0x100fe200078e0a08 */
[C---:B------:R-:W-:Y:S01]  /*2ee0*/  ISETP.GT.U32.AND P5, PT, R8.reuse, R17, PT ;  /* 0x000000110800720c */ /* 0x040fe20003fa4070 */
[----:B------:R-:W-:Y:S01]  /*2ef0*/  @!P0 IMAD.IADD R11, R11, 0x1, -R8 ;  /* 0x000000010b0b8824 */ /* 0x000fe200078e0a08 */
[----:B------:R-:W-:Y:S01]  /*2f00*/  ISETP.GT.U32.AND P0, PT, R8, R16, PT ;  /* 0x000000100800720c */ /* 0x000fe20003f04070 */
[----:B-1----:R-:W-:Y:S01]  /*2f10*/  IMAD R28, R19, 0x400, R18 ;  /* 0x00000400131c7824 */ /* 0x002fe200078e0212 */
[----:B------:R-:W-:Y:S01]  /*2f20*/  STL [R1+0x28], R23 ;  /* 0x0000281701007387 */ /* 0x000fe20000100800 */
[----:B------:R-:W-:Y:S01]  /*2f30*/  IMAD.MOV R12, RZ, RZ, -R12 ;  /* 0x000000ffff0c7224 */ /* 0x000fe200078e0a0c */
[----:B------:R-:W-:Y:S01]  /*2f40*/  LOP3.LUT R19, R0, 0x50, RZ, 0xfc, !PT ;  /* 0x0000005000137812 */ /* 0x000fe200078efcff */
[----:B------:R-:W-:Y:S01]  /*2f50*/  IMAD.HI.U32 R18, R2, R13, RZ ;  /* 0x0000000d02127227 */ /* 0x000fe200078e00ff */
[----:B------:R0:W-:Y:S02]  /*2f60*/  STL [R1+0x14d8], R28 ;  /* 0x0014d81c01007387 */ /* 0x0001e40000100800 */
[----:B------:R-:W-:Y:S01]  /*2f70*/  IABS R19, R19 ;  /* 0x0000001300137213 */ /* 0x000fe20000000000 */
[----:B------:R-:W-:Y:S01]  /*2f80*/  @!P6 IMAD.IADD R10, R10, 0x1, -R8 ;  /* 0x000000010a0ae824 */ /* 0x000fe200078e0a08 */
[----:B------:R-:W-:Y:S01]  /*2f90*/  ISETP.GE.AND P6, PT, R6, RZ, PT ;  /* 0x000000ff0600720c */ /* 0x000fe20003fc6270 */
[----:B------:R-:W-:Y:S01]  /*2fa0*/  IMAD R14, R8, R12, R14 ;  /* 0x0000000c080e7224 */ /* 0x000fe200078e020e */
[----:B------:R-:W-:Y:S01]  /*2fb0*/  LOP3.LUT R6, R0, 0xc8, RZ, 0xfc, !PT ;  /* 0x000000c800067812 */ /* 0x000fe200078efcff */
[----:B------:R-:W-:-:S02]  /*2fc0*/  IMAD.MOV R18, RZ, RZ, -R18 ;  /* 0x000000ffff127224 */ /* 0x000fc400078e0a12 */
[--C-:B------:R-:W-:Y:S01]  /*2fd0*/  @!P3 IMAD.IADD R15, R15, 0x1, -R8.reuse ;  /* 0x000000010f0fb824 */ /* 0x100fe200078e0a08 */
[C---:B------:R-:W-:Y:S01]  /*2fe0*/  ISETP.GT.U32.AND P3, PT, R8.reuse, R14, PT ;  /* 0x0000000e0800720c */ /* 0x040fe20003f64070 */
[----:B------:R-:W-:Y:S01]  /*2ff0*/  IMAD R13, R8, R18, R13 ;  /* 0x00000012080d7224 */ /* 0x000fe200078e020d */
[----:B------:R-:W-:Y:S01]  /*3000*/  IABS R12, R6 ;  /* 0x00000006000c7213 */ /* 0x000fe20000000000 */
[--C-:B------:R-:W-:Y:S01]  /*3010*/  @!P5 IMAD.IADD R17, R17, 0x1, -R8.reuse ;  /* 0x000000011111d824 */ /* 0x100fe200078e0a08 */
[----:B------:R-:W-:Y:S01]  /*3020*/  ISETP.GE.AND P5, PT, R7, RZ, PT ;  /* 0x000000ff0700720c */ /* 0x000fe20003fa6270 */
[----:B------:R-:W-:Y:S01]  /*3030*/  @!P0 IMAD.IADD R16, R16, 0x1, -R8 ;  /* 0x0000000110108824 */ /* 0x000fe200078e0a08 */
[----:B------:R-:W-:Y:S01]  /*3040*/  ISETP.GE.AND P0, PT, R3, RZ, PT ;  /* 0x000000ff0300720c */ /* 0x000fe20003f06270 */
[----:B------:R-:W-:Y:S01]  /*3050*/  IMAD.MOV.U32 R20, RZ, RZ, R11 ;  /* 0x000000ffff147224 */ /* 0x000fe200078e000b */
[----:B------:R-:W-:Y:S01]  /*3060*/  LOP3.LUT R3, R0, 0xc0, RZ, 0xfc, !PT ;  /* 0x000000c000037812 */ /* 0x000fe200078efcff */
[----:B------:R-:W-:Y:S01]  /*3070*/  @!P4 IMAD.MOV R10, RZ, RZ, -R10 ;  /* 0x000000ffff0ac224 */ /* 0x000fe200078e0a0a */
[C---:B------:R-:W-:Y:S01]  /*3080*/  ISETP.GT.U32.AND P4, PT, R8.reuse, R13, PT ;  /* 0x0000000d0800720c */ /* 0x040fe20003f84070 */
[----:B------:R-:W-:Y:S01]  /*3090*/  @!P1 IMAD.MOV R9, RZ, RZ, -R9 ;  /* 0x000000ffff099224 */ /* 0x000fe200078e0a09 */
[----:B------:R-:W-:Y:S01]  /*30a0*/  ISETP.GT.U32.AND P1, PT, R8, R17, PT ;  /* 0x000000110800720c */ /* 0x000fe20003f24070 */
[----:B------:R-:W-:Y:S01]  /*30b0*/  IMAD.HI.U32 R11, R2, R12, RZ ;  /* 0x0000000c020b7227 */ /* 0x000fe200078e00ff */
[----:B------:R-:W-:-:S02]  /*30c0*/  IABS R7, R3 ;  /* 0x0000000300077213 */ /* 0x000fc40000000000 */
[----:B------:R-:W-:Y:S01]  /*30d0*/  STL [R1+0x14d0], R9 ;  /* 0x0014d00901007387 */ /* 0x000fe20000100800 */
[----:B------:R-:W-:Y:S01]  /*30e0*/  @!P2 IMAD.MOV R20, RZ, RZ, -R20 ;  /* 0x000000ffff14a224 */ /* 0x000fe200078e0a14 */
[----:B------:R-:W-:Y:S01]  /*30f0*/  ISETP.GT.U32.AND P2, PT, R8, R16, PT ;  /* 0x000000100800720c */ /* 0x000fe20003f44070 */
[----:B------:R-:W-:Y:S01]  /*3100*/  IMAD.MOV R11, RZ, RZ, -R11 ;  /* 0x000000ffff0b7224 */ /* 0x000fe200078e0a0b */
[----:B0-----:R-:W-:Y:S01]  /*3110*/  LOP3.LUT R28, R0, 0x18, RZ, 0xfc, !PT ;  /* 0x00000018001c7812 */ /* 0x001fe200078efcff */
[----:B------:R-:W-:Y:S01]  /*3120*/  @!P3 IMAD.IADD R14, R14, 0x1, -R8 ;  /* 0x000000010e0eb824 */ /* 0x000fe200078e0a08 */
[----:B------:R-:W-:Y:S01]  /*3130*/  STL [R1+0x4], R20 ;  /* 0x0000041401007387 */ /* 0x000fe20000100800 */
[----:B------:R-:W-:Y:S01]  /*3140*/  @!P6 IMAD.MOV R15, RZ, RZ, -R15 ;  /* 0x000000ffff0fe224 */ /* 0x000fe200078e0a0f */
[----:B------:R-:W-:Y:S01]  /*3150*/  ISETP.GE.AND P6, PT, R4, RZ, PT ;  /* 0x000000ff0400720c */ /* 0x000fe20003fc6270 */
[C---:B------:R-:W-:Y:S01]  /*3160*/  IMAD R12, R8.reuse, R11, R12 ;  /* 0x0000000b080c7224 */ /* 0x040fe200078e020c */
[----:B------:R-:W-:Y:S01]  /*3170*/  ISETP.GT.U32.AND P3, PT, R8, R14, PT ;  /* 0x0000000e0800720c */ /* 0x000fe20003f64070 */
[----:B------:R-:W-:Y:S01]  /*3180*/  IMAD.HI.U32 R4, R2, R7, RZ ;  /* 0x0000000702047227 */ /* 0x000fe200078e00ff */
[----:B------:R0:W-:Y:S01]  /*3190*/  STL [R1+0x14d4], R10 ;  /* 0x0014d40a01007387 */ /* 0x0001e20000100800 */
[----:B------:R-:W-:-:S02]  /*31a0*/  LOP3.LUT R18, R0, 0x58, RZ, 0xfc, !PT ;  /* 0x0000005800127812 */ /* 0x000fc400078efcff */
[--C-:B------:R-:W-:Y:S01]  /*31b0*/  @!P4 IMAD.IADD R13, R13, 0x1, -R8.reuse ;  /* 0x000000010d0dc824 */ /* 0x100fe200078e0a08 */
[----:B------:R-:W-:Y:S01]  /*31c0*/  ISETP.GT.U32.AND P4, PT, R8, R12, PT ;  /* 0x0000000c0800720c */ /* 0x000fe20003f84070 */
[----:B------:R-:W-:Y:S01]  /*31d0*/  @!P1 IMAD.IADD R17, R17, 0x1, -R8 ;  /* 0x0000000111119824 */ /* 0x000fe200078e0a08 */
[----:B------:R1:W-:Y:S01]  /*31e0*/  STL [R1+0x20], R15 ;  /* 0x0000200f01007387 */ /* 0x0003e20000100800 */
[----:B------:R-:W-:Y:S01]  /*31f0*/  IMAD.MOV R4, RZ, RZ, -R4 ;  /* 0x000000ffff047224 */ /* 0x000fe200078e0a04 */
[----:B------:R-:W-:Y:S01]  /*3200*/  ISETP.GE.AND P1, PT, R6, RZ, PT ;  /* 0x000000ff0600720c */ /* 0x000fe20003f26270 */
[----:B------:R-:W-:Y:S01]  /*3210*/  @!P2 IMAD.IADD R16, R16, 0x1, -R8 ;  /* 0x000000011010a824 */ /* 0x000fe200078e0a08 */
[----:B------:R-:W-:Y:S01]  /*3220*/  ISETP.GE.AND P2, PT, R5, RZ, PT ;  /* 0x000000ff0500720c */ /* 0x000fe20003f46270 */
[----:B------:R-:W-:Y:S01]  /*3230*/  IMAD R7, R8, R4, R7 ;  /* 0x0000000408077224 */ /* 0x000fe200078e0207 */
[C---:B------:R-:W-:Y:S01]  /*3240*/  LOP3.LUT R5, R0.reuse, 0xb0, RZ, 0xfc, !PT ;  /* 0x000000b000057812 */ /* 0x040fe200078efcff */
[----:B0-----:R-:W-:Y:S01]  /*3250*/  IMAD.MOV.U32 R10, RZ, RZ, R17 ;  /* 0x000000ffff0a7224 */ /* 0x001fe200078e0011 */
[----:B------:R-:W-:Y:S01]  /*3260*/  LOP3.LUT R4, R0, 0xa0, RZ, 0xfc, !PT ;  /* 0x000000a000047812 */ /* 0x000fe200078efcff */
[----:B------:R-:W-:Y:S01]  /*3270*/  IMAD.MOV.U32 R9, RZ, RZ, R16 ;  /* 0x000000ffff097224 */ /* 0x000fe200078e0010 */
[----:B-1----:R-:W-:Y:S01]  /*3280*/  IABS R15, R5 ;  /* 0x00000005000f7213 */ /* 0x002fe20000000000 */
[----:B------:R-:W-:Y:S01]  /*3290*/  @!P5 IMAD.MOV R10, RZ, RZ, -R10 ;  /* 0x000000ffff0ad224 */ /* 0x000fe200078e0a0a */
[----:B------:R-:W-:Y:S01]  /*32a0*/  ISETP.GT.U32.AND P5, PT, R8, R7, PT ;  /* 0x000000070800720c */ /* 0x000fe20003fa4070 */
[----:B------:R-:W-:Y:S01]  /*32b0*/  @!P0 IMAD.MOV R9, RZ, RZ, -R9 ;  /* 0x000000ffff098224 */ /* 0x000fe200078e0a09 */
[----:B------:R-:W-:Y:S01]  /*32c0*/  IABS R23, R4 ;  /* 0x0000000400177213 */ /* 0x000fe20000000000 */
[--C-:B------:R-:W-:Y:S01]  /*32d0*/  @!P3 IMAD.IADD R14, R14, 0x1, -R8.reuse ;  /* 0x000000010e0eb824 */ /* 0x100fe200078e0a08 */
[----:B------:R-:W-:Y:S01]  /*32e0*/  ISETP.GE.AND P3, PT, R3, RZ, PT ;  /* 0x000000ff0300720c */ /* 0x000fe20003f66270 */
[----:B------:R-:W-:Y:S01]  /*32f0*/  @!P4 IMAD.IADD R12, R12, 0x1, -R8 ;  /* 0x000000010c0cc824 */ /* 0x000fe200078e0a08 */
[----:B------:R-:W-:Y:S01]  /*3300*/  ISETP.GT.U32.AND P4, PT, R8, R13, PT ;  /* 0x0000000d0800720c */ /* 0x000fe20003f84070 */
[----:B------:R-:W-:Y:S01]  /*3310*/  IMAD.HI.U32 R16, R2, R15, RZ ;  /* 0x0000000f02107227 */ /* 0x000fe200078e00ff */
[----:B------:R-:W-:Y:S01]  /*3320*/  LOP3.LUT R3, R0, 0xa8, RZ, 0xfc, !PT ;  /* 0x000000a800037812 */ /* 0x000fe200078efcff */
[----:B------:R0:W-:Y:S01]  /*3330*/  STL [R1+0x1c], R9 ;  /* 0x00001c0901007387 */ /* 0x0001e20000100800 */
[----:B------:R-:W-:Y:S01]  /*3340*/  ISETP.GT.U32.AND P0, PT, R8, R12, PT ;  /* 0x0000000c0800720c */ /* 0x000fe20003f04070 */
[----:B------:R-:W-:Y:S01]  /*3350*/  IMAD.MOV R16, RZ, RZ, -R16 ;  /* 0x000000ffff107224 */ /* 0x000fe200078e0a10 */
[----:B------:R-:W-:Y:S01]  /*3360*/  IABS R27, R3 ;  /* 0x00000003001b7213 */ /* 0x000fe20000000000 */
[----:B------:R-:W-:Y:S01]  /*3370*/  @!P5 IMAD.IADD R7, R7, 0x1, -R8 ;  /* 0x000000010707d824 */ /* 0x000fe200078e0a08 */
[----:B------:R-:W-:Y:S01]  /*3380*/  STL [R1+0x18], R10 ;  /* 0x0000180a01007387 */ /* 0x000fe20000100800 */
[----:B------:R-:W-:-:S02]  /*3390*/  LOP3.LUT R6, R0, 0x98, RZ, 0xfc, !PT ;  /* 0x0000009800067812 */ /* 0x000fc400078efcff */
[----:B------:R-:W-:Y:S01]  /*33a0*/  IABS R18, R18 ;  /* 0x0000001200127213 */ /* 0x000fe20000000000 */
[----:B0-----:R-:W-:Y:S01]  /*33b0*/  IMAD.MOV.U32 R9, RZ, RZ, R14 ;  /* 0x000000ffff097224 */ /* 0x001fe200078e000e */
[----:B------:R-:W-:Y:S01]  /*33c0*/  ISETP.GT.U32.AND P5, PT, R8, R7, PT ;  /* 0x000000070800720c */ /* 0x000fe20003fa4070 */
[----:B------:R-:W-:Y:S01]  /*33d0*/  IMAD.HI.U32 R14, R2, R27, RZ ;  /* 0x0000001b020e7227 */ /* 0x000fe200078e00ff */
[----:B------:R-:W-:-:S03]  /*33e0*/  IABS R11, R6 ;  /* 0x00000006000b7213 */ /* 0x000fc60000000000 */
[----:B------:R-:W-:Y:S01]  /*33f0*/  @!P6 IMAD.MOV R9, RZ, RZ, -R9 ;  /* 0x000000ffff09e224 */ /* 0x000fe200078e0a09 */
[----:B------:R-:W-:Y:S01]  /*3400*/  ISETP.GE.AND P6, PT, R5, RZ, PT ;  /* 0x000000ff0500720c */ /* 0x000fe20003fc6270 */
[C---:B------:R-:W-:Y:S02]  /*3410*/  IMAD R5, R8.reuse, R16, R15 ;  /* 0x0000001008057224 */ /* 0x040fe400078e020f */
[----:B------:R-:W-:Y:S01]  /*3420*/  @!P4 IMAD.IADD R13, R13, 0x1, -R8 ;  /* 0x000000010d0dc824 */ /* 0x000fe200078e0a08 */
[----:B------:R0:W-:Y:S01]  /*3430*/  STL [R1+0x14], R9 ;  /* 0x0000140901007387 */ /* 0x0001e20000100800 */
[----:B------:R-:W-:Y:S01]  /*3440*/  IMAD.MOV R15, RZ, RZ, -R14 ;  /* 0x000000ffff0f7224 */ /* 0x000fe200078e0a0e */
[----:B------:R-:W-:Y:S01]  /*3450*/  ISETP.GT.U32.AND P4, PT, R8, R5, PT ;  /* 0x000000050800720c */ /* 0x000fe20003f84070 */
[----:B------:R-:W-:-:S04]  /*3460*/  IMAD.HI.U32 R14, R2, R23, RZ ;  /* 0x00000017020e7227 */ /* 0x000fc800078e00ff */
[----:B------:R-:W-:Y:S02]  /*3470*/  IMAD.MOV R14, RZ, RZ, -R14 ;  /* 0x000000ffff0e7224 */ /* 0x000fe400078e0a0e */
[--C-:B------:R-:W-:Y:S02]  /*3480*/  @!P5 IMAD.IADD R7, R7, 0x1, -R8.reuse ;  /* 0x000000010707d824 */ /* 0x100fe400078e0a08 */
[----:B------:R-:W-:Y:S01]  /*3490*/  IMAD R23, R8, R14, R23 ;  /* 0x0000000e08177224 */ /* 0x000fe200078e0217 */
[----:B------:R-:W-:Y:S01]  /*34a0*/  LOP3.LUT R14, R0, 0x80, RZ, 0xfc, !PT ;  /* 0x00000080000e7812 */ /* 0x000fe200078efcff */
[--C-:B------:R-:W-:Y:S01]  /*34b0*/  @!P0 IMAD.IADD R12, R12, 0x1, -R8.reuse ;  /* 0x000000010c0c8824 */ /* 0x100fe200078e0a08 */
[----:B------:R-:W-:Y:S01]  /*34c0*/  ISETP.GE.AND P0, PT, R3, RZ, PT ;  /* 0x000000ff0300720c */ /* 0x000fe20003f06270 */
[----:B------:R-:W-:Y:S01]  /*34d0*/  @!P4 IMAD.IADD R5, R5, 0x1, -R8 ;  /* 0x000000010505c824 */ /* 0x000fe200078e0a08 */
[----:B------:R-:W-:Y:S01]  /*34e0*/  ISETP.GT.U32.AND P5, PT, R8, R23, PT ;  /* 0x000000170800720c */ /* 0x000fe20003fa4070 */
[----:B0-----:R-:W-:-:S02]  /*34f0*/  IMAD.MOV.U32 R9, RZ, RZ, R12 ;  /* 0x000000ffff097224 */ /* 0x001fc400078e000c */
[----:B------:R-:W-:Y:S01]  /*3500*/  IMAD.MOV.U32 R10, RZ, RZ, R13 ;  /* 0x000000ffff0a7224 */ /* 0x000fe200078e000d */
[----:B------:R-:W-:Y:S01]  /*3510*/  ISETP.GT.U32.AND P4, PT, R8, R5, PT ;  /* 0x000000050800720c */ /* 0x000fe20003f84070 */
[----:B------:R-:W-:Y:S01]  /*3520*/  @!P1 IMAD.MOV R9, RZ, RZ, -R9 ;  /* 0x000000ffff099224 */ /* 0x000fe200078e0a09 */
[----:B------:R-:W-:Y:S01]  /*3530*/  ISETP.GE.AND P1, PT, R4, RZ, PT ;  /* 0x000000ff0400720c */ /* 0x000fe20003f26270 */
[----:B------:R-:W-:Y:S01]  /*3540*/  IMAD.HI.U32 R3, R2, R11, RZ ;  /* 0x0000000b02037227 */ /* 0x000fe200078e00ff */
[----:B------:R-:W-:-:S03]  /*3550*/  LOP3.LUT R4, R0, 0x90, RZ, 0xfc, !PT ;  /* 0x0000009000047812 */ /* 0x000fc600078efcff */
[----:B------:R-:W-:Y:S01]  /*3560*/  @!P2 IMAD.MOV R10, RZ, RZ, -R10 ;  /* 0x000000ffff0aa224 */ /* 0x000fe200078e0a0a */
[----:B------:R-:W-:Y:S01]  /*3570*/  IABS R12, R4 ;  /* 0x00000004000c7213 */ /* 0x000fe20000000000 */
[--C-:B------:R-:W-:Y:S02]  /*3580*/  @!P5 IMAD.IADD R23, R23, 0x1, -R8.reuse ;  /* 0x000000011717d824 */ /* 0x100fe400078e0a08 */
[----:B------:R-:W-:Y:S01]  /*3590*/  IMAD.MOV R13, RZ, RZ, -R3 ;  /* 0x000000ffff0d7224 */ /* 0x000fe200078e0a03 */
[----:B------:R0:W-:Y:S01]  /*35a0*/  STL [R1+0x10], R10 ;  /* 0x0000100a01007387 */ /* 0x0001e20000100800 */
[----:B------:R-:W-:Y:S01]  /*35b0*/  @!P4 IMAD.IADD R5, R5, 0x1, -R8 ;  /* 0x000000010505c824 */ /* 0x000fe200078e0a08 */
[----:B------:R-:W-:Y:S01]  /*35c0*/  ISETP.GE.AND P4, PT, R6, RZ, PT ;  /* 0x000000ff0600720c */ /* 0x000fe20003f86270 */
[----:B------:R-:W-:Y:S01]  /*35d0*/  IMAD.HI.U32 R6, R2, R12, RZ ;  /* 0x0000000c02067227 */ /* 0x000fe200078e00ff */
[----:B------:R-:W-:Y:S01]  /*35e0*/  ISETP.GT.U32.AND P5, PT, R8, R23, PT ;  /* 0x000000170800720c */ /* 0x000fe20003fa4070 */
[----:B------:R1:W-:Y:S01]  /*35f0*/  STL [R1+0xc], R9 ;  /* 0x00000c0901007387 */ /* 0x0003e20000100800 */
[----:B------:R-:W-:Y:S01]  /*3600*/  LOP3.LUT R3, R0, 0x88, RZ, 0xfc, !PT ;  /* 0x0000008800037812 */ /* 0x000fe200078efcff */
[----:B------:R-:W-:-:S02]  /*3610*/  IMAD.MOV R6, RZ, RZ, -R6 ;  /* 0x000000ffff067224 */ /* 0x000fc400078e0a06 */
[C---:B------:R-:W-:Y:S01]  /*3620*/  IMAD R11, R8.reuse, R13, R11 ;  /* 0x0000000d080b7224 */ /* 0x040fe200078e020b */
[----:B------:R-:W-:Y:S01]  /*3630*/  IABS R13, R3 ;  /* 0x00000003000d7213 */ /* 0x000fe20000000000 */
[----:B------:R-:W-:Y:S01]  /*3640*/  IMAD R12, R8, R6, R12 ;  /* 0x00000006080c7224 */ /* 0x000fe200078e020c */
[----:B0-----:R-:W-:Y:S01]  /*3650*/  LOP3.LUT R10, R0, 0x48, RZ, 0xfc, !PT ;  /* 0x00000048000a7812 */ /* 0x001fe200078efcff */
[----:B------:R-:W-:Y:S01]  /*3660*/  IMAD R27, R8, R15, R27 ;  /* 0x0000000f081b7224 */ /* 0x000fe200078e021b */
[----:B------:R-:W-:Y:S01]  /*3670*/  LOP3.LUT R15, R0, 0x70, RZ, 0xfc, !PT ;  /* 0x00000070000f7812 */ /* 0x000fe200078efcff */
[----:B-1----:R-:W-:Y:S01]  /*3680*/  IMAD.MOV.U32 R9, RZ, RZ, R7 ;  /* 0x000000ffff097224 */ /* 0x002fe200078e0007 */
[----:B------:R-:W-:Y:S01]  /*3690*/  IABS R20, R10 ;  /* 0x0000000a00147213 */ /* 0x000fe20000000000 */
[--C-:B------:R-:W-:Y:S01]  /*36a0*/  @!P5 IMAD.IADD R23, R23, 0x1, -R8.reuse ;  /* 0x000000011717d824 */ /* 0x100fe200078e0a08 */
[C---:B------:R-:W-:Y:S01]  /*36b0*/  ISETP.GT.U32.AND P5, PT, R8.reuse, R12, PT ;  /* 0x0000000c0800720c */ /* 0x040fe20003fa4070 */
[----:B------:R-:W-:Y:S01]  /*36c0*/  @!P3 IMAD.MOV R9, RZ, RZ, -R9 ;  /* 0x000000ffff09b224 */ /* 0x000fe200078e0a09 */
[----:B------:R-:W-:Y:S01]  /*36d0*/  ISETP.GT.U32.AND P3, PT, R8, R11, PT ;  /* 0x0000000b0800720c */ /* 0x000fe20003f64070 */
[----:B------:R-:W-:Y:S01]  /*36e0*/  @!P1 IMAD.MOV R23, RZ, RZ, -R23 ;  /* 0x000000ffff179224 */ /* 0x000fe200078e0a17 */
[----:B------:R-:W-:Y:S01]  /*36f0*/  ISETP.GE.AND P1, PT, R14, RZ, PT ;  /* 0x000000ff0e00720c */ /* 0x000fe20003f26270 */
[----:B------:R-:W-:Y:S01]  /*3700*/  IMAD.MOV.U32 R7, RZ, RZ, R5 ;  /* 0x000000ffff077224 */ /* 0x000fe200078e0005 */
[----:B------:R-:W-:Y:S01]  /*3710*/  IABS R14, R14 ;  /* 0x0000000e000e7213 */ /* 0x000fe20000000000 */
[----:B------:R-:W-:Y:S01]  /*3720*/  IMAD.HI.U32 R5, R2, R13, RZ ;  /* 0x0000000d02057227 */ /* 0x000fe200078e00ff */
[----:B------:R-:W-:Y:S01]  /*3730*/  ISETP.GT.U32.AND P2, PT, R8, R27, PT ;  /* 0x0000001b0800720c */ /* 0x000fe20003f44070 */
[----:B------:R0:W-:Y:S01]  /*3740*/  STL [R1+0x8], R9 ;  /* 0x0000080901007387 */ /* 0x0001e20000100800 */
[----:B------:R-:W-:Y:S01]  /*3750*/  LOP3.LUT R10, R0, 0x10, RZ, 0xfc, !PT ;  /* 0x00000010000a7812 */ /* 0x000fe200078efcff */
[----:B------:R-:W-:Y:S01]  /*3760*/  @!P6 IMAD.MOV R7, RZ, RZ, -R7 ;  /* 0x000000ffff07e224 */ /* 0x000fe200078e0a07 */
[----:B------:R-:W-:Y:S01]  /*3770*/  ISETP.GE.AND P6, PT, R4, RZ, PT ;  /* 0x000000ff0400720c */ /* 0x000fe20003fc6270 */
[----:B------:R-:W-:-:S02]  /*3780*/  @!P5 IMAD.IADD R12, R12, 0x1, -R8 ;  /* 0x000000010c0cd824 */ /* 0x000fc400078e0a08 */
[----:B------:R-:W-:Y:S01]  /*3790*/  IMAD.HI.U32 R4, R2, R14, RZ ;  /* 0x0000000e02047227 */ /* 0x000fe200078e00ff */
[----:B------:R1:W-:Y:S02]  /*37a0*/  STL [R1], R7 ;  /* 0x0000000701007387 */ /* 0x0003e40000100800 */
[----:B------:R-:W-:Y:S01]  /*37b0*/  ISETP.GT.U32.AND P5, PT, R8, R12, PT ;  /* 0x0000000c0800720c */ /* 0x000fe20003fa4070 */
[----:B------:R-:W-:Y:S01]  /*37c0*/  IMAD.MOV R4, RZ, RZ, -R4 ;  /* 0x000000ffff047224 */ /* 0x000fe200078e0a04 */
[----:B0-----:R-:W-:Y:S01]  /*37d0*/  LOP3.LUT R9, R0, 0x40, RZ, 0xfc, !PT ;  /* 0x0000004000097812 */ /* 0x001fe200078efcff */
[----:B------:R-:W-:Y:S02]  /*37e0*/  @!P3 IMAD.IADD R11, R11, 0x1, -R8 ;  /* 0x000000010b0bb824 */ /* 0x000fe400078e0a08 */
[C---:B------:R-:W-:Y:S01]  /*37f0*/  IMAD R14, R8.reuse, R4, R14 ;  /* 0x00000004080e7224 */ /* 0x040fe200078e020e */
[----:B------:R-:W-:Y:S01]  /*3800*/  IABS R21, R9 ;  /* 0x0000000900157213 */ /* 0x000fe20000000000 */
[----:B------:R-:W-:Y:S01]  /*3810*/  @!P2 IMAD.IADD R27, R27, 0x1, -R8 ;  /* 0x000000011b1ba824 */ /* 0x000fe200078e0a08 */
[----:B------:R-:W-:Y:S01]  /*3820*/  ISETP.GT.U32.AND P3, PT, R8, R11, PT ;  /* 0x0000000b0800720c */ /* 0x000fe20003f64070 */
[----:B------:R-:W-:Y:S01]  /*3830*/  IMAD.MOV R5, RZ, RZ, -R5 ;  /* 0x000000ffff057224 */ /* 0x000fe200078e0a05 */
[----:B-1----:R-:W-:-:S02]  /*3840*/  LOP3.LUT R7, R0, 0x30, RZ, 0xfc, !PT ;  /* 0x0000003000077812 */ /* 0x002fc400078efcff */
[----:B------:R-:W-:Y:S01]  /*3850*/  ISETP.GT.U32.AND P2, PT, R8, R27, PT ;  /* 0x0000001b0800720c */ /* 0x000fe20003f44070 */
[----:B------:R-:W-:Y:S01]  /*3860*/  @!P5 IMAD.IADD R12, R12, 0x1, -R8 ;  /* 0x000000010c0cd824 */ /* 0x000fe200078e0a08 */
[C---:B------:R-:W-:Y:S01]  /*3870*/  ISETP.GT.U32.AND P5, PT, R8.reuse, R14, PT ;  /* 0x0000000e0800720c */ /* 0x040fe20003fa4070 */
[----:B------:R-:W-:Y:S01]  /*3880*/  IMAD R13, R8, R5, R13 ;  /* 0x00000005080d7224 */ /* 0x000fe200078e020d */
[----:B------:R-:W-:Y:S01]  /*3890*/  LOP3.LUT R5, R0, 0x60, RZ, 0xfc, !PT ;  /* 0x0000006000057812 */ /* 0x000fe200078efcff */
[----:B------:R-:W-:Y:S01]  /*38a0*/  @!P6 IMAD.MOV R12, RZ, RZ, -R12 ;  /* 0x000000ffff0ce224 */ /* 0x000fe200078e0a0c */
[----:B------:R-:W-:Y:S01]  /*38b0*/  IABS R22, R7 ;  /* 0x0000000700167213 */ /* 0x000fe20000000000 */
[----:B------:R-:W-:Y:S01]  /*38c0*/  IMAD.HI.U32 R7, R2, R18, RZ ;  /* 0x0000001202077227 */ /* 0x000fe200078e00ff */
[----:B------:R-:W-:-:S03]  /*38d0*/  IABS R17, R5 ;  /* 0x0000000500117213 */ /* 0x000fc60000000000 */
[--C-:B------:R-:W-:Y:S01]  /*38e0*/  @!P3 IMAD.IADD R11, R11, 0x1, -R8.reuse ;  /* 0x000000010b0bb824 */ /* 0x100fe200078e0a08 */
[----:B------:R-:W-:Y:S01]  /*38f0*/  ISETP.GE.AND P3, PT, R15, RZ, PT ;  /* 0x000000ff0f00720c */ /* 0x000fe20003f66270 */
[--C-:B------:R-:W-:Y:S01]  /*3900*/  @!P2 IMAD.IADD R27, R27, 0x1, -R8.reuse ;  /* 0x000000011b1ba824 */ /* 0x100fe200078e0a08 */
[----:B------:R-:W-:Y:S01]  /*3910*/  IABS R15, R15 ;  /* 0x0000000f000f7213 */ /* 0x000fe20000000000 */
[----:B------:R-:W-:Y:S01]  /*3920*/  @!P5 IMAD.IADD R14, R14, 0x1, -R8 ;  /* 0x000000010e0ed824 */ /* 0x000fe200078e0a08 */
[----:B------:R-:W-:Y:S01]  /*3930*/  ISETP.GE.AND P2, PT, R3, RZ, PT ;  /* 0x000000ff0300720c */ /* 0x000fe20003f46270 */
[----:B------:R-:W-:Y:S01]  /*3940*/  @!P0 IMAD.MOV R27, RZ, RZ, -R27 ;  /* 0x000000ffff1b8224 */ /* 0x000fe200078e0a1b */
[----:B------:R-:W-:Y:S01]  /*3950*/  LOP3.LUT R3, R0, 0x68, RZ, 0xfc, !PT ;  /* 0x0000006800037812 */ /* 0x000fe200078efcff */
[----:B------:R-:W-:Y:S01]  /*3960*/  IMAD.HI.U32 R6, R2, R15, RZ ;  /* 0x0000000f02067227 */ /* 0x000fe200078e00ff */
[C---:B------:R-:W-:Y:S02]  /*3970*/  ISETP.GT.U32.AND P5, PT, R8.reuse, R14, PT ;  /* 0x0000000e0800720c */ /* 0x040fe40003fa4070 */
[----:B------:R-:W-:Y:S01]  /*3980*/  IABS R16, R3 ;  /* 0x0000000300107213 */ /* 0x000fe20000000000 */
[----:B------:R-:W-:Y:S01]  /*3990*/  IMAD.MOV R6, RZ, RZ, -R6 ;  /* 0x000000ffff067224 */ /* 0x000fe200078e0a06 */
[C---:B------:R-:W-:Y:S01]  /*39a0*/  ISETP.GT.U32.AND P0, PT, R8.reuse, R13, PT ;  /* 0x0000000d0800720c */ /* 0x040fe20003f04070 */
[----:B------:R-:W-:Y:S01]  /*39b0*/  @!P4 IMAD.MOV R11, RZ, RZ, -R11 ;  /* 0x000000ffff0bc224 */ /* 0x000fe200078e0a0b */
[----:B------:R0:W-:Y:S01]  /*39c0*/  STL [R1+0x14cc], R27 ;  /* 0x0014cc1b01007387 */ /* 0x0001e20000100800 */
[----:B------:R-:W-:Y:S01]  /*39d0*/  IMAD R15, R8, R6, R15 ;  /* 0x00000006080f7224 */ /* 0x000fe200078e020f */
[----:B------:R-:W-:Y:S01]  /*39e0*/  ISETP.GE.AND P4, PT, R3, RZ, PT ;  /* 0x000000ff0300720c */ /* 0x000fe20003f86270 */
[----:B------:R-:W-:Y:S01]  /*39f0*/  IMAD.HI.U32 R4, R2, R16, RZ ;  /* 0x0000001002047227 */ /* 0x000fe200078e00ff */
[----:B------:R1:W-:Y:S03]  /*3a00*/  STL [R1+0x14dc], R23 ;  /* 0x0014dc1701007387 */ /* 0x0003e60000100800 */
[----:B------:R-:W-:Y:S01]  /*3a10*/  @!P5 IMAD.IADD R14, R14, 0x1, -R8 ;  /* 0x000000010e0ed824 */ /* 0x000fe200078e0a08 */
[----:B------:R-:W-:Y:S01]  /*3a20*/  ISETP.GT.U32.AND P5, PT, R8, R15, PT ;  /* 0x0000000f0800720c */ /* 0x000fe20003fa4070 */
[----:B------:R-:W-:Y:S01]  /*3a30*/  IMAD.MOV R4, RZ, RZ, -R4 ;  /* 0x000000ffff047224 */ /* 0x000fe200078e0a04 */
[----:B------:R2:W-:Y:S01]  /*3a40*/  STL [R1+0x14e0], R11 ;  /* 0x0014e00b01007387 */ /* 0x0005e20000100800 */
[----:B------:R-:W-:Y:S01]  /*3a50*/  @!P0 IMAD.IADD R13, R13, 0x1, -R8 ;  /* 0x000000010d0d8824 */ /* 0x000fe200078e0a08 */
[----:B0-----:R-:W-:Y:S01]  /*3a60*/  LOP3.LUT R27, R0, 0x8, RZ, 0xfc, !PT ;  /* 0x00000008001b7812 */ /* 0x001fe200078efcff */
[----:B------:R-:W-:Y:S01]  /*3a70*/  IMAD R16, R8, R4, R16 ;  /* 0x0000000408107224 */ /* 0x000fe200078e0210 */
[----:B-1----:R-:W-:Y:S01]  /*3a80*/  LOP3.LUT R23, R0, 0x20, RZ, 0xfc, !PT ;  /* 0x0000002000177812 */ /* 0x002fe200078efcff */
[----:B------:R-:W-:Y:S01]  /*3a90*/  IMAD.HI.U32 R3, R2, R17, RZ ;  /* 0x0000001102037227 */ /* 0x000fe200078e00ff */
[----:B------:R-:W-:-:S03]  /*3aa0*/  ISETP.GT.U32.AND P0, PT, R8, R13, PT ;  /* 0x0000000d0800720c */ /* 0x000fc60003f04070 */
[----:B------:R-:W-:Y:S01]  /*3ab0*/  IMAD.MOV R3, RZ, RZ, -R3 ;  /* 0x000000ffff037224 */ /* 0x000fe200078e0a03 */
[----:B--2---:R-:W-:Y:S01]  /*3ac0*/  LOP3.LUT R11, R0, 0x28, RZ, 0xfc, !PT ;  /* 0x00000028000b7812 */ /* 0x004fe200078efcff */
[----:B------:R-:W-:Y:S01]  /*3ad0*/  @!P5 IMAD.IADD R15, R15, 0x1, -R8 ;  /* 0x000000010f0fd824 */ /* 0x000fe200078e0a08 */
[C---:B------:R-:W-:Y:S01]  /*3ae0*/  ISETP.GT.U32.AND P5, PT, R8.reuse, R16, PT ;  /* 0x000000100800720c */ /* 0x040fe20003fa4070 */
[----:B------:R-:W-:Y:S02]  /*3af0*/  IMAD R17, R8, R3, R17 ;  /* 0x0000000308117224 */ /* 0x000fe400078e0211 */
[----:B------:R-:W-:-:S04]  /*3b00*/  IMAD.HI.U32 R6, R2, R19, RZ ;  /* 0x0000001302067227 */ /* 0x000fc800078e00ff */
[----:B------:R-:W-:Y:S01]  /*3b10*/  @!P0 IMAD.IADD R13, R13, 0x1, -R8 ;  /* 0x000000010d0d8824 */ /* 0x000fe200078e0a08 */
[----:B------:R-:W-:Y:S01]  /*3b20*/  ISETP.GE.AND P0, PT, R5, RZ, PT ;  /* 0x000000ff0500720c */ /* 0x000fe20003f06270 */
[----:B------:R-:W-:-:S04]  /*3b30*/  IMAD.HI.U32 R5, R2, R20, RZ ;  /* 0x0000001402057227 */ /* 0x000fc800078e00ff */
[----:B------:R-:W-:Y:S01]  /*3b40*/  @!P5 IMAD.IADD R16, R16, 0x1, -R8 ;  /* 0x000000011010d824 */ /* 0x000fe200078e0a08 */
[C---:B------:R-:W-:Y:S01]  /*3b50*/  ISETP.GT.U32.AND P5, PT, R8.reuse, R15, PT ;  /* 0x0000000f0800720c */ /* 0x040fe20003fa4070 */
[----:B------:R-:W-:Y:S02]  /*3b60*/  IMAD.MOV R5, RZ, RZ, -R5 ;  /* 0x000000ffff057224 */ /* 0x000fe400078e0a05 */
[----:B------:R-:W-:Y:S01]  /*3b70*/  IMAD.MOV R7, RZ, RZ, -R7 ;  /* 0x000000ffff077224 */ /* 0x000fe200078e0a07 */
[C---:B------:R-:W-:Y:S01]  /*3b80*/  ISETP.GT.U32.AND P6, PT, R8.reuse, R16, PT ;  /* 0x000000100800720c */ /* 0x040fe20003fc4070 */
[C---:B------:R-:W-:Y:S01]  /*3b90*/  IMAD R20, R8.reuse, R5, R20 ;  /* 0x0000000508147224 */ /* 0x040fe200078e0214 */
[----:B------:R-:W-:Y:S01]  /*3ba0*/  IABS R5, R28 ;  /* 0x0000001c00057213 */ /* 0x000fe20000000000 */
[----:B------:R-:W-:Y:S01]  /*3bb0*/  @!P2 IMAD.MOV R13, RZ, RZ, -R13 ;  /* 0x000000ffff0da224 */ /* 0x000fe200078e0a0d */
[----:B------:R-:W-:Y:S01]  /*3bc0*/  ISETP.GT.U32.AND P2, PT, R8, R17, PT ;  /* 0x000000110800720c */ /* 0x000fe20003f44070 */
[----:B------:R-:W-:-:S04]  /*3bd0*/  IMAD.HI.U32 R4, R2, R21, RZ ;  /* 0x0000001502047227 */ /* 0x000fc800078e00ff */
[----:B------:R-:W-:Y:S02]  /*3be0*/  @!P5 IMAD.IADD R15, R15, 0x1, -R8 ;  /* 0x000000010f0fd824 */ /* 0x000fe400078e0a08 */
[----:B------:R-:W-:-:S04]  /*3bf0*/  IMAD.HI.U32 R24, R2, R5, RZ ;  /* 0x0000000502187227 */ /* 0x000fc800078e00ff */
[----:B------:R-:W-:Y:S01]  /*3c00*/  @!P6 IMAD.IADD R16, R16, 0x1, -R8 ;  /* 0x000000011010e824 */ /* 0x000fe200078e0a08 */
[C---:B------:R-:W-:Y:S01]  /*3c10*/  ISETP.GT.U32.AND P6, PT, R8.reuse, R20, PT ;  /* 0x000000140800720c */ /* 0x040fe20003fc4070 */
[----:B------:R-:W-:Y:S02]  /*3c20*/  @!P3 IMAD.MOV R15, RZ, RZ, -R15 ;  /* 0x000000ffff0fb224 */ /* 0x000fe400078e0a0f */
[----:B------:R-:W-:Y:S02]  /*3c30*/  IMAD.MOV R24, RZ, RZ, -R24 ;  /* 0x000000ffff187224 */ /* 0x000fe400078e0a18 */
[----:B------:R-:W-:Y:S02]  /*3c40*/  IMAD.MOV R6, RZ, RZ, -R6 ;  /* 0x000000ffff067224 */ /* 0x000fe400078e0a06 */
[C---:B------:R-:W-:Y:S01]  /*3c50*/  IMAD R5, R8.reuse, R24, R5 ;  /* 0x0000001808057224 */ /* 0x040fe200078e0205 */
[----:B------:R-:W-:Y:S01]  /*3c60*/  IABS R24, R0 ;  /* 0x0000000000187213 */ /* 0x000fe20000000000 */
[----:B------:R-:W-:Y:S01]  /*3c70*/  IMAD R18, R8, R7, R18 ;  /* 0x0000000708127224 */ /* 0x000fe200078e0212 */
[----:B------:R-:W-:Y:S01]  /*3c80*/  IABS R7, R11 ;  /* 0x0000000b00077213 */ /* 0x000fe20000000000 */
[----:B------:R-:W-:-:S02]  /*3c90*/  IMAD.MOV R4, RZ, RZ, -R4 ;  /* 0x000000ffff047224 */ /* 0x000fc400078e0a04 */
[----:B------:R-:W-:Y:S02]  /*3ca0*/  @!P6 IMAD.IADD R20, R20, 0x1, -R8 ;  /* 0x000000011414e824 */ /* 0x000fe400078e0a08 */
[C---:B------:R-:W-:Y:S01]  /*3cb0*/  IMAD R19, R8.reuse, R6, R19 ;  /* 0x0000000608137224 */ /* 0x040fe200078e0213 */
[----:B------:R-:W-:Y:S01]  /*3cc0*/  IABS R6, R23 ;  /* 0x0000001700067213 */ /* 0x000fe20000000000 */
[----:B------:R-:W-:Y:S01]  /*3cd0*/  @!P1 IMAD.MOV R14, RZ, RZ, -R14 ;  /* 0x000000ffff0e9224 */ /* 0x000fe200078e0a0e */
[C---:B------:R-:W-:Y:S01]  /*3ce0*/  ISETP.GT.U32.AND P3, PT, R8.reuse, R20, PT ;  /* 0x000000140800720c */ /* 0x040fe20003f64070 */
[C---:B------:R-:W-:Y:S01]  /*3cf0*/  IMAD R21, R8.reuse, R4, R21 ;  /* 0x0000000408157224 */ /* 0x040fe200078e0215 */
[C---:B------:R-:W-:Y:S01]  /*3d00*/  ISETP.GT.U32.AND P1, PT, R8.reuse, R18, PT ;  /* 0x000000120800720c */ /* 0x040fe20003f24070 */
[----:B------:R-:W-:Y:S01]  /*3d10*/  @!P2 IMAD.IADD R17, R17, 0x1, -R8 ;  /* 0x000000011111a824 */ /* 0x000fe200078e0a08 */
[----:B------:R-:W-:Y:S01]  /*3d20*/  ISETP.GT.U32.AND P5, PT, R8, R19, PT ;  /* 0x000000130800720c */ /* 0x000fe20003fa4070 */
[----:B------:R-:W-:Y:S01]  /*3d30*/  IMAD.HI.U32 R3, R2, R22, RZ ;  /* 0x0000001602037227 */ /* 0x000fe200078e00ff */
[----:B------:R-:W-:-:S02]  /*3d40*/  ISETP.GT.U32.AND P2, PT, R8, R21, PT ;  /* 0x000000150800720c */ /* 0x000fc40003f44070 */
[----:B------:R-:W-:Y:S01]  /*3d50*/  IABS R4, R10 ;  /* 0x0000000a00047213 */ /* 0x000fe20000000000 */
[----:B------:R-:W-:Y:S02]  /*3d60*/  IMAD.MOV R3, RZ, RZ, -R3 ;  /* 0x000000ffff037224 */ /* 0x000fe400078e0a03 */
[----:B------:R-:W-:-:S04]  /*3d70*/  IMAD.HI.U32 R25, R2, R6, RZ ;  /* 0x0000000602197227 */ /* 0x000fc800078e00ff */
[--C-:B------:R-:W-:Y:S01]  /*3d80*/  @!P3 IMAD.IADD R20, R20, 0x1, -R8.reuse ;  /* 0x000000011414b824 */ /* 0x100fe200078e0a08 */
[----:B------:R-:W-:Y:S01]  /*3d90*/  ISETP.GT.U32.AND P3, PT, R8, R5, PT ;  /* 0x000000050800720c */ /* 0x000fe20003f64070 */
[--C-:B------:R-:W-:Y:S01]  /*3da0*/  @!P1 IMAD.IADD R18, R18, 0x1, -R8.reuse ;  /* 0x0000000112129824 */ /* 0x100fe200078e0a08 */
[C---:B------:R-:W-:Y:S01]  /*3db0*/  ISETP.GT.U32.AND P1, PT, R8.reuse, R17, PT ;  /* 0x000000110800720c */ /* 0x040fe20003f24070 */
[----:B------:R-:W-:Y:S02]  /*3dc0*/  @!P5 IMAD.IADD R19, R19, 0x1, -R8 ;  /* 0x000000011313d824 */ /* 0x000fe400078e0a08 */
[C---:B------:R-:W-:Y:S01]  /*3dd0*/  IMAD R22, R8.reuse, R3, R22 ;  /* 0x0000000308167224 */ /* 0x040fe200078e0216 */
[----:B------:R-:W-:Y:S01]  /*3de0*/  ISETP.GT.U32.AND P5, PT, R8, R18, PT ;  /* 0x000000120800720c */ /* 0x000fe20003fa4070 */
[----:B------:R-:W-:Y:S01]  /*3df0*/  IMAD.HI.U32 R3, R2, R7, RZ ;  /* 0x0000000702037227 */ /* 0x000fe200078e00ff */
[----:B------:R-:W-:-:S03]  /*3e00*/  ISETP.GT.U32.AND P6, PT, R8, R19, PT ;  /* 0x000000130800720c */ /* 0x000fc60003fc4070 */
[--C-:B------:R-:W-:Y:S02]  /*3e10*/  @!P2 IMAD.IADD R21, R21, 0x1, -R8.reuse ;  /* 0x000000011515a824 */ /* 0x100fe400078e0a08 */
[----:B------:R-:W-:Y:S01]  /*3e20*/  @!P3 IMAD.IADD R5, R5, 0x1, -R8 ;  /* 0x000000010505b824 */ /* 0x000fe200078e0a08 */
[----:B------:R-:W-:Y:S01]  /*3e30*/  ISETP.GE.AND P3, PT, R9, RZ, PT ;  /* 0x000000ff0900720c */ /* 0x000fe20003f66270 */
[----:B------:R-:W-:Y:S01]  /*3e40*/  IMAD.MOV R3, RZ, RZ, -R3 ;  /* 0x000000ffff037224 */ /* 0x000fe200078e0a03 */
[----:B------:R-:W2:Y:S01]  /*3e50*/  LDL.LU R9, [R1+0x50] ;  /* 0x0000500001097983 */ /* 0x000ea20000300800 */
[----:B------:R-:W-:Y:S01]  /*3e60*/  ISETP.GT.U32.AND P2, PT, R8, R21, PT ;  /* 0x000000150800720c */ /* 0x000fe20003f44070 */
[----:B------:R-:W-:-:S04]  /*3e70*/  IMAD.HI.U32 R26, R2, R4, RZ ;  /* 0x00000004021a7227 */ /* 0x000fc800078e00ff */
[----:B------:R-:W-:Y:S02]  /*3e80*/  IMAD R7, R8, R3, R7 ;  /* 0x0000000308077224 */ /* 0x000fe400078e0207 */
[----:B------:R-:W-:Y:S02]  /*3e90*/  IMAD.MOV R25, RZ, RZ, -R25 ;  /* 0x000000ffff197224 */ /* 0x000fe400078e0a19 */
[----:B------:R-:W-:Y:S01]  /*3ea0*/  IMAD.MOV R3, RZ, RZ, -R26 ;  /* 0x000000ffff037224 */ /* 0x000fe200078e0a1a */
[----:B------:R-:W-:Y:S01]  /*3eb0*/  LOP3.LUT R26, R0, 0x58, RZ, 0xfc, !PT ;  /* 0x00000058001a7812 */ /* 0x000fe200078efcff */
[----:B------:R-:W-:Y:S01]  /*3ec0*/  @!P5 IMAD.IADD R18, R18, 0x1, -R8 ;  /* 0x000000011212d824 */ /* 0x000fe200078e0a08 */
[C---:B------:R-:W-:Y:S01]  /*3ed0*/  ISETP.GT.U32.AND P5, PT, R8.reuse, R7, PT ;  /* 0x000000070800720c */ /* 0x040fe20003fa4070 */
[C---:B------:R-:W-:Y:S02]  /*3ee0*/  IMAD R6, R8.reuse, R25, R6 ;  /* 0x0000001908067224 */ /* 0x040fe400078e0206 */
[C---:B------:R-:W-:Y:S01]  /*3ef0*/  IMAD R4, R8.reuse, R3, R4 ;  /* 0x0000000308047224 */ /* 0x040fe200078e0204 */
[----:B------:R-:W-:Y:S01]  /*3f00*/  IABS R3, R27 ;  /* 0x0000001b00037213 */ /* 0x000fe20000000000 */
[--C-:B------:R-:W-:Y:S01]  /*3f10*/  @!P1 IMAD.IADD R17, R17, 0x1, -R8.reuse ;  /* 0x0000000111119824 */ /* 0x100fe200078e0a08 */
[C---:B------:R-:W-:Y:S01]  /*3f20*/  ISETP.GT.U32.AND P1, PT, R8.reuse, R22, PT ;  /* 0x000000160800720c */ /* 0x040fe20003f24070 */
[--C-:B------:R-:W-:Y:S01]  /*3f30*/  @!P6 IMAD.IADD R19, R19, 0x1, -R8.reuse ;  /* 0x000000011313e824 */ /* 0x100fe200078e0a08 */
[----:B------:R-:W-:Y:S01]  /*3f40*/  ISETP.GT.U32.AND P6, PT, R8, R6, PT ;  /* 0x000000060800720c */ /* 0x000fe20003fc4070 */
[----:B------:R-:W-:Y:S01]  /*3f50*/  @!P2 IMAD.IADD R21, R21, 0x1, -R8 ;  /* 0x000000011515a824 */ /* 0x000fe200078e0a08 */
[----:B------:R-:W-:Y:S01]  /*3f60*/  ISETP.GE.AND P2, PT, R26, RZ, PT ;  /* 0x000000ff1a00720c */ /* 0x000fe20003f46270 */
[----:B------:R-:W-:-:S04]  /*3f70*/  IMAD.HI.U32 R25, R2, R3, RZ ;  /* 0x0000000302197227 */ /* 0x000fc800078e00ff */
[----:B------:R-:W-:Y:S01]  /*3f80*/  IMAD.HI.U32 R26, R2, R24, RZ ;  /* 0x00000018021a7227 */ /* 0x000fe200078e00ff */
[----:B------:R-:W-:-:S03]  /*3f90*/  LOP3.LUT R2, R0, 0x50, RZ, 0xfc, !PT ;  /* 0x0000005000027812 */ /* 0x000fc600078efcff */
[--C-:B------:R-:W-:Y:S01]  /*3fa0*/  @!P5 IMAD.IADD R7, R7, 0x1, -R8.reuse ;  /* 0x000000010707d824 */ /* 0x100fe200078e0a08 */
[----:B------:R-:W-:Y:S01]  /*3fb0*/  ISETP.GE.AND P5, PT, R2, RZ, PT ;  /* 0x000000ff0200720c */ /* 0x000fe20003fa6270 */
[----:B------:R-:W-:Y:S01]  /*3fc0*/  IMAD.MOV R2, RZ, RZ, -R25 ;  /* 0x000000ffff027224 */ /* 0x000fe200078e0a19 */
[----:B------:R-:W-:Y:S01]  /*3fd0*/  LOP3.LUT R25, R0, 0x48, RZ, 0xfc, !PT ;  /* 0x0000004800197812 */ /* 0x000fe200078efcff */
[--C-:B------:R-:W-:Y:S01]  /*3fe0*/  @!P1 IMAD.IADD R22, R22, 0x1, -R8.reuse ;  /* 0x0000000116169824 */ /* 0x100fe200078e0a08 */
[----:B------:R-:W-:Y:S01]  /*3ff0*/  ISETP.GT.U32.AND P1, PT, R8, R4, PT ;  /* 0x000000040800720c */ /* 0x000fe20003f24070 */
[----:B------:R-:W-:Y:S01]  /*4000*/  @!P6 IMAD.IADD R6, R6, 0x1, -R8 ;  /* 0x000000010606e824 */ /* 0x000fe200078e0a08 */
[----:B------:R-:W-:Y:S01]  /*4010*/  ISETP.GE.AND P6, PT, R25, RZ, PT ;  /* 0x000000ff1900720c */ /* 0x000fe20003fc6270 */
[C---:B------:R-:W-:Y:S02]  /*4020*/  IMAD R3, R8.reuse, R2, R3 ;  /* 0x0000000208037224 */ /* 0x040fe400078e0203 */
[----:B------:R-:W-:Y:S01]  /*4030*/  @!P2 IMAD.MOV R18, RZ, RZ, -R18 ;  /* 0x000000ffff12a224 */ /* 0x000fe200078e0a12 */
[C---:B------:R-:W-:Y:S01]  /*4040*/  ISETP.GT.U32.AND P2, PT, R8.reuse, R6, PT ;  /* 0x000000060800720c */ /* 0x040fe20003f44070 */
[----:B------:R-:W-:Y:S01]  /*4050*/  @!P4 IMAD.MOV R16, RZ, RZ, -R16 ;  /* 0x000000ffff10c224 */ /* 0x000fe200078e0a10 */
[----:B------:R-:W-:Y:S01]  /*4060*/  ISETP.GT.U32.AND P4, PT, R8, R5, PT ;  /* 0x000000050800720c */ /* 0x000fe20003f84070 */
[----:B------:R-:W-:-:S02]  /*4070*/  @!P5 IMAD.MOV R19, RZ, RZ, -R19 ;  /* 0x000000ffff13d224 */ /* 0x000fc400078e0a13 */
[----:B------:R-:W-:Y:S02]  /*4080*/  IMAD.MOV R25, RZ, RZ, -R26 ;  /* 0x000000ffff197224 */ /* 0x000fe400078e0a1a */
[----:B------:R-:W-:Y:S02]  /*4090*/  @!P1 IMAD.IADD R4, R4, 0x1, -R8 ;  /* 0x0000000104049824 */ /* 0x000fe400078e0a08 */
[----:B------:R-:W-:Y:S01]  /*40a0*/  @!P6 IMAD.MOV R20, RZ, RZ, -R20 ;  /* 0x000000ffff14e224 */ /* 0x000fe200078e0a14 */
[C---:B------:R-:W-:Y:S02]  /*40b0*/  ISETP.GT.U32.AND P6, PT, R8.reuse, R3, PT ;  /* 0x000000030800720c */ /* 0x040fe40003fc4070 */
[C---:B------:R-:W-:Y:S02]  /*40c0*/  ISETP.GT.U32.AND P1, PT, R8.reuse, R22, PT ;  /* 0x000000160800720c */ /* 0x040fe40003f24070 */
[C---:B------:R-:W-:Y:S01]  /*40d0*/  ISETP.GT.U32.AND P5, PT, R8.reuse, R4, PT ;  /* 0x000000040800720c */ /* 0x040fe20003fa4070 */
[----:B------:R-:W-:Y:S01]  /*40e0*/  IMAD R2, R8, R25, R24 ;  /* 0x0000001908027224 */ /* 0x000fe200078e0218 */
[----:B------:R-:W-:Y:S01]  /*40f0*/  SHF.R.S32.HI R24, RZ, 0x2, R29 ;  /* 0x00000002ff187819 */ /* 0x000fe2000001141d */
[----:B------:R-:W-:Y:S01]  /*4100*/  @!P2 IMAD.IADD R6, R6, 0x1, -R8 ;  /* 0x000000010606a824 */ /* 0x000fe200078e0a08 */
[----:B------:R-:W-:-:S02]  /*4110*/  LOP3.LUT R26, R0, 0x30, RZ, 0xfc, !PT ;  /* 0x00000030001a7812 */ /* 0x000fc400078efcff */
[----:B------:R-:W-:Y:S01]  /*4120*/  SGXT R24, R24, 0x1 ;  /* 0x000000011818781a */ /* 0x000fe20000000200 */
[--C-:B------:R-:W-:Y:S01]  /*4130*/  @!P4 IMAD.IADD R5, R5, 0x1, -R8.reuse ;  /* 0x000000010505c824 */ /* 0x100fe200078e0a08 */
[----:B------:R-:W-:Y:S01]  /*4140*/  ISETP.GE.AND P2, PT, R11, RZ, PT ;  /* 0x000000ff0b00720c */ /* 0x000fe20003f46270 */
[--C-:B------:R-:W-:Y:S01]  /*4150*/  @!P6 IMAD.IADD R3, R3, 0x1, -R8.reuse ;  /* 0x000000010303e824 */ /* 0x100fe200078e0a08 */
[----:B------:R-:W-:Y:S01]  /*4160*/  ISETP.GE.AND P6, PT, R10, RZ, PT ;  /* 0x000000ff0a00720c */ /* 0x000fe20003fc6270 */
[--C-:B------:R-:W-:Y:S01]  /*4170*/  @!P1 IMAD.IADD R22, R22, 0x1, -R8.reuse ;  /* 0x0000000116169824 */ /* 0x100fe200078e0a08 */
[----:B------:R-:W3:Y:S01]  /*4180*/  LDL.LU R11, [R1+0x14e0] ;  /* 0x0014e000010b7983 */ /* 0x000ee20000300800 */
[----:B------:R-:W-:Y:S01]  /*4190*/  ISETP.GE.AND P4, PT, R23, RZ, PT ;  /* 0x000000ff1700720c */ /* 0x000fe20003f86270 */
[----:B------:R-:W-:Y:S01]  /*41a0*/  @!P5 IMAD.IADD R4, R4, 0x1, -R8 ;  /* 0x000000010404d824 */ /* 0x000fe200078e0a08 */
[----:B------:R-:W-:Y:S01]  /*41b0*/  ISETP.GE.AND P1, PT, R26, RZ, PT ;  /* 0x000000ff1a00720c */ /* 0x000fe20003f26270 */
[C---:B------:R-:W-:Y:S01]  /*41c0*/  IMAD.SHL.U32 R10, R29.reuse, 0x20, RZ ;  /* 0x000000201d0a7824 */ /* 0x040fe200078e00ff */
[----:B------:R-:W4:Y:S01]  /*41d0*/  LDL.LU R23, [R1+0x14dc] ;  /* 0x0014dc0001177983 */ /* 0x000f220000300800 */
[----:B------:R-:W-:Y:S01]  /*41e0*/  ISETP.GE.AND P5, PT, R28, RZ, PT ;  /* 0x000000ff1c00720c */ /* 0x000fe20003fa6270 */
[----:B------:R-:W-:Y:S01]  /*41f0*/  IMAD.SHL.U32 R26, R29, 0x2, RZ ;  /* 0x000000021d1a7824 */ /* 0x000fe200078e00ff */
[----:B------:R-:W-:Y:S01]  /*4200*/  LOP3.LUT R24, R24, 0x90, RZ, 0xc0, !PT ;  /* 0x0000009018187812 */ /* 0x000fe200078ec0ff */
[----:B------:R-:W3:Y:S03]  /*4210*/  LDL.LU R28, [R1+0x14d8] ;  /* 0x0014d800011c7983 */ /* 0x000ee60000300800 */
[----:B------:R-:W-:Y:S01]  /*4220*/  LOP3.LUT R24, R24, 0x260, R10, 0xf8, !PT ;  /* 0x0000026018187812 */ /* 0x000fe200078ef80a */
[----:B------:R0:W-:Y:S04]  /*4230*/  STL [R1+0x1484], R10 ;  /* 0x0014840a01007387 */ /* 0x0001e80000100800 */
[----:B0-----:R-:W4:Y:S01]  /*4240*/  LDL.LU R10, [R1+0x28] ;  /* 0x00002800010a7983 */ /* 0x001f220000300800 */
[----:B--2---:R-:W-:-:S03]  /*4250*/  LOP3.LUT R25, R9, 0x10, R26, 0x78, !PT ;  /* 0x0000001009197812 */ /* 0x004fc600078e781a */
[----:B------:R-:W2:Y:S01]  /*4260*/  LDL.LU R9, [R1+0x4] ;  /* 0x0000040001097983 */ /* 0x000ea20000300800 */
[----:B------:R-:W-:Y:S01]  /*4270*/  @!P0 IMAD.MOV R17, RZ, RZ, -R17 ;  /* 0x000000ffff118224 */ /* 0x000fe200078e0a11 */
[----:B------:R-:W-:Y:S01]  /*4280*/  ISETP.GT.U32.AND P0, PT, R8, R7, PT ;  /* 0x000000070800720c */ /* 0x000fe20003f04070 */
[----:B------:R-:W-:Y:S01]  /*4290*/  @!P3 IMAD.MOV R21, RZ, RZ, -R21 ;  /* 0x000000ffff15b224 */ /* 0x000fe200078e0a15 */
[----:B------:R-:W-:Y:S02]  /*42a0*/  ISETP.GE.AND P3, PT, R0, RZ, PT ;  /* 0x000000ff0000720c */ /* 0x000fe40003f66270 */
[----:B------:R-:W-:-:S09]  /*42b0*/  SHF.R.S32.HI R0, RZ, 0x6, R29 ;  /* 0x00000006ff007819 */ /* 0x000fd2000001141d */
[----:B------:R-:W-:Y:S01]  /*42c0*/  @!P0 IMAD.IADD R7, R7, 0x1, -R8 ;  /* 0x0000000107078824 */ /* 0x000fe200078e0a08 */
[----:B------:R-:W-:Y:S02]  /*42d0*/  ISETP.GT.U32.AND P0, PT, R8, R2, PT ;  /* 0x000000020800720c */ /* 0x000fe40003f04070 */
[----:B------:R-:W-:-:S04]  /*42e0*/  SGXT R0, R0, 0x1 ;  /* 0x000000010000781a */ /* 0x000fc80000000200 */
[----:B------:R-:W-:Y:S01]  /*42f0*/  LOP3.LUT R0, R0, 0x90, RZ, 0xc0, !PT ;  /* 0x0000009000007812 */ /* 0x000fe200078ec0ff */
[----:B------:R-:W-:-:S03]  /*4300*/  @!P1 IMAD.MOV R22, RZ, RZ, -R22 ;  /* 0x000000ffff169224 */ /* 0x000fc600078e0a16 */
[----:B------:R-:W-:-:S03]  /*4310*/  LOP3.LUT R0, R0, 0x7e, R26, 0x78, !PT ;  /* 0x0000007e00007812 */ /* 0x000fc600078e781a */
[----:B------:R-:W-:Y:S01]  /*4320*/  @!P0 IMAD.IADD R2, R2, 0x1, -R8 ;  /* 0x0000000102028824 */ /* 0x000fe200078e0a08 */
[C---:B------:R-:W-:Y:S01]  /*4330*/  ISETP.GT.U32.AND P0, PT, R8.reuse, R3, PT ;  /* 0x000000030800720c */ /* 0x040fe20003f04070 */
[----:B------:R0:W-:Y:S03]  /*4340*/  STL [R1+0x1494], R0 ;  /* 0x0014940001007387 */ /* 0x0001e60000100800 */
[----:B------:R-:W-:Y:S02]  /*4350*/  ISETP.GT.U32.AND P1, PT, R8, R2, PT ;  /* 0x000000020800720c */ /* 0x000fe40003f24070 */
[----:B------:R-:W-:Y:S01]  /*4360*/  LOP3.LUT R24, R24, 0x10, R26, 0x78, !PT ;  /* 0x0000001018187812 */ /* 0x000fe200078e781a */
[----:B0-----:R-:W-:-:S05]  /*4370*/  IMAD.SHL.U32 R0, R29, 0x8, RZ ;  /* 0x000000081d007824 */ /* 0x001fca00078e00ff */
[----:B------:R-:W-:Y:S01]  /*4380*/  LOP3.LUT R26, R0, 0x100, RZ, 0xc0, !PT ;  /* 0x00000100001a7812 */ /* 0x000fe200078ec0ff */
[----:B------:R-:W-:Y:S01]  /*4390*/  @!P0 IMAD.IADD R3, R3, 0x1, -R8 ;  /* 0x0000000103038824 */ /* 0x000fe200078e0a08 */
[----:B------:R-:W-:-:S03]  /*43a0*/  ISETP.GE.AND P0, PT, R27, RZ, PT ;  /* 0x000000ff1b00720c */ /* 0x000fc60003f06270 */
[----:B------:R-:W-:Y:S01]  /*43b0*/  @!P1 IMAD.IADD R2, R2, 0x1, -R8 ;  /* 0x0000000102029824 */ /* 0x000fe200078e0a08 */
[----:B------:R-:W2:Y:S01]  /*43c0*/  LDL.LU R27, [R1+0x20] ;  /* 0x00002000011b7983 */ /* 0x000ea20000300800 */
[----:B------:R-:W-:Y:S01]  /*43d0*/  IMAD.IADD R0, R26, 0x1, R24 ;  /* 0x000000011a007824 */ /* 0x000fe200078e0218 */
[----:B------:R-:W-:Y:S02]  /*43e0*/  ISETP.NE.AND P1, PT, RZ, c[0x0][0x17c], PT ;  /* 0x00005f00ff007a0c */ /* 0x000fe40003f25270 */
[----:B------:R-:W-:Y:S01]  /*43f0*/  LOP3.LUT R8, RZ, c[0x0][0x17c], RZ, 0x33, !PT ;  /* 0x00005f00ff087a12 */ /* 0x000fe200078e33ff */
[----:B---3--:R-:W-:Y:S02]  /*4400*/  IMAD.IADD R28, R28, 0x1, R25 ;  /* 0x000000011c1c7824 */ /* 0x008fe400078e0219 */
[----:B------:R-:W3:Y:S04]  /*4410*/  LDL.LU R25, [R1+0x10] ;  /* 0x0000100001197983 */ /* 0x000ee80000300800 */
[----:B------:R-:W3:Y:S04]  /*4420*/  LDL.LU R26, [R1+0x14] ;  /* 0x00001400011a7983 */ /* 0x000ee80000300800 */
[----:B------:R-:W3:Y:S04]  /*4430*/  LDL.LU R24, [R1+0xc] ;  /* 0x00000c0001187983 */ /* 0x000ee80000300800 */
[----:B------:R0:W-:Y:S01]  /*4440*/  STL [R1+0x105c], R0 ;  /* 0x00105c0001007387 */ /* 0x0001e20000100800 */
[----:B----4-:R-:W-:-:S03]  /*4450*/  SEL R10, R8, R10, !P1 ;  /* 0x0000000a080a7207 */ /* 0x010fc60004800000 */
[----:B0-----:R-:W4:Y:S04]  /*4460*/  LDL.LU R0, [R1] ;  /* 0x0000000001007983 */ /* 0x001f280000300800 */
[----:B------:R-:W-:Y:S04]  /*4470*/  STL [R1+0x1054], R28 ;  /* 0x0010541c01007387 */ /* 0x000fe80000100800 */
[----:B------:R0:W-:Y:S04]  /*4480*/  STL [R1+0x14c0], R28 ;  /* 0x0014c01c01007387 */ /* 0x0001e80000100800 */
[----:B0-----:R-:W3:Y:S04]  /*4490*/  LDL.LU R28, [R1+0x8] ;  /* 0x00000800011c7983 */ /* 0x001ee80000300800 */
[----:B------:R0:W-:Y:S04]  /*44a0*/  STL [R1+0x30], R10 ;  /* 0x0000300a01007387 */ /* 0x0001e80000100800 */
[----:B0-----:R-:W3:Y:S01]  /*44b0*/  LDL.LU R10, [R1+0x14d4] ;  /* 0x0014d400010a7983 */ /* 0x001ee20000300800 */
[----:B--2---:R-:W-:-:S05]  /*44c0*/  SEL R9, R8, R9, !P1 ;  /* 0x0000000908097207 */ /* 0x004fca0004800000 */
[----:B------:R0:W-:Y:S04]  /*44d0*/  STL [R1+0x2c], R9 ;  /* 0x00002c0901007387 */ /* 0x0001e80000100800 */
[----:B0-----:R-:W2:Y:S01]  /*44e0*/  LDL.LU R9, [R1+0x14d0] ;  /* 0x0014d00001097983 */ /* 0x001ea20000300800 */
[C---:B---3--:R-:W-:Y:S02]  /*44f0*/  SEL R10, R8.reuse, R10, !P1 ;  /* 0x0000000a080a7207 */ /* 0x048fe40004800000 */
[----:B--2---:R-:W-:-:S05]  /*4500*/  SEL R9, R8, R9, !P1 ;  /* 0x0000000908097207 */ /* 0x004fca0004800000 */
[----:B------:R0:W-:Y:S04]  /*4510*/  STL [R1+0x28], R9 ;  /* 0x0000280901007387 */ /* 0x0001e80000100800 */
[----:B0-----:R-:W2:Y:S04]  /*4520*/  LDL.LU R9, [R1+0x18] ;  /* 0x0000180001097983 */ /* 0x001ea80000300800 */
[----:B------:R0:W-:Y:S04]  /*4530*/  STL [R1+0x24], R10 ;  /* 0x0000240a01007387 */ /* 0x0001e80000100800 */
[----:B0-----:R-:W3:Y:S01]  /*4540*/  LDL.LU R10, [R1+0x1c] ;  /* 0x00001c00010a7983 */ /* 0x001ee20000300800 */
[----:B------:R-:W-:-:S02]  /*4550*/  SEL R27, R8, R27, !P1 ;  /* 0x0000001b081b7207 */ /* 0x000fc40004800000 */
[C---:B------:R-:W-:Y:S02]  /*4560*/  SEL R26, R8.reuse, R26, !P1 ;  /* 0x0000001a081a7207 */ /* 0x040fe40004800000 */
[C---:B------:R-:W-:Y:S01]  /*4570*/  SEL R25, R8.reuse, R25, !P1 ;  /* 0x0000001908197207 */ /* 0x040fe20004800000 */
[----:B------:R0:W-:Y:S01]  /*4580*/  STL [R1+0x20], R27 ;  /* 0x0000201b01007387 */ /* 0x0001e20000100800 */
[----:B------:R-:W-:-:S03]  /*4590*/  SEL R24, R8, R24, !P1 ;  /* 0x0000001808187207 */ /* 0x000fc60004800000 */
[----:B0-----:R-:W4:Y:S01]  /*45a0*/  LDL.LU R27, [R1+0x14cc] ;  /* 0x0014cc00011b7983 */ /* 0x001f220000300800 */
[C---:B--2---:R-:W-:Y:S02]  /*45b0*/  SEL R9, R8.reuse, R9, !P1 ;  /* 0x0000000908097207 */ /* 0x044fe40004800000 */
[----:B---3--:R-:W-:-:S05]  /*45c0*/  SEL R10, R8, R10, !P1 ;  /* 0x0000000a080a7207 */ /* 0x008fca0004800000 */
[----:B------:R0:W-:Y:S04]  /*45d0*/  STL [R1+0x1c], R10 ;  /* 0x00001c0a01007387 */ /* 0x0001e80000100800 */
[----:B------:R-:W-:Y:S04]  /*45e0*/  STL [R1+0x14b0], R26 ;  /* 0x0014b01a01007387 */ /* 0x000fe80000100800 */
[----:B------:R-:W-:Y:S01]  /*45f0*/  STL [R1+0x4], R9 ;  /* 0x0000040901007387 */ /* 0x000fe20000100800 */
[----:B0-----:R-:W-:-:S03]  /*4600*/  SEL R10, R8, R28, !P1 ;  /* 0x0000001c080a7207 */ /* 0x001fc60004800000 */
[----:B------:R-:W-:Y:S04]  /*4610*/  STL [R1+0x14b4], R25 ;  /* 0x0014b41901007387 */ /* 0x000fe80000100800 */
[----:B------:R0:W-:Y:S04]  /*4620*/  STL [R1+0x14c4], R24 ;  /* 0x0014c41801007387 */ /* 0x0001e80000100800 */
[----:B------:R1:W-:Y:S04]  /*4630*/  STL [R1+0x14c8], R10 ;  /* 0x0014c80a01007387 */ /* 0x0003e80000100800 */
[----:B------:R-:W-:Y:S04]  /*4640*/  STL [R1+0x1040], RZ ;  /* 0x001040ff01007387 */ /* 0x000fe80000100800 */
        /* <DEDUP_REMOVED lines=1019> */
[----:B------:R-:W2:Y:S01]  /*8600*/  LDL.LU R28, [R1+0x1058] ;  /* 0x00105800011c7983 */ /* 0x000ea20000300800 */
[----:B------:R-:W-:-:S05]  /*8610*/  LOP3.LUT R29, R29, 0x7f, RZ, 0xc0, !PT ;  /* 0x0000007f1d1d7812 */ /* 0x000fca00078ec0ff */
[----:B0-----:R-:W-:Y:S01]  /*8620*/  IMAD.SHL.U32 R24, R29, 0x2, RZ ;  /* 0x000000021d187824 */ /* 0x001fe200078e00ff */
[----:B------:R-:W-:Y:S04]  /*8630*/  STL [R1+0x40], RZ ;  /* 0x000040ff01007387 */ /* 0x000fe80000100800 */
[C---:B-1----:R-:W-:Y:S02]  /*8640*/  LOP3.LUT R10, R24.reuse, 0x10, RZ, 0x3c, !PT ;  /* 0x00000010180a7812 */ /* 0x042fe400078e3cff */
[C---:B------:R-:W-:Y:S01]  /*8650*/  LOP3.LUT R10, R24.reuse, 0x20, RZ, 0x3c, !PT ;  /* 0x00000020180a7812 */ /* 0x040fe200078e3cff */
[----:B------:R-:W-:Y:S01]  /*8660*/  STL [R1+0x44], RZ ;  /* 0x000044ff01007387 */ /* 0x000fe20000100800 */
[C---:B------:R-:W-:Y:S01]  /*8670*/  LOP3.LUT R10, R24.reuse, 0x30, RZ, 0x3c, !PT ;  /* 0x00000030180a7812 */ /* 0x040fe200078e3cff */
[----:B------:R-:W-:Y:S01]  /*8680*/  @!P2 IMAD.MOV R7, RZ, RZ, -R7 ;  /* 0x000000ffff07a224 */ /* 0x000fe200078e0a07 */
[C---:B------:R-:W-:Y:S01]  /*8690*/  LOP3.LUT R10, R24.reuse, 0x40, RZ, 0x3c, !PT ;  /* 0x00000040180a7812 */ /* 0x040fe200078e3cff */
[----:B------:R-:W-:Y:S01]  /*86a0*/  @!P4 IMAD.MOV R6, RZ, RZ, -R6 ;  /* 0x000000ffff06c224 */ /* 0x000fe200078e0a06 */
[----:B------:R-:W-:Y:S01]  /*86b0*/  STL [R1+0x48], RZ ;  /* 0x000048ff01007387 */ /* 0x000fe20000100800 */
[----:B------:R-:W-:Y:S01]  /*86c0*/  @!P5 IMAD.MOV R5, RZ, RZ, -R5 ;  /* 0x000000ffff05d224 */ /* 0x000fe200078e0a05 */
[C---:B------:R-:W-:Y:S01]  /*86d0*/  LOP3.LUT R10, R24.reuse, 0x50, RZ, 0x3c, !PT ;  /* 0x00000050180a7812 */ /* 0x040fe200078e3cff */
[----:B------:R-:W-:Y:S01]  /*86e0*/  @!P6 IMAD.MOV R4, RZ, RZ, -R4 ;  /* 0x000000ffff04e224 */ /* 0x000fe200078e0a04 */
[----:B------:R-:W-:Y:S01]  /*86f0*/  STL [R1+0x4c], RZ ;  /* 0x00004cff01007387 */ /* 0x000fe20000100800 */
[----:B------:R-:W-:Y:S01]  /*8700*/  @!P0 IMAD.MOV R3, RZ, RZ, -R3 ;  /* 0x000000ffff038224 */ /* 0x000fe200078e0a03 */
[----:B------:R-:W-:Y:S01]  /*8710*/  LOP3.LUT R10, R24, 0x60, RZ, 0x3c, !PT ;  /* 0x00000060180a7812 */ /* 0x000fe200078e3cff */
[----:B------:R-:W-:Y:S01]  /*8720*/  @!P3 IMAD.MOV R2, RZ, RZ, -R2 ;  /* 0x000000ffff02b224 */ /* 0x000fe200078e0a02 */
[----:B----4-:R-:W-:Y:S01]  /*8730*/  SEL R9, R8, R0, !P1 ;  /* 0x0000000008097207 */ /* 0x010fe20004800000 */
[----:B------:R-:W3:Y:S01]  /*8740*/  LDL.LU R29, [R1+0x106c] ;  /* 0x00106c00011d7983 */ /* 0x000ee20000300800 */
[----:B------:R-:W-:-:S03]  /*8750*/  LOP3.LUT R24, R24, 0x70, RZ, 0x3c, !PT ;  /* 0x0000007018187812 */ /* 0x000fc600078e3cff */
[----:B------:R-:W4:Y:S01]  /*8760*/  LDL.LU R0, [R1+0x1068] ;  /* 0x0010680001007983 */ /* 0x000f220000300800 */
[C---:B------:R-:W-:Y:S02]  /*8770*/  SEL R27, R8.reuse, R27, !P1 ;  /* 0x0000001b081b7207 */ /* 0x040fe40004800000 */
[C---:B------:R-:W-:Y:S01]  /*8780*/  SEL R23, R8.reuse, R23, !P1 ;  /* 0x0000001708177207 */ /* 0x040fe20004800000 */
[----:B------:R-:W4:Y:S01]  /*8790*/  LDL.LU R25, [R1+0x30] ;  /* 0x0000300001197983 */ /* 0x000f220000300800 */
[C---:B------:R-:W-:Y:S02]  /*87a0*/  SEL R11, R8.reuse, R11, !P1 ;  /* 0x0000000b080b7207 */ /* 0x040fe40004800000 */
[C---:B------:R-:W-:Y:S01]  /*87b0*/  SEL R12, R8.reuse, R12, !P1 ;  /* 0x0000000c080c7207 */ /* 0x040fe20004800000 */
[----:B------:R-:W4:Y:S01]  /*87c0*/  LDL.LU R26, [R1+0x24] ;  /* 0x00002400011a7983 */ /* 0x000f220000300800 */
[C---:B------:R-:W-:Y:S02]  /*87d0*/  SEL R13, R8.reuse, R13, !P1 ;  /* 0x0000000d080d7207 */ /* 0x040fe40004800000 */
[----:B------:R-:W-:-:S02]  /*87e0*/  SEL R14, R8, R14, !P1 ;  /* 0x0000000e080e7207 */ /* 0x000fc40004800000 */
[C---:B------:R-:W-:Y:S02]  /*87f0*/  SEL R15, R8.reuse, R15, !P1 ;  /* 0x0000000f080f7207 */ /* 0x040fe40004800000 */
[C---:B------:R-:W-:Y:S02]  /*8800*/  SEL R16, R8.reuse, R16, !P1 ;  /* 0x0000001008107207 */ /* 0x040fe40004800000 */
[C---:B------:R-:W-:Y:S02]  /*8810*/  SEL R17, R8.reuse, R17, !P1 ;  /* 0x0000001108117207 */ /* 0x040fe40004800000 */
[C---:B------:R-:W-:Y:S02]  /*8820*/  SEL R18, R8.reuse, R18, !P1 ;  /* 0x0000001208127207 */ /* 0x040fe40004800000 */
        /* <DEDUP_REMOVED lines=9> */
[----:B------:R-:W-:Y:S02]  /*88c0*/  SEL R2, R8, R2, !P1 ;  /* 0x0000000208027207 */ /* 0x000fe40004800000 */
[----:B------:R-:W4:Y:S04]  /*88d0*/  LDL.LU R8, [R1+0x20] ;  /* 0x0000200001087983 */ /* 0x000f280000300800 */
[----:B------:R-:W4:Y:S04]  /*88e0*/  LDL.LU R10, [R1+0x14c8] ;  /* 0x0014c800010a7983 */ /* 0x000f280000300800 */
[----:B------:R-:W4:Y:S01]  /*88f0*/  LDL.LU R24, [R1+0x14c4] ;  /* 0x0014c40001187983 */ /* 0x000f220000300800 */
[----:B--2---:R-:W-:-:S05]  /*8900*/  SHF.R.S32.HI R28, RZ, 0x4, R28 ;  /* 0x00000004ff1c7819 */ /* 0x004fca000001141c */
[----:B------:R0:W-:Y:S04]  /*8910*/  STL [R1+0x13ec], R28 ;  /* 0x0013ec1c01007387 */ /* 0x0001e80000100800 */
[----:B0-----:R-:W2:Y:S01]  /*8920*/  LDL.LU R28, [R1+0x14c0] ;  /* 0x0014c000011c7983 */ /* 0x001ea20000300800 */
[----:B---3--:R-:W-:Y:S01]  /*8930*/  IMAD R29, R29, c[0x0][0x184], RZ ;  /* 0x000061001d1d7a24 */ /* 0x008fe200078e02ff */
[----:B--2---:R-:W-:-:S05]  /*8940*/  LOP3.LUT R28, R28, 0x40, RZ, 0x3c, !PT ;  /* 0x000000401c1c7812 */ /* 0x004fca00078e3cff */
[----:B------:R0:W-:Y:S04]  /*8950*/  STL [R1+0x1058], R28 ;  /* 0x0010581c01007387 */ /* 0x0001e80000100800 */
[----:B0-----:R-:W2:Y:S04]  /*8960*/  LDL.LU R28, [R1+0x14bc] ;  /* 0x0014bc00011c7983 */ /* 0x001ea80000300800 */
[----:B------:R0:W-:Y:S04]  /*8970*/  STL [R1+0x18], R29 ;  /* 0x0000181d01007387 */ /* 0x0001e80000100800 */
[----:B0-----:R-:W3:Y:S01]  /*8980*/  LDL.LU R29, [R1+0x14b8] ;  /* 0x0014b800011d7983 */ /* 0x001ee20000300800 */
[----:B----4-:R-:W-:-:S05]  /*8990*/  IMAD R0, R0, c[0x0][0x184], RZ ;  /* 0x0000610000007a24 */ /* 0x010fca00078e02ff */
[----:B------:R0:W-:Y:S04]  /*89a0*/  STL [R1+0x1498], R0 ;  /* 0x0014980001007387 */ /* 0x0001e80000100800 */
[----:B0-----:R-:W4:Y:S01]  /*89b0*/  LDL.LU R0, [R1+0x28] ;  /* 0x0000280001007983 */ /* 0x001f220000300800 */
[----:B---3--:R-:W-:-:S05]  /*89c0*/  IMAD R29, R29, c[0x0][0x184], RZ ;  /* 0x000061001d1d7a24 */ /* 0x008fca00078e02ff */
[----:B------:R0:W-:Y:S04]  /*89d0*/  STL [R1+0x149c], R29 ;  /* 0x00149c1d01007387 */ /* 0x0001e80000100800 */
[----:B0-----:R-:W3:Y:S01]  /*89e0*/  LDL.LU R29, [R1+0x2c] ;  /* 0x00002c00011d7983 */ /* 0x001ee20000300800 */
[----:B--2---:R-:W-:Y:S02]  /*89f0*/  IMAD R28, R28, c[0x0][0x184], RZ ;  /* 0x000061001c1c7a24 */ /* 0x004fe400078e02ff */
[----:B------:R-:W-:-:S03]  /*8a00*/  IMAD R25, R25, c[0x0][0x190], RZ ;  /* 0x0000640019197a24 */ /* 0x000fc600078e02ff */
[----:B------:R0:W-:Y:S01]  /*8a10*/  STL [R1+0x14a0], R28 ;  /* 0x0014a01c01007387 */ /* 0x0001e20000100800 */
[----:B----4-:R-:W-:-:S03]  /*8a20*/  IMAD R0, R0, c[0x0][0x190], RZ ;  /* 0x0000640000007a24 */ /* 0x010fc600078e02ff */
[----:B0-----:R-:W2:Y:S04]  /*8a30*/  LDL.LU R28, [R1+0x4] ;  /* 0x00000400011c7983 */ /* 0x001ea80000300800 */
[----:B------:R0:W-:Y:S04]  /*8a40*/  STL [R1+0x8], R25 ;  /* 0x0000081901007387 */ /* 0x0001e80000100800 */
[----:B0-----:R-:W4:Y:S01]  /*8a50*/  LDL.LU R25, [R1+0x14b4] ;  /* 0x0014b40001197983 */ /* 0x001f220000300800 */
[----:B------:R-:W-:Y:S02]  /*8a60*/  IMAD R26, R26, c[0x0][0x190], RZ ;  /* 0x000064001a1a7a24 */ /* 0x000fe400078e02ff */
[----:B---3--:R-:W-:-:S05]  /*8a70*/  IMAD R29, R29, c[0x0][0x190], RZ ;  /* 0x000064001d1d7a24 */ /* 0x008fca00078e02ff */
[----:B------:R0:W-:Y:S04]  /*8a80*/  STL [R1+0x14a8], R29 ;  /* 0x0014a81d01007387 */ /* 0x0001e80000100800 */
[----:B0-----:R-:W3:Y:S04]  /*8a90*/  LDL.LU R29, [R1+0x8] ;  /* 0x00000800011d7983 */ /* 0x001ee80000300800 */
[----:B------:R0:W-:Y:S04]  /*8aa0*/  STL [R1+0x14a4], R0 ;  /* 0x0014a40001007387 */ /* 0x0001e80000100800 */
[----:B0-----:R-:W3:Y:S04]  /*8ab0*/  LDL.LU R0, [R1+0x1c] ;  /* 0x00001c0001007983 */ /* 0x001ee80000300800 */
[----:B------:R0:W-:Y:S04]  /*8ac0*/  STL [R1+0x14], R26 ;  /* 0x0000141a01007387 */ /* 0x0001e80000100800 */
[----:B0-----:R-:W3:Y:S01]  /*8ad0*/  LDL.LU R26, [R1+0x14b0] ;  /* 0x0014b000011a7983 */ /* 0x001ee20000300800 */
[----:B------:R-:W-:-:S02]  /*8ae0*/  IMAD R10, R10, c[0x0][0x190], RZ ;  /* 0x000064000a0a7a24 */ /* 0x000fc400078e02ff */
[----:B------:R-:W-:-:S03]  /*8af0*/  IMAD R8, R8, c[0x0][0x190], RZ ;  /* 0x0000640008087a24 */ /* 0x000fc600078e02ff */
[----:B------:R3:W-:Y:S01]  /*8b00*/  STL [R1+0x14ac], R10 ;  /* 0x0014ac0a01007387 */ /* 0x0007e20000100800 */
[----:B--2---:R-:W-:Y:S02]  /*8b10*/  IMAD R28, R28, c[0x0][0x190], RZ ;  /* 0x000064001c1c7a24 */ /* 0x004fe400078e02ff */
[----:B----4-:R-:W-:Y:S02]  /*8b20*/  IMAD R25, R25, c[0x0][0x190], RZ ;  /* 0x0000640019197a24 */ /* 0x010fe400078e02ff */
[----:B------:R-:W-:Y:S01]  /*8b30*/  IMAD R24, R24, c[0x0][0x190], RZ ;  /* 0x0000640018187a24 */ /* 0x000fe200078e02ff */
[----:B---3--:R-:W-:-:S05]  /*8b40*/  LEA R10, P4, R29, c[0x0][0x168], 0x1 ;  /* 0x00005a001d0a7a11 */ /* 0x008fca00078808ff */
[----:B------:R0:W-:Y:S01]  /*8b50*/  STL [R1+0x1460], R10 ;  /* 0x0014600a01007387 */ /* 0x0001e20000100800 */
[----:B------:R-:W-:Y:S01]  /*8b60*/  IMAD R0, R0, c[0x0][0x190], RZ ;  /* 0x0000640000007a24 */ /* 0x000fe200078e02ff */
[----:B0-----:R-:W-:-:S05]  /*8b70*/  LEA R10, P3, R8, c[0x0][0x168], 0x1 ;  /* 0x00005a00080a7a11 */ /* 0x001fca00078608ff */
[----:B------:R0:W-:Y:S02]  /*8b80*/  STL [R1+0x1458], R10 ;  /* 0x0014580a01007387 */ /* 0x0001e40000100800 */
[----:B0-----:R-:W-:Y:S01]  /*8b90*/  LEA R10, P2, R0, c[0x0][0x168], 0x1 ;  /* 0x00005a00000a7a11 */ /* 0x001fe200078408ff */
[----:B------:R-:W-:-:S04]  /*8ba0*/  IMAD R26, R26, c[0x0][0x190], RZ ;  /* 0x000064001a1a7a24 */ /* 0x000fc800078e02ff */
[----:B------:R0:W-:Y:S02]  /*8bb0*/  STL [R1+0x1450], R10 ;  /* 0x0014500a01007387 */ /* 0x0001e40000100800 */
[----:B0-----:R-:W-:-:S05]  /*8bc0*/  LEA R10, P1, R28, c[0x0][0x168], 0x1 ;  /* 0x00005a001c0a7a11 */ /* 0x001fca00078208ff */
[----:B------:R0:W-:Y:S02]  /*8bd0*/  STL [R1+0x1448], R10 ;  /* 0x0014480a01007387 */ /* 0x0001e40000100800 */
[----:B0-----:R-:W-:-:S05]  /*8be0*/  LEA R10, P0, R26, c[0x0][0x168], 0x1 ;  /* 0x00005a001a0a7a11 */ /* 0x001fca00078008ff */
[----:B------:R0:W-:Y:S02]  /*8bf0*/  STL [R1+0x1440], R10 ;  /* 0x0014400a01007387 */ /* 0x0001e40000100800 */
[----:B0-----:R-:W-:-:S05]  /*8c00*/  LEA R10, P6, R25, c[0x0][0x168], 0x1 ;  /* 0x00005a00190a7a11 */ /* 0x001fca00078c08ff */
[----:B------:R0:W-:Y:S02]  /*8c10*/  STL [R1+0x1438], R10 ;  /* 0x0014380a01007387 */ /* 0x0001e40000100800 */
[----:B0-----:R-:W-:-:S05]  /*8c20*/  LEA R10, P5, R24, c[0x0][0x168], 0x1 ;  /* 0x00005a00180a7a11 */ /* 0x001fca00078a08ff */
[----:B------:R0:W-:Y:S04]  /*8c30*/  STL [R1+0x1430], R10 ;  /* 0x0014300a01007387 */ /* 0x0001e80000100800 */
[----:B0-----:R-:W2:Y:S01]  /*8c40*/  LDL.LU R10, [R1+0x14ac] ;  /* 0x0014ac00010a7983 */ /* 0x001ea20000300800 */
[----:B------:R-:W-:-:S05]  /*8c50*/  LEA.HI.X.SX32 R29, R29, c[0x0][0x16c], 0x1, P4 ;  /* 0x00005b001d1d7a11 */ /* 0x000fca00020f0eff */
[----:B------:R2:W-:Y:S02]  /*8c60*/  STL [R1+0x145c], R29 ;  /* 0x00145c1d01007387 */ /* 0x0005e40000100800 */
[----:B--2---:R-:W-:-:S05]  /*8c70*/  LEA R29, P4, R10, c[0x0][0x168], 0x1 ;  /* 0x00005a000a1d7a11 */ /* 0x004fca00078808ff */
[----:B------:R0:W-:Y:S04]  /*8c80*/  STL [R1+0x1428], R29 ;  /* 0x0014281d01007387 */ /* 0x0001e80000100800 */
[----:B0-----:R-:W2:Y:S01]  /*8c90*/  LDL.LU R29, [R1+0x14a8] ;  /* 0x0014a800011d7983 */ /* 0x001ea20000300800 */
[----:B------:R-:W-:-:S05]  /*8ca0*/  LEA.HI.X.SX32 R8, R8, c[0x0][0x16c], 0x1, P3 ;  /* 0x00005b0008087a11 */ /* 0x000fca00018f0eff */
[----:B------:R2:W-:Y:S01]  /*8cb0*/  STL [R1+0x1454], R8 ;  /* 0x0014540801007387 */ /* 0x0005e20000100800 */
[----:B------:R-:W-:Y:S02]  /*8cc0*/  IMAD R9, R9, c[0x0][0x190], RZ ;  /* 0x0000640009097a24 */ /* 0x000fe400078e02ff */
[----:B------:R-:W-:Y:S02]  /*8cd0*/  IMAD R27, R27, c[0x0][0x190], RZ ;  /* 0x000064001b1b7a24 */ /* 0x000fe400078e02ff */
[----:B------:R-:W-:Y:S02]  /*8ce0*/  IMAD R23, R23, c[0x0][0x190], RZ ;  /* 0x0000640017177a24 */ /* 0x000fe400078e02ff */
[----:B------:R-:W-:Y:S01]  /*8cf0*/  IMAD R11, R11, c[0x0][0x190], RZ ;  /* 0x000064000b0b7a24 */ /* 0x000fe200078e02ff */
[----:B--2---:R-:W-:-:S05]  /*8d00*/  LEA R8, P3, R29, c[0x0][0x168], 0x1 ;  /* 0x00005a001d087a11 */ /* 0x004fca00078608ff */
[----:B------:R0:W-:Y:S02]  /*8d10*/  STL [R1+0x1420], R8 ;  /* 0x0014200801007387 */ /* 0x0001e40000100800 */
[----:B0-----:R-:W-:Y:S02]  /*8d20*/  LEA.HI.X.SX32 R8, R0, c[0x0][0x16c], 0x1, P2 ;  /* 0x00005b0000087a11 */ /* 0x001fe400010f0eff */
[----:B------:R-:W2:Y:S04]  /*8d30*/  LDL.LU R0, [R1+0x14a4] ;  /* 0x0014a40001007983 */ /* 0x000ea80000300800 */
[----:B------:R0:W-:Y:S02]  /*8d40*/  STL [R1+0x144c], R8 ;  /* 0x00144c0801007387 */ /* 0x0001e40000100800 */
[----:B0-----:R-:W-:-:S05]  /*8d50*/  LEA R8, P2, R9, c[0x0][0x168], 0x1 ;  /* 0x00005a0009087a11 */ /* 0x001fca00078408ff */
[----:B------:R0:W-:Y:S02]  /*8d60*/  STL [R1+0x1418], R8 ;  /* 0x0014180801007387 */ /* 0x0001e40000100800 */
[----:B0-----:R-:W-:Y:S02]  /*8d70*/  LEA.HI.X.SX32 R8, R28, c[0x0][0x16c], 0x1, P1 ;  /* 0x00005b001c087a11 */ /* 0x001fe400008f0eff */
[----:B------:R-:W3:Y:S04]  /*8d80*/  LDL.LU R28, [R1+0x14a0] ;  /* 0x0014a000011c7983 */ /* 0x000ee80000300800 */
[----:B------:R0:W-:Y:S02]  /*8d90*/  STL [R1+0x1444], R8 ;  /* 0x0014440801007387 */ /* 0x0001e40000100800 */
[----:B0-----:R-:W-:-:S05]  /*8da0*/  LEA R8, P1, R27, c[0x0][0x168], 0x1 ;  /* 0x00005a001b087a11 */ /* 0x001fca00078208ff */
[----:B------:R0:W-:Y:S02]  /*8db0*/  STL [R1+0x1410], R8 ;  /* 0x0014100801007387 */ /* 0x0001e40000100800 */
[----:B0-----:R-:W-:Y:S02]  /*8dc0*/  LEA.HI.X.SX32 R8, R26, c[0x0][0x16c], 0x1, P0 ;  /* 0x00005b001a087a11 */ /* 0x001fe400000f0eff */
[----:B------:R-:W4:Y:S04]  /*8dd0*/  LDL.LU R26, [R1+0x14] ;  /* 0x00001400011a7983 */ /* 0x000f280000300800 */
[----:B------:R0:W-:Y:S02]  /*8de0*/  STL [R1+0x143c], R8 ;  /* 0x00143c0801007387 */ /* 0x0001e40000100800 */
[----:B0-----:R-:W-:-:S05]  /*8df0*/  LEA R8, P0, R23, c[0x0][0x168], 0x1 ;  /* 0x00005a0017087a11 */ /* 0x001fca00078008ff */
[----:B------:R0:W-:Y:S01]  /*8e00*/  STL [R1+0x1408], R8 ;  /* 0x0014080801007387 */ /* 0x0001e20000100800 */
[----:B------:R-:W-:Y:S02]  /*8e10*/  IMAD R12, R12, c[0x0][0x190], RZ ;  /* 0x000064000c0c7a24 */ /* 0x000fe400078e02ff */
[----:B------:R-:W-:Y:S01]  /*8e20*/  IMAD R13, R13, c[0x0][0x190], RZ ;  /* 0x000064000d0d7a24 */ /* 0x000fe200078e02ff */
[----:B0-----:R-:W-:Y:S02]  /*8e30*/  LEA.HI.X.SX32 R8, R25, c[0x0][0x16c], 0x1, P6 ;  /* 0x00005b0019087a11 */ /* 0x001fe400030f0eff */
[----:B------:R-:W-:-:S03]  /*8e40*/  LEA R25, P6, R11, c[0x0][0x168], 0x1 ;  /* 0x00005a000b197a11 */ /* 0x000fc600078c08ff */
[----:B------:R0:W-:Y:S04]  /*8e50*/  STL [R1+0x1434], R8 ;  /* 0x0014340801007387 */ /* 0x0001e80000100800 */
[----:B------:R1:W-:Y:S01]  /*8e60*/  STL [R1+0x1400], R25 ;  /* 0x0014001901007387 */ /* 0x0003e20000100800 */
[----:B0-----:R-:W-:Y:S02]  /*8e70*/  LEA.HI.X.SX32 R8, R24, c[0x0][0x16c], 0x1, P5 ;  /* 0x00005b0018087a11 */ /* 0x001fe400028f0eff */
[----:B------:R-:W-:Y:S02]  /*8e80*/  LEA.HI.X.SX32 R24, R10, c[0x0][0x16c], 0x1, P4 ;  /* 0x00005b000a187a11 */ /* 0x000fe400020f0eff */
[----:B-1----:R-:W-:Y:S01]  /*8e90*/  LEA R25, P5, R12, c[0x0][0x168], 0x1 ;  /* 0x00005a000c197a11 */ /* 0x002fe200078a08ff */
[----:B------:R0:W-:Y:S01]  /*8ea0*/  STL [R1+0x142c], R8 ;  /* 0x00142c0801007387 */ /* 0x0001e20000100800 */
[----:B------:R-:W-:Y:S01]  /*8eb0*/  IMAD R14, R14, c[0x0][0x190], RZ ;  /* 0x000064000e0e7a24 */ /* 0x000fe200078e02ff */
[----:B------:R-:W-:-:S02]  /*8ec0*/  LEA.HI.X.SX32 R10, R29, c[0x0][0x16c], 0x1, P3 ;  /* 0x00005b001d0a7a11 */ /* 0x000fc400018f0eff */
[----:B------:R-:W-:Y:S01]  /*8ed0*/  STL [R1+0x13f8], R25 ;  /* 0x0013f81901007387 */ /* 0x000fe20000100800 */
[----:B0-----:R-:W-:-:S03]  /*8ee0*/  LEA R8, P4, R13, c[0x0][0x168], 0x1 ;  /* 0x00005a000d087a11 */ /* 0x001fc600078808ff */
[----:B------:R-:W-:Y:S04]  /*8ef0*/  STL [R1+0x1424], R24 ;  /* 0x0014241801007387 */ /* 0x000fe80000100800 */
[----:B------:R-:W3:Y:S01]  /*8f00*/  LDL.LU R29, [R1+0x149c] ;  /* 0x00149c00011d7983 */ /* 0x000ee20000300800 */
[----:B------:R-:W-:-:S03]  /*8f10*/  LEA.HI.X.SX32 R9, R9, c[0x0][0x16c], 0x1, P2 ;  /* 0x00005b0009097a11 */ /* 0x000fc600010f0eff */
[----:B------:R0:W-:Y:S01]  /*8f20*/  STL [R1+0x13f0], R8 ;  /* 0x0013f00801007387 */ /* 0x0001e20000100800 */
[----:B------:R-:W-:-:S03]  /*8f30*/  IMAD R15, R15, c[0x0][0x190], RZ ;  /* 0x000064000f0f7a24 */ /* 0x000fc600078e02ff */
[----:B------:R-:W-:Y:S01]  /*8f40*/  STL [R1+0x141c], R10 ;  /* 0x00141c0a01007387 */ /* 0x000fe20000100800 */
[----:B0-----:R-:W-:Y:S01]  /*8f50*/  LEA R8, P3, R14, c[0x0][0x168], 0x1 ;  /* 0x00005a000e087a11 */ /* 0x001fe200078608ff */
[----:B------:R-:W-:-:S04]  /*8f60*/  IMAD R16, R16, c[0x0][0x190], RZ ;  /* 0x0000640010107a24 */ /* 0x000fc800078e02ff */
[----:B------:R0:W-:Y:S01]  /*8f70*/  STL [R1+0x13e0], R8 ;  /* 0x0013e00801007387 */ /* 0x0001e20000100800 */
[----:B------:R-:W-:-:S03]  /*8f80*/  IMAD R17, R17, c[0x0][0x190], RZ ;  /* 0x0000640011117a24 */ /* 0x000fc600078e02ff */
[----:B0-----:R-:W3:Y:S04]  /*8f90*/  LDL.LU R8, [R1+0x18] ;  /* 0x0000180001087983 */ /* 0x001ee80000300800 */
[----:B------:R0:W-:Y:S01]  /*8fa0*/  STL [R1+0x1414], R9 ;  /* 0x0014140901007387 */ /* 0x0001e20000100800 */
[----:B------:R-:W-:Y:S01]  /*8fb0*/  LEA.HI.X.SX32 R11, R11, c[0x0][0x16c], 0x1, P6 ;  /* 0x00005b000b0b7a11 */ /* 0x000fe200030f0eff */
[----:B------:R-:W-:Y:S01]  /*8fc0*/  IMAD R18, R18, c[0x0][0x190], RZ ;  /* 0x0000640012127a24 */ /* 0x000fe200078e02ff */
[----:B0-----:R-:W-:Y:S02]  /*8fd0*/  LEA.HI.X.SX32 R9, R27, c[0x0][0x16c], 0x1, P1 ;  /* 0x00005b001b097a11 */ /* 0x001fe400008f0eff */
[----:B------:R-:W-:Y:S01]  /*8fe0*/  LEA R24, P1, R15, c[0x0][0x168], 0x1 ;  /* 0x00005a000f187a11 */ /* 0x000fe200078208ff */
[----:B------:R-:W-:Y:S01]  /*8ff0*/  IMAD R19, R19, c[0x0][0x190], RZ ;  /* 0x0000640013137a24 */ /* 0x000fe200078e02ff */
[----:B--2---:R-:W-:-:S05]  /*9000*/  LEA R10, P2, R0, c[0x0][0x168], 0x1 ;  /* 0x00005a00000a7a11 */ /* 0x004fca00078408ff */
[----:B------:R0:W-:Y:S04]  /*9010*/  STL [R1+0x10d8], R10 ;  /* 0x0010d80a01007387 */ /* 0x0001e80000100800 */
[----:B------:R1:W-:Y:S01]  /*9020*/  STL [R1+0x140c], R9 ;  /* 0x00140c0901007387 */ /* 0x0003e20000100800 */
[----:B0-----:R-:W-:-:S03]  /*9030*/  LEA.HI.X.SX32 R10, R23, c[0x0][0x16c], 0x1, P0 ;  /* 0x00005b00170a7a11 */ /* 0x001fc600000f0eff */
[----:B------:R-:W-:Y:S01]  /*9040*/  STL [R1+0x10d0], R24 ;  /* 0x0010d01801007387 */ /* 0x000fe20000100800 */
[----:B-1----:R-:W-:-:S03]  /*9050*/  LEA R9, P0, R16, c[0x0][0x168], 0x1 ;  /* 0x00005a0010097a11 */ /* 0x002fc600078008ff */
[----:B------:R0:W-:Y:S04]  /*9060*/  STL [R1+0x1404], R10 ;  /* 0x0014040a01007387 */ /* 0x0001e80000100800 */
[----:B------:R1:W-:Y:S04]  /*9070*/  STL [R1+0x10c8], R9 ;  /* 0x0010c80901007387 */ /* 0x0003e80000100800 */
[----:B------:R2:W-:Y:S01]  /*9080*/  STL [R1+0x13fc], R11 ;  /* 0x0013fc0b01007387 */ /* 0x0005e20000100800 */
[----:B0-----:R-:W-:Y:S02]  /*9090*/  LEA R10, P6, R17, c[0x0][0x168], 0x1 ;  /* 0x00005a00110a7a11 */ /* 0x001fe400078c08ff */
[----:B-1----:R-:W-:-:S03]  /*90a0*/  LEA.HI.X.SX32 R9, R12, c[0x0][0x16c], 0x1, P5 ;  /* 0x00005b000c097a11 */ /* 0x002fc600028f0eff */
[----:B------:R0:W-:Y:S01]  /*90b0*/  STL [R1+0x10c0], R10 ;  /* 0x0010c00a01007387 */ /* 0x0001e20000100800 */
[----:B--2---:R-:W-:-:S03]  /*90c0*/  LEA R11, P5, R18, c[0x0][0x168], 0x1 ;  /* 0x00005a00120b7a11 */ /* 0x004fc600078a08ff */
[----:B------:R1:W-:Y:S04]  /*90d0*/  STL [R1+0x13f4], R9 ;  /* 0x0013f40901007387 */ /* 0x0003e80000100800 */
[----:B------:R2:W-:Y:S01]  /*90e0*/  STL [R1+0x10b8], R11 ;  /* 0x0010b80b01007387 */ /* 0x0005e20000100800 */
[----:B0-----:R-:W-:Y:S02]  /*90f0*/  LEA.HI.X.SX32 R10, R13, c[0x0][0x16c], 0x1, P4 ;  /* 0x00005b000d0a7a11 */ /* 0x001fe400020f0eff */
[----:B-1----:R-:W-:-:S03]  /*9100*/  LEA R9, P4, R19, c[0x0][0x168], 0x1 ;  /* 0x00005a0013097a11 */ /* 0x002fc600078808ff */
[----:B------:R-:W-:Y:S01]  /*9110*/  STL [R1+0x13e4], R10 ;  /* 0x0013e40a01007387 */ /* 0x000fe20000100800 */
[----:B--2---:R-:W-:-:S03]  /*9120*/  LEA.HI.X.SX32 R11, R14, c[0x0][0x16c], 0x1, P3 ;  /* 0x00005b000e0b7a11 */ /* 0x004fc600018f0eff */
[----:B------:R0:W-:Y:S04]  /*9130*/  STL [R1+0x10b0], R9 ;  /* 0x0010b00901007387 */ /* 0x0001e80000100800 */
[----:B------:R1:W-:Y:S01]  /*9140*/  STL [R1+0x10dc], R11 ;  /* 0x0010dc0b01007387 */ /* 0x0003e20000100800 */
[----:B0-----:R-:W-:-:S03]  /*9150*/  LEA.HI.X.SX32 R9, R0, c[0x0][0x16c], 0x1, P2 ;  /* 0x00005b0000097a11 */ /* 0x001fc600010f0eff */
[----:B------:R-:W2:Y:S01]  /*9160*/  LDL.LU R0, [R1+0x1498] ;  /* 0x0014980001007983 */ /* 0x000ea20000300800 */
[----:B------:R-:W-:Y:S02]  /*9170*/  IMAD R20, R20, c[0x0][0x190], RZ ;  /* 0x0000640014147a24 */ /* 0x000fe400078e02ff */
[----:B------:R-:W-:-:S03]  /*9180*/  IMAD R21, R21, c[0x0][0x190], RZ ;  /* 0x0000640015157a24 */ /* 0x000fc600078e02ff */
[----:B------:R-:W-:Y:S01]  /*9190*/  LEA R10, P3, R20, c[0x0][0x168], 0x1 ;  /* 0x00005a00140a7a11 */ /* 0x000fe200078608ff */
[----:B------:R-:W-:Y:S01]  /*91a0*/  IMAD R22, R22, c[0x0][0x190], RZ ;  /* 0x0000640016167a24 */ /* 0x000fe200078e02ff */
[----:B-1----:R-:W-:-:S03]  /*91b0*/  LEA.HI.X.SX32 R11, R15, c[0x0][0x16c], 0x1, P1 ;  /* 0x00005b000f0b7a11 */ /* 0x002fc600008f0eff */
[----:B------:R0:W-:Y:S04]  /*91c0*/  STL [R1+0x10a8], R10 ;  /* 0x0010a80a01007387 */ /* 0x0001e80000100800 */
[----:B------:R4:W-:Y:S01]  /*91d0*/  STL [R1+0x10d4], R9 ;  /* 0x0010d40901007387 */ /* 0x0009e20000100800 */
[----:B0-----:R-:W-:Y:S02]  /*91e0*/  LEA R10, P2, R21, c[0x0][0x168], 0x1 ;  /* 0x00005a00150a7a11 */ /* 0x001fe400078408ff */
[----:B----4-:R-:W-:-:S03]  /*91f0*/  LEA R9, P1, R26, c[0x0][0x168], 0x1 ;  /* 0x00005a001a097a11 */ /* 0x010fc600078208ff */
[----:B------:R0:W-:Y:S01]  /*9200*/  STL [R1+0x10a0], R10 ;  /* 0x0010a00a01007387 */ /* 0x0001e20000100800 */
[----:B------:R-:W-:-:S03]  /*9210*/  IMAD R7, R7, c[0x0][0x190], RZ ;  /* 0x0000640007077a24 */ /* 0x000fc600078e02ff */
[----:B------:R1:W-:Y:S01]  /*9220*/  STL [R1+0x10cc], R11 ;  /* 0x0010cc0b01007387 */ /* 0x0003e20000100800 */
[----:B------:R-:W-:-:S03]  /*9230*/  IMAD R6, R6, c[0x0][0x190], RZ ;  /* 0x0000640006067a24 */ /* 0x000fc600078e02ff */
[----:B------:R4:W-:Y:S01]  /*9240*/  STL [R1+0x1098], R9 ;  /* 0x0010980901007387 */ /* 0x0009e20000100800 */
[----:B0-----:R-:W-:Y:S02]  /*9250*/  LEA.HI.X.SX32 R10, R16, c[0x0][0x16c], 0x1, P0 ;  /* 0x00005b00100a7a11 */ /* 0x001fe400000f0eff */
[----:B-1----:R-:W-:-:S03]  /*9260*/  LEA R11, P0, R22, c[0x0][0x168], 0x1 ;  /* 0x00005a00160b7a11 */ /* 0x002fc600078008ff */
[----:B------:R0:W-:Y:S01]  /*9270*/  STL [R1+0x10c4], R10 ;  /* 0x0010c40a01007387 */ /* 0x0001e20000100800 */
[----:B----4-:R-:W-:-:S03]  /*9280*/  LEA.HI.X.SX32 R9, R17, c[0x0][0x16c], 0x1, P6 ;  /* 0x00005b0011097a11 */ /* 0x010fc600030f0eff */
[----:B------:R1:W-:Y:S04]  /*9290*/  STL [R1+0x1090], R11 ;  /* 0x0010900b01007387 */ /* 0x0003e80000100800 */
[----:B------:R4:W-:Y:S01]  /*92a0*/  STL [R1+0x10bc], R9 ;  /* 0x0010bc0901007387 */ /* 0x0009e20000100800 */
[----:B0-----:R-:W-:Y:S02]  /*92b0*/  LEA R10, P6, R7, c[0x0][0x168], 0x1 ;  /* 0x00005a00070a7a11 */ /* 0x001fe400078c08ff */
[----:B-1----:R-:W-:-:S03]  /*92c0*/  LEA.HI.X.SX32 R11, R18, c[0x0][0x16c], 0x1, P5 ;  /* 0x00005b00120b7a11 */ /* 0x002fc600028f0eff */
[----:B------:R0:W-:Y:S01]  /*92d0*/  STL [R1+0x1088], R10 ;  /* 0x0010880a01007387 */ /* 0x0001e20000100800 */
[----:B----4-:R-:W-:-:S03]  /*92e0*/  LEA R9, P5, R6, c[0x0][0x168], 0x1 ;  /* 0x00005a0006097a11 */ /* 0x010fc600078a08ff */
[----:B------:R-:W-:Y:S04]  /*92f0*/  STL [R1+0x10b4], R11 ;  /* 0x0010b40b01007387 */ /* 0x000fe80000100800 */
[----:B------:R1:W-:Y:S01]  /*9300*/  STL [R1+0x4], R9 ;  /* 0x0000040901007387 */ /* 0x0003e20000100800 */
[----:B0-----:R-:W-:Y:S02]  /*9310*/  LEA.HI.X.SX32 R10, R19, c[0x0][0x16c], 0x1, P4 ;  /* 0x00005b00130a7a11 */ /* 0x001fe400020f0eff */
[----:B-1----:R-:W-:-:S03]  /*9320*/  LEA.HI.X.SX32 R9, R20, c[0x0][0x16c], 0x1, P3 ;  /* 0x00005b0014097a11 */ /* 0x002fc600018f0eff */
[----:B------:R0:W-:Y:S04]  /*9330*/  STL [R1+0x10ac], R10 ;  /* 0x0010ac0a01007387 */ /* 0x0001e80000100800 */
[----:B------:R1:W-:Y:S01]  /*9340*/  STL [R1+0x10a4], R9 ;  /* 0x0010a40901007387 */ /* 0x0003e20000100800 */
[----:B0-----:R-:W-:Y:S02]  /*9350*/  LEA.HI.X.SX32 R10, R21, c[0x0][0x16c], 0x1, P2 ;  /* 0x00005b00150a7a11 */ /* 0x001fe400010f0eff */
[----:B-1----:R-:W-:-:S03]  /*9360*/  LEA.HI.X.SX32 R9, R26, c[0x0][0x16c], 0x1, P1 ;  /* 0x00005b001a097a11 */ /* 0x002fc600008f0eff */
[----:B------:R0:W-:Y:S01]  /*9370*/  STL [R1+0x109c], R10 ;  /* 0x00109c0a01007387 */ /* 0x0001e20000100800 */
[----:B---3--:R-:W-:Y:S01]  /*9380*/  IMAD.WIDE R16, R8, 0x2, RZ ;  /* 0x0000000208107825 */ /* 0x008fe200078e02ff */
[----:B------:R-:W-:Y:S02]  /*9390*/  LEA.HI.X.SX32 R8, R22, c[0x0][0x16c], 0x1, P0 ;  /* 0x00005b0016087a11 */ /* 0x000fe400000f0eff */
[----:B------:R1:W-:Y:S01]  /*93a0*/  STL [R1+0x1094], R9 ;  /* 0x0010940901007387 */ /* 0x0003e20000100800 */
[----:B------:R-:W-:Y:S02]  /*93b0*/  IMAD R5, R5, c[0x0][0x190], RZ ;  /* 0x0000640005057a24 */ /* 0x000fe400078e02ff */
[----:B------:R-:W-:Y:S02]  /*93c0*/  IMAD R4, R4, c[0x0][0x190], RZ ;  /* 0x0000640004047a24 */ /* 0x000fe400078e02ff */
[----:B------:R-:W-:-:S04]  /*93d0*/  IMAD.WIDE R12, R29, 0x2, RZ ;  /* 0x000000021d0c7825 */ /* 0x000fc800078e02ff */
[----:B0-----:R-:W-:Y:S01]  /*93e0*/  IMAD.WIDE R10, R28, 0x2, RZ ;  /* 0x000000021c0a7825 */ /* 0x001fe200078e02ff */
[----:B------:R-:W-:-:S03]  /*93f0*/  LEA R27, P4, R5, c[0x0][0x168], 0x1 ;  /* 0x00005a00051b7a11 */ /* 0x000fc600078808ff */
[----:B-1----:R-:W-:Y:S01]  /*9400*/  IMAD.MOV.U32 R9, RZ, RZ, c[0x0][0x188] ;  /* 0x00006200ff097624 */ /* 0x002fe200078e00ff */
[----:B------:R-:W-:Y:S01]  /*9410*/  LEA R25, P3, R4, c[0x0][0x168], 0x1 ;  /* 0x00005a0004197a11 */ /* 0x000fe200078608ff */
[----:B------:R-:W-:Y:S02]  /*9420*/  IMAD R3, R3, c[0x0][0x190], RZ ;  /* 0x0000640003037a24 */ /* 0x000fe400078e02ff */
[----:B------:R-:W-:Y:S01]  /*9430*/  IMAD R2, R2, c[0x0][0x190], RZ ;  /* 0x0000640002027a24 */ /* 0x000fe200078e02ff */
[----:B------:R-:W-:Y:S02]  /*9440*/  LEA.HI.X.SX32 R7, R7, c[0x0][0x16c], 0x1, P6 ;  /* 0x00005b0007077a11 */ /* 0x000fe400030f0eff */
[----:B------:R-:W-:Y:S02]  /*9450*/  LEA R23, P2, R3, c[0x0][0x168], 0x1 ;  /* 0x00005a0003177a11 */ /* 0x000fe400078408ff */
[----:B------:R-:W-:Y:S02]  /*9460*/  LEA R21, P1, R2, c[0x0][0x168], 0x1 ;  /* 0x00005a0002157a11 */ /* 0x000fe400078208ff */
[----:B------:R-:W-:-:S02]  /*9470*/  LEA.HI.X.SX32 R6, R6, c[0x0][0x16c], 0x1, P5 ;  /* 0x00005b0006067a11 */ /* 0x000fc400028f0eff */
[----:B------:R-:W-:Y:S02]  /*9480*/  LEA.HI.X.SX32 R26, R5, c[0x0][0x16c], 0x1, P4 ;  /* 0x00005b00051a7a11 */ /* 0x000fe400020f0eff */
[----:B------:R-:W-:Y:S02]  /*9490*/  LEA.HI.X.SX32 R24, R4, c[0x0][0x16c], 0x1, P3 ;  /* 0x00005b0004187a11 */ /* 0x000fe400018f0eff */
[----:B------:R-:W-:Y:S02]  /*94a0*/  LEA.HI.X.SX32 R22, R3, c[0x0][0x16c], 0x1, P2 ;  /* 0x00005b0003167a11 */ /* 0x000fe400010f0eff */
[----:B------:R-:W-:Y:S01]  /*94b0*/  LEA.HI.X.SX32 R20, R2, c[0x0][0x16c], 0x1, P1 ;  /* 0x00005b0002147a11 */ /* 0x000fe200008f0eff */
[C---:B------:R-:W-:Y:S02]  /*94c0*/  IMAD R18, R9.reuse, 0xe, RZ ;  /* 0x0000000e09127824 */ /* 0x040fe400078e02ff */
[----:B--2---:R-:W-:Y:S02]  /*94d0*/  IMAD.WIDE R14, R0, 0x2, RZ ;  /* 0x00000002000e7825 */ /* 0x004fe400078e02ff */
[----:B------:R0:W5:Y:S04]  /*94e0*/  LDL.LU R0, [R1+0x1494] ;  /* 0x0014940001007983 */ /* 0x0001680000300800 */
[----:B------:R0:W5:Y:S04]  /*94f0*/  LDL.LU R29, [R1+0x1490] ;  /* 0x00149000011d7983 */ /* 0x0001680000300800 */
[----:B------:R0:W5:Y:S04]  /*9500*/  LDL.LU R28, [R1+0x148c] ;  /* 0x00148c00011c7983 */ /* 0x0001680000300800 */
[----:B------:R-:W-:Y:S04]  /*9510*/  STL.64 [R1+0x1178], R16 ;  /* 0x0011781001007387 */ /* 0x000fe80000100a00 */
[----:B------:R-:W-:Y:S04]  /*9520*/  STL.64 [R1+0x1170], R14 ;  /* 0x0011700e01007387 */ /* 0x000fe80000100a00 */
[----:B------:R1:W-:Y:S04]  /*9530*/  STL [R1+0x108c], R8 ;  /* 0x00108c0801007387 */ /* 0x0003e80000100800 */
[----:B------:R-:W-:Y:S01]  /*9540*/  STL.64 [R1+0x1168], R12 ;  /* 0x0011680c01007387 */ /* 0x000fe20000100a00 */
[----:B-1----:R-:W-:-:S03]  /*9550*/  IMAD R8, R9, 0xf, RZ ;  /* 0x0000000f09087824 */ /* 0x002fc600078e02ff */
[----:B------:R-:W-:Y:S01]  /*9560*/  STL [R1+0x8], R7 ;  /* 0x0000080701007387 */ /* 0x000fe20000100800 */
[----:B------:R-:W-:-:S03]  /*9570*/  IMAD.WIDE R4, R8, 0x2, R16 ;  /* 0x0000000208047825 */ /* 0x000fc600078e0210 */
[----:B------:R-:W-:Y:S01]  /*9580*/  STL.64 [R1+0x1160], R10 ;  /* 0x0011600a01007387 */ /* 0x000fe20000100a00 */
[----:B------:R-:W-:-:S03]  /*9590*/  IMAD.WIDE R2, R8, 0x2, R14 ;  /* 0x0000000208027825 */ /* 0x000fc600078e020e */
[----:B------:R1:W-:Y:S04]  /*95a0*/  STL [R1], R6 ;  /* 0x0000000601007387 */ /* 0x0003e80000100800 */
[----:B------:R2:W-:Y:S01]  /*95b0*/  STL.64 [R1+0x1358], R4 ;  /* 0x0013580401007387 */ /* 0x0005e20000100a00 */
[----:B-1----:R-:W-:-:S03]  /*95c0*/  IMAD.WIDE R6, R8, 0x2, R12 ;  /* 0x0000000208067825 */ /* 0x002fc600078e020c */
[----:B------:R1:W-:Y:S01]  /*95d0*/  STL.64 [R1+0x1350], R2 ;  /* 0x0013500201007387 */ /* 0x0003e20000100a00 */
[----:B--2---:R-:W-:-:S03]  /*95e0*/  IMAD.WIDE R4, R8, 0x2, R10 ;  /* 0x0000000208047825 */ /* 0x004fc600078e020a */
[----:B------:R-:W-:Y:S04]  /*95f0*/  STL.64 [R1+0x1348], R6 ;  /* 0x0013480601007387 */ /* 0x000fe80000100a00 */
[----:B------:R2:W-:Y:S01]  /*9600*/  STL.64 [R1+0x1340], R4 ;  /* 0x0013400401007387 */ /* 0x0005e20000100a00 */
[----:B-1----:R-:W-:-:S04]  /*9610*/  IMAD.WIDE R2, R18, 0x2, R16 ;  /* 0x0000000212027825 */ /* 0x002fc800078e0210 */
[----:B------:R-:W-:Y:S01]  /*9620*/  IMAD R8, R9, 0xd, RZ ;  /* 0x0000000d09087824 */ /* 0x000fe200078e02ff */
[----:B------:R1:W-:Y:S01]  /*9630*/  STL.64 [R1+0x1338], R2 ;  /* 0x0013380201007387 */ /* 0x0003e20000100a00 */
[----:B--2---:R-:W-:-:S04]  /*9640*/  IMAD.WIDE R4, R18, 0x2, R14 ;  /* 0x0000000212047825 */ /* 0x004fc800078e020e */
[C---:B------:R-:W-:Y:S01]  /*9650*/  IMAD.WIDE R6, R18.reuse, 0x2, R10 ;  /* 0x0000000212067825 */ /* 0x040fe200078e020a */
[----:B------:R2:W-:Y:S03]  /*9660*/  STL.64 [R1+0x1330], R4 ;  /* 0x0013300401007387 */ /* 0x0005e60000100a00 */
[----:B-1----:R-:W-:-:S05]  /*9670*/  IMAD.WIDE R2, R18, 0x2, R12 ;  /* 0x0000000212027825 */ /* 0x002fca00078e020c */
[----:B------:R1:W-:Y:S01]  /*9680*/  STL.64 [R1+0x1328], R2 ;  /* 0x0013280201007387 */ /* 0x0003e20000100a00 */
[----:B--2---:R-:W-:-:S03]  /*9690*/  IMAD.WIDE R4, R8, 0x2, R16 ;  /* 0x0000000208047825 */ /* 0x004fc600078e0210 */
[----:B------:R2:W-:Y:S01]  /*96a0*/  STL.64 [R1+0x1320], R6 ;  /* 0x0013200601007387 */ /* 0x0005e20000100a00 */
[----:B------:R-:W-:-:S03]  /*96b0*/  IMAD R18, R9, 0xc, RZ ;  /* 0x0000000c09127824 */ /* 0x000fc600078e02ff */
[----:B------:R3:W-:Y:S01]  /*96c0*/  STL.64 [R1+0x1318], R4 ;  /* 0x0013180401007387 */ /* 0x0007e20000100a00 */
[----:B-1----:R-:W-:-:S04]  /*96d0*/  IMAD.WIDE R2, R8, 0x2, R14 ;  /* 0x0000000208027825 */ /* 0x002fc800078e020e */
[C---:B--2---:R-:W-:Y:S01]  /*96e0*/  IMAD.WIDE R6, R8.reuse, 0x2, R12 ;  /* 0x0000000208067825 */ /* 0x044fe200078e020c */
[----:B------:R1:W-:Y:S03]  /*96f0*/  STL.64 [R1+0x1310], R2 ;  /* 0x0013100201007387 */ /* 0x0003e60000100a00 */
[----:B---3--:R-:W-:Y:S01]  /*9700*/  IMAD.WIDE R4, R8, 0x2, R10 ;  /* 0x0000000208047825 */ /* 0x008fe200078e020a */
        /* <DEDUP_REMOVED lines=30> */
[----:B------:R-:W-:-:S03]  /*98f0*/  IMAD.SHL.U32 R18, R9, 0x8, RZ ;  /* 0x0000000809127824 */ /* 0x000fc600078e00ff */
        /* <DEDUP_REMOVED lines=49> */
[----:B-1----:R-:W-:Y:S01]  /*9c10*/  IMAD.WIDE R2, R18, 0x2, R10 ;  /* 0x0000000212027825 */ /* 0x002fe200078e020a */
[----:B------:R1:W-:Y:S04]  /*9c20*/  STL.64 [R1+0x11e8], R6 ;  /* 0x0011e80601007387 */ /* 0x0003e80000100a00 */
[----:B------:R3:W-:Y:S01]  /*9c30*/  STL.64 [R1+0x11e0], R2 ;  /* 0x0011e00201007387 */ /* 0x0007e20000100a00 */
[----:B--2---:R-:W-:-:S04]  /*9c40*/  IMAD.WIDE R4, R8, 0x2, R16 ;  /* 0x0000000208047825 */ /* 0x004fc800078e0210 */
[----:B------:R-:W-:Y:S01]  /*9c50*/  IMAD.SHL.U32 R9, R9, 0x2, RZ ;  /* 0x0000000209097824 */ /* 0x000fe200078e00ff */
[----:B------:R2:W-:Y:S01]  /*9c60*/  STL.64 [R1+0x11d8], R4 ;  /* 0x0011d80401007387 */ /* 0x0005e20000100a00 */
[----:B-1----:R-:W-:-:S04]  /*9c70*/  IMAD.WIDE R6, R8, 0x2, R12 ;  /* 0x0000000208067825 */ /* 0x002fc800078e020c */
[----:B---3--:R-:W-:-:S04]  /*9c80*/  IMAD.WIDE R2, R8, 0x2, R14 ;  /* 0x0000000208027825 */ /* 0x008fc800078e020e */
[----:B--2---:R-:W-:Y:S01]  /*9c90*/  IMAD.WIDE R4, R8, 0x2, R10 ;  /* 0x0000000208047825 */ /* 0x004fe200078e020a */
[----:B------:R1:W-:Y:S04]  /*9ca0*/  STL.64 [R1+0x11d0], R2 ;  /* 0x0011d00201007387 */ /* 0x0003e80000100a00 */
[----:B------:R-:W-:Y:S01]  /*9cb0*/  STL.64 [R1+0x11c8], R6 ;  /* 0x0011c80601007387 */ /* 0x000fe20000100a00 */
[----:B------:R-:W-:-:S03]  /*9cc0*/  IMAD.MOV.U32 R8, RZ, RZ, c[0x0][0x188] ;  /* 0x00006200ff087624 */ /* 0x000fc600078e00ff */
[----:B------:R2:W-:Y:S01]  /*9cd0*/  STL.64 [R1+0x11c0], R4 ;  /* 0x0011c00401007387 */ /* 0x0005e20000100a00 */
[----:B-1----:R-:W-:-:S05]  /*9ce0*/  IMAD.WIDE R2, R9, 0x2, R16 ;  /* 0x0000000209027825 */ /* 0x002fca00078e0210 */
[----:B------:R1:W-:Y:S01]  /*9cf0*/  STL.64 [R1+0x11b8], R2 ;  /* 0x0011b80201007387 */ /* 0x0003e20000100a00 */
[----:B--2---:R-:W-:-:S04]  /*9d00*/  IMAD.WIDE R4, R9, 0x2, R14 ;  /* 0x0000000209047825 */ /* 0x004fc800078e020e */
[C---:B------:R-:W-:Y:S01]  /*9d10*/  IMAD.WIDE R6, R9.reuse, 0x2, R10 ;  /* 0x0000000209067825 */ /* 0x040fe200078e020a */
[----:B------:R2:W-:Y:S03]  /*9d20*/  STL.64 [R1+0x11b0], R4 ;  /* 0x0011b00401007387 */ /* 0x0005e60000100a00 */
[----:B-1----:R-:W-:-:S05]  /*9d30*/  IMAD.WIDE R2, R9, 0x2, R12 ;  /* 0x0000000209027825 */ /* 0x002fca00078e020c */
[----:B------:R1:W-:Y:S01]  /*9d40*/  STL.64 [R1+0x11a8], R2 ;  /* 0x0011a80201007387 */ /* 0x0003e20000100a00 */
[----:B--2---:R-:W-:-:S03]  /*9d50*/  IMAD.WIDE R4, R8, 0x2, R16 ;  /* 0x0000000208047825 */ /* 0x004fc600078e0210 */
[----:B------:R2:W-:Y:S04]  /*9d60*/  STL.64 [R1+0x11a0], R6 ;  /* 0x0011a00601007387 */ /* 0x0005e80000100a00 */
[----:B------:R3:W-:Y:S01]  /*9d70*/  STL.64 [R1+0x1198], R4 ;  /* 0x0011980401007387 */ /* 0x0007e20000100a00 */
[----:B-1----:R-:W-:-:S04]  /*9d80*/  IMAD.WIDE R2, R8, 0x2, R14 ;  /* 0x0000000208027825 */ /* 0x002fc800078e020e */
[C---:B--2---:R-:W-:Y:S01]  /*9d90*/  IMAD.WIDE R6, R8.reuse, 0x2, R12 ;  /* 0x0000000208067825 */ /* 0x044fe200078e020c */
[----:B------:R1:W-:Y:S03]  /*9da0*/  STL.64 [R1+0x1190], R2 ;  /* 0x0011900201007387 */ /* 0x0003e60000100a00 */
[----:B---3--:R-:W-:Y:S01]  /*9db0*/  IMAD.WIDE R4, R8, 0x2, R10 ;  /* 0x0000000208047825 */ /* 0x008fe200078e020a */
[----:B------:R0:W-:Y:S04]  /*9dc0*/  STL.64 [R1+0x1188], R6 ;  /* 0x0011880601007387 */ /* 0x0001e80000100a00 */
[----:B------:R0:W-:Y:S01]  /*9dd0*/  STL.64 [R1+0x1180], R4 ;  /* 0x0011800401007387 */ /* 0x0001e20000100a00 */
[----:B-1----:R-:W-:-:S02]  /*9de0*/  IMAD.MOV.U32 R2, RZ, RZ, c[0x0][0x160] ;  /* 0x00005800ff027624 */ /* 0x002fc400078e00ff */
[----:B------:R-:W-:Y:S02]  /*9df0*/  IMAD.MOV.U32 R3, RZ, RZ, c[0x0][0x164] ;  /* 0x00005900ff037624 */ /* 0x000fe400078e00ff */
.L_x_3:
[----:B------:R1:W-:Y:S04]  /*9e00*/  STL.64 [R1+0x24c0], R18 ;  /* 0x0024c01201007387 */ /* 0x0003e80000100a00 */
[----:B-1----:R-:W2:Y:S04]  /*9e10*/  LDL.64 R18, [R1+0x1170] ;  /* 0x0011700001127983 */ /* 0x002ea80000100a00 */
[----:B------:R-:W-:Y:S04]  /*9e20*/  STL.64 [R1+0x2468], R8 ;  /* 0x0024680801007387 */ /* 0x000fe80000100a00 */
[----:B------:R-:W-:Y:S04]  /*9e30*/  STL [R1+0x2474], R8 ;  /* 0x0024740801007387 */ /* 0x000fe80000100800 */
[----:B------:R-:W-:Y:S04]  /*9e40*/  STL [R1+0x2480], R8 ;  /* 0x0024800801007387 */ /* 0x000fe80000100800 */
[----:B------:R-:W-:Y:S04]  /*9e50*/  STL [R1+0x2498], R8 ;  /* 0x0024980801007387 */ /* 0x000fe80000100800 */
[----:B------:R-:W-:Y:S04]  /*9e60*/  STL [R1+0x24a8], R8 ;  /* 0x0024a80801007387 */ /* 0x000fe80000100800 */
[----:B------:R-:W-:Y:S04]  /*9e70*/  STL [R1+0x24b8], R8 ;  /* 0x0024b80801007387 */ /* 0x000fe80000100800 */
[----:B------:R-:W-:Y:S04]  /*9e80*/  STL.64 [R1+0x2460], R6 ;  /* 0x0024600601007387 */ /* 0x000fe80000100a00 */
[----:B------:R-:W-:Y:S04]  /*9e90*/  STL [R1+0x2470], R6 ;  /* 0x0024700601007387 */ /* 0x000fe80000100800 */
[----:B------:R-:W-:Y:S04]  /*9ea0*/  STL [R1+0x247c], R6 ;  /* 0x00247c0601007387 */ /* 0x000fe80000100800 */
[----:B------:R-:W-:Y:S04]  /*9eb0*/  STL [R1+0x2488], R6 ;  /* 0x0024880601007387 */ /* 0x000fe80000100800 */
[----:B------:R-:W-:Y:S04]  /*9ec0*/  STL [R1+0x24a0], R6 ;  /* 0x0024a00601007387 */ /* 0x000fe80000100800 */
[----:B------:R1:W-:Y:S04]  /*9ed0*/  STL [R1+0x24b0], R6 ;  /* 0x0024b00601007387 */ /* 0x0003e80000100800 */
[----:B01----:R-:W3:Y:S04]  /*9ee0*/  LDL.64 R6, [R1+0x1168] ;  /* 0x0011680001067983 */ /* 0x003ee80000100a00 */
[----:B------:R-:W-:Y:S04]  /*9ef0*/  STL.64 [R1+0x2458], R12 ;  /* 0x0024580c01007387 */ /* 0x000fe80000100a00 */
[----:B------:R-:W-:Y:S04]  /*9f00*/  STL [R1+0x2478], R12 ;  /* 0x0024780c01007387 */ /* 0x000fe80000100800 */
[----:B------:R-:W-:Y:S04]  /*9f10*/  STL [R1+0x2484], R12 ;  /* 0x0024840c01007387 */ /* 0x000fe80000100800 */
[----:B------:R-:W-:Y:S04]  /*9f20*/  STL [R1+0x249c], R12 ;  /* 0x00249c0c01007387 */ /* 0x000fe80000100800 */
[----:B------:R0:W-:Y:S04]  /*9f30*/  STL [R1+0x24ac], R12 ;  /* 0x0024ac0c01007387 */ /* 0x0001e80000100800 */
[----:B0-----:R-:W3:Y:S01]  /*9f40*/  LDL.64 R12, [R1+0x1160] ;  /* 0x00116000010c7983 */ /* 0x001ee20000100a00 */
[----:B-----5:R-:W-:-:S03]  /*9f50*/  ISETP.GT.AND P1, PT, R28, RZ, PT ;  /* 0x000000ff1c00720c */ /* 0x020fc60003f24270 */
[----:B------:R-:W-:Y:S04]  /*9f60*/  STL.64 [R1+0x2450], R10 ;  /* 0x0024500a01007387 */ /* 0x000fe80000100a00 */
[----:B------:R-:W-:Y:S04]  /*9f70*/  STL.64 [R1+0x2490], R10 ;  /* 0x0024900a01007387 */ /* 0x000fe80000100a00 */
[----:B------:R-:W-:Y:S04]  /*9f80*/  STL [R1+0x24a4], R10 ;  /* 0x0024a40a01007387 */ /* 0x000fe80000100800 */
[----:B------:R0:W-:Y:S04]  /*9f90*/  STL [R1+0x24b4], R10 ;  /* 0x0024b40a01007387 */ /* 0x0001e80000100800 */
        /* <DEDUP_REMOVED lines=27> */
[----:B------:R-:W-:Y:S01]  /*a150*/  STL [R1+0x244c], R26 ;  /* 0x00244c1a01007387 */ /* 0x000fe20000100800 */
[----:B------:R-:W-:-:S03]  /*a160*/  PRMT R17, RZ, 0x7610, R17 ;  /* 0x00007610ff117816 */ /* 0x000fc60000000011 */
[----:B------:R-:W-:Y:S04]  /*a170*/  STL [R1+0x2348], R0 ;  /* 0x0023480001007387 */ /* 0x000fe80000100800 */
[----:B------:R-:W4:Y:S01]  /*a180*/  LDL.64 R8, [R1+0x1178] ;  /* 0x0011780001087983 */ /* 0x000f220000100a00 */
[----:B--2---:R-:W-:-:S05]  /*a190*/  IADD3 R4, P0, R18, R2, RZ ;  /* 0x0000000212047210 */ /* 0x004fca0007f1e0ff */
[----:B------:R-:W-:Y:S02]  /*a1a0*/  IMAD.X R5, R19, 0x1, R3, P0 ;  /* 0x0000000113057824 */ /* 0x000fe400000e0603 */
[----:B------:R-:W2:Y:S04]  /*a1b0*/  LDL.64 R18, [R1+0x1190] ;  /* 0x0011900001127983 */ /* 0x000ea80000100a00 */
[----:B------:R3:W2:Y:S01]  /*a1c0*/  @P1 LDG.E.U16 R17, [R4.64] ;  /* 0x0000000404111981 */ /* 0x0006a2000c1e1500 */
[----:B------:R-:W-:Y:S02]  /*a1d0*/  PRMT R15, RZ, 0x7610, R15 ;  /* 0x00007610ff0f7816 */ /* 0x000fe4000000000f */
[----:B------:R-:W-:Y:S02]  /*a1e0*/  PRMT R14, RZ, 0x7610, R14 ;  /* 0x00007610ff0e7816 */ /* 0x000fe4000000000e */
[----:B------:R-:W-:-:S02]  /*a1f0*/  PRMT R16, RZ, 0x7610, R16 ;  /* 0x00007610ff107816 */ /* 0x000fc40000000010 */
[----:B---3--:R-:W-:-:S05]  /*a200*/  IADD3 R4, P0, R6, R2, RZ ;  /* 0x0000000206047210 */ /* 0x008fca0007f1e0ff */
[----:B------:R-:W-:-:S05]  /*a210*/  IMAD.X R5, R7, 0x1, R3, P0 ;  /* 0x0000000107057824 */ /* 0x000fca00000e0603 */
[----:B------:R1:W3:Y:S02]  /*a220*/  @P1 LDG.E.U16 R15, [R4.64] ;  /* 0x00000004040f1981 */ /* 0x0002e4000c1e1500 */
[----:B-1----:R-:W-:-:S05]  /*a230*/  IADD3 R4, P0, R12, R2, RZ ;  /* 0x000000020c047210 */ /* 0x002fca0007f1e0ff */
[----:B------:R-:W-:-:S05]  /*a240*/  IMAD.X R5, R13, 0x1, R3, P0 ;  /* 0x000000010d057824 */ /* 0x000fca00000e0603 */
[----:B------:R4:W3:Y:S01]  /*a250*/  @P1 LDG.E.U16 R14, [R4.64] ;  /* 0x00000004040e1981 */ /* 0x0008e2000c1e1500 */
[----:B0-----:R-:W-:Y:S02]  /*a260*/  PRMT R10, RZ, 0x7610, R10 ;  /* 0x00007610ff0a7816 */ /* 0x001fe4000000000a */
[----:B----4-:R-:W-:-:S05]  /*a270*/  IADD3 R4, P0, R8, R2, RZ ;  /* 0x0000000208047210 */ /* 0x010fca0007f1e0ff */
[----:B------:R-:W-:-:S05]  /*a280*/  IMAD.X R5, R9, 0x1, R3, P0 ;  /* 0x0000000109057824 */ /* 0x000fca00000e0603 */
[----:B------:R2:W4:Y:S01]  /*a290*/  @P1 LDG.E.U16 R16, [R4.64] ;  /* 0x0000000404101981 */ /* 0x000522000c1e1500 */
[----:B------:R-:W-:Y:S02]  /*a2a0*/  ISETP.GT.AND P1, PT, R28, 0x1, PT ;  /* 0x000000011c00780c */ /* 0x000fe40003f24270 */
[----:B--2---:R-:W-:Y:S01]  /*a2b0*/  IADD3 R4, P0, R18, R2, RZ ;  /* 0x0000000212047210 */ /* 0x004fe20007f1e0ff */
[----:B------:R-:W-:Y:S04]  /*a2c0*/  STL [R1+0x23ac], R17 ;  /* 0x0023ac1101007387 */ /* 0x000fe80000100800 */
[----:B------:R-:W-:Y:S04]  /*a2d0*/  STL [R1+0x23b0], R17 ;  /* 0x0023b01101007387 */ /* 0x000fe80000100800 */
[----:B------:R-:W-:Y:S04]  /*a2e0*/  STL [R1+0x23b4], R17 ;  /* 0x0023b41101007387 */ /* 0x000fe80000100800 */
[----:B------:R-:W-:Y:S04]  /*a2f0*/  STL [R1+0x23b8], R17 ;  /* 0x0023b81101007387 */ /* 0x000fe80000100800 */
[----:B------:R-:W-:Y:S01]  /*a300*/  STL [R1+0x23bc], R17 ;  /* 0x0023bc1101007387 */ /* 0x000fe20000100800 */
[----:B------:R-:W-:-:S03]  /*a310*/  IMAD.X R5, R19, 0x1, R3, P0 ;  /* 0x0000000113057824 */ /* 0x000fc600000e0603 */
[----:B------:R-:W2:Y:S04]  /*a320*/  LDL.64 R6, [R1+0x1188] ;  /* 0x0011880001067983 */ /* 0x000ea80000100a00 */
[----:B------:R-:W3:Y:S04]  /*a330*/  LDL.64 R12, [R1+0x1180] ;  /* 0x00118000010c7983 */ /* 0x000ee80000100a00 */
[----:B------:R-:W3:Y:S04]  /*a340*/  LDL.64 R8, [R1+0x1198] ;  /* 0x0011980001087983 */ /* 0x000ee80000100a00 */
[----:B------:R-:W3:Y:S04]  /*a350*/  LDL.LU.64 R18, [R1+0x24c0] ;  /* 0x0024c00001127983 */ /* 0x000ee80000300a00 */
[----:B------:R2:W4:Y:S02]  /*a360*/  @P1 LDG.E.U16 R10, [R4.64] ;  /* 0x00000004040a1981 */ /* 0x000524000c1e1500 */
[----:B--2---:R-:W-:-:S05]  /*a370*/  IADD3 R4, P0, R6, R2, RZ ;  /* 0x0000000206047210 */ /* 0x004fca0007f1e0ff */
[----:B------:R-:W-:Y:S01]  /*a380*/  IMAD.X R5, R7, 0x1, R3, P0 ;  /* 0x0000000107057824 */ /* 0x000fe200000e0603 */
[----:B---3--:R-:W-:-:S06]  /*a390*/  PRMT R19, RZ, 0x7610, R19 ;  /* 0x00007610ff137816 */ /* 0x008fcc0000000013 */
[----:B------:R0:W2:Y:S01]  /*a3a0*/  @P1 LDG.E.U16 R19, [R4.64] ;  /* 0x0000000404131981 */ /* 0x0000a2000c1e1500 */
[----:B------:R-:W-:Y:S02]  /*a3b0*/  PRMT R18, RZ, 0x7610, R18 ;  /* 0x00007610ff127816 */ /* 0x000fe40000000012 */
[----:B0-----:R-:W-:-:S05]  /*a3c0*/  IADD3 R4, P0, R12, R2, RZ ;  /* 0x000000020c047210 */ /* 0x001fca0007f1e0ff */
[----:B------:R-:W-:Y:S01]  /*a3d0*/  IMAD.X R5, R13, 0x1, R3, P0 ;  /* 0x000000010d057824 */ /* 0x000fe200000e0603 */
[----:B----4-:R0:W-:Y:S04]  /*a3e0*/  STL [R1+0x1074], R10 ;  /* 0x0010740a01007387 */ /* 0x0101e80000100800 */
[----:B------:R1:W3:Y:S04]  /*a3f0*/  @P1 LDG.E.U16 R18, [R4.64] ;  /* 0x0000000404121981 */ /* 0x0002e8000c1e1500 */
[----:B------:R-:W4:Y:S04]  /*a400*/  LDL.64 R6, [R1+0x11a8] ;  /* 0x0011a80001067983 */ /* 0x000f280000100a00 */
[----:B0-----:R-:W2:Y:S01]  /*a410*/  LDL.64 R10, [R1+0x11b0] ;  /* 0x0011b000010a7983 */ /* 0x001ea20000100a00 */
[----:B-1----:R-:W-:-:S03]  /*a420*/  IADD3 R4, P0, R8, R2, RZ ;  /* 0x0000000208047210 */ /* 0x002fc60007f1e0ff */
[----:B------:R-:W2:Y:S04]  /*a430*/  LDL.64 R12, [R1+0x11a0] ;  /* 0x0011a000010c7983 */ /* 0x000ea80000100a00 */
[----:B------:R-:W2:Y:S01]  /*a440*/  LDL.LU R8, [R1+0x24b8] ;  /* 0x0024b80001087983 */ /* 0x000ea20000300800 */
[----:B------:R-:W-:Y:S01]  /*a450*/  IMAD.X R5, R9, 0x1, R3, P0 ;  /* 0x0000000109057824 */ /* 0x000fe200000e0603 */
[----:B--2---:R-:W-:-:S06]  /*a460*/  PRMT R8, RZ, 0x7610, R8 ;  /* 0x00007610ff087816 */ /* 0x004fcc0000000008 */
[----:B------:R0:W2:Y:S02]  /*a470*/  @P1 LDG.E.U16 R8, [R4.64] ;  /* 0x0000000404081981 */ /* 0x0000a4000c1e1500 */
[----:B0-----:R-:W-:Y:S02]  /*a480*/  IADD3 R4, P0, R10, R2, RZ ;  /* 0x000000020a047210 */ /* 0x001fe40007f1e0ff */
[----:B--2---:R0:W-:Y:S04]  /*a490*/  STL [R1+0x1070], R8 ;  /* 0x0010700801007387 */ /* 0x0041e80000100800 */
[----:B0-----:R-:W2:Y:S04]  /*a4a0*/  LDL.64 R8, [R1+0x11b8] ;  /* 0x0011b80001087983 */ /* 0x001ea80000100a00 */
[----:B------:R-:W2:Y:S01]  /*a4b0*/  LDL.LU R10, [R1+0x24b4] ;  /* 0x0024b400010a7983 */ /* 0x000ea20000300800 */
[----:B------:R-:W-:Y:S01]  /*a4c0*/  ISETP.GT.AND P1, PT, R28, 0x2, PT ;  /* 0x000000021c00780c */ /* 0x000fe20003f24270 */
[----:B------:R-:W-:Y:S01]  /*a4d0*/  IMAD.X R5, R11, 0x1, R3, P0 ;  /* 0x000000010b057824 */ /* 0x000fe200000e0603 */
[----:B--2---:R-:W-:-:S11]  /*a4e0*/  PRMT R10, RZ, 0x7610, R10 ;  /* 0x00007610ff0a7816 */ /* 0x004fd6000000000a */
[----:B------:R4:W2:Y:S02]  /*a4f0*/  @P1 LDG.E.U16 R10, [R4.64] ;  /* 0x00000004040a1981 */ /* 0x0008a4000c1e1500 */
[----:B----4-:R-:W-:Y:S02]  /*a500*/  IADD3 R4, P0, R6, R2, RZ ;  /* 0x0000000206047210 */ /* 0x010fe40007f1e0ff */
[----:B--2---:R0:W-:Y:S04]  /*a510*/  STL [R1+0x1084], R10 ;  /* 0x0010840a01007387 */ /* 0x0041e80000100800 */
[----:B0-----:R-:W2:Y:S04]  /*a520*/  LDL.64 R10, [R1+0x11d0] ;  /* 0x0011d000010a7983 */ /* 0x001ea80000100a00 */
[----:B------:R-:W4:Y:S01]  /*a530*/  LDL.LU R6, [R1+0x24b0] ;  /* 0x0024b00001067983 */ /* 0x000f220000300800 */
[----:B------:R-:W-:Y:S01]  /*a540*/  IMAD.X R5, R7, 0x1, R3, P0 ;  /* 0x0000000107057824 */ /* 0x000fe200000e0603 */
[----:B----4-:R-:W-:-:S06]  /*a550*/  PRMT R6, RZ, 0x7610, R6 ;  /* 0x00007610ff067816 */ /* 0x010fcc0000000006 */
[----:B------:R0:W4:Y:S02]  /*a560*/  @P1 LDG.E.U16 R6, [R4.64] ;  /* 0x0000000404061981 */ /* 0x000124000c1e1500 */
[----:B0-----:R-:W-:Y:S02]  /*a570*/  IADD3 R4, P0, R12, R2, RZ ;  /* 0x000000020c047210 */ /* 0x001fe40007f1e0ff */
[----:B----4-:R0:W-:Y:S04]  /*a580*/  STL [R1+0x107c], R6 ;  /* 0x00107c0601007387 */ /* 0x0101e80000100800 */
[----:B0-----:R-:W4:Y:S04]  /*a590*/  LDL.64 R6, [R1+0x11c8] ;  /* 0x0011c80001067983 */ /* 0x001f280000100a00 */
        /* <DEDUP_REMOVED lines=38> */
[----:B------:R-:W-:-:S02]  /*a800*/  PRMT R26, RZ, 0x7610, R26 ;  /* 0x00007610ff1a7816 */ /* 0x000fc4000000001a */
[----:B--2---:R-:W-:-:S06]  /*a810*/  PRMT R8, RZ, 0x7610, R8 ;  /* 0x00007610ff087816 */ /* 0x004fcc0000000008 */
[----:B------:R0:W2:Y:S01]  /*a820*/  @P1 LDG.E.U16 R8, [R4.64] ;  /* 0x0000000404081981 */ /* 0x0000a2000c1e1500 */
[----:B------:R-:W-:Y:S02]  /*a830*/  ISETP.GT.AND P1, PT, R28, 0x4, PT ;  /* 0x000000041c00780c */ /* 0x000fe40003f24270 */
[----:B0-----:R-:W-:-:S05]  /*a840*/  IADD3 R4, P0, R10, R2, RZ ;  /* 0x000000020a047210 */ /* 0x001fca0007f1e0ff */
[----:B------:R-:W-:-:S06]  /*a850*/  IMAD.X R5, R11, 0x1, R3, P0 ;  /* 0x000000010b057824 */ /* 0x000fcc00000e0603 */
[----:B------:R4:W3:Y:S02]  /*a860*/  @P1 LDG.E.U16 R26, [R4.64] ;  /* 0x00000004041a1981 */ /* 0x0008e4000c1e1500 */
[----:B----4-:R-:W-:Y:S02]  /*a870*/  IADD3 R4, P0, R6, R2, RZ ;  /* 0x0000000206047210 */ /* 0x010fe40007f1e0ff */
[----:B--2---:R0:W-:Y:S04]  /*a880*/  STL [R1+0x13d4], R8 ;  /* 0x0013d40801007387 */ /* 0x0041e80000100800 */
[----:B0-----:R-:W2:Y:S04]  /*a890*/  LDL.64 R8, [R1+0x11f8] ;  /* 0x0011f80001087983 */ /* 0x001ea80000100a00 */
[----:B------:R-:W4:Y:S04]  /*a8a0*/  LDL.LU.64 R10, [R1+0x2490] ;  /* 0x00249000010a7983 */ /* 0x000f280000300a00 */
[----:B---3--:R0:W-:Y:S04]  /*a8b0*/  STL [R1+0x13cc], R26 ;  /* 0x0013cc1a01007387 */ /* 0x0081e80000100800 */
[----:B0-----:R-:W3:Y:S04]  /*a8c0*/  LDL.64 R26, [R1+0x1210] ;  /* 0x00121000011a7983 */ /* 0x001ee80000100a00 */
        /* <DEDUP_REMOVED lines=17> */
[----:B------:R3:W2:Y:S01]  /*a9e0*/  @P1 LDG.E.U16 R8, [R4.64] ;  /* 0x0000000404081981 */ /* 0x0006a2000c1e1500 */
[----:B------:R-:W-:Y:S02]  /*a9f0*/  ISETP.GT.AND P1, PT, R28, 0x5, PT ;  /* 0x000000051c00780c */ /* 0x000fe40003f24270 */
[----:B------:R-:W-:Y:S02]  /*aa00*/  PRMT R25, RZ, 0x7610, R25 ;  /* 0x00007610ff197816 */ /* 0x000fe40000000019 */
[----:B---3--:R-:W-:-:S05]  /*aa10*/  IADD3 R4, P0, R26, R2, RZ ;  /* 0x000000021a047210 */ /* 0x008fca0007f1e0ff */
[----:B------:R-:W-:-:S05]  /*aa20*/  IMAD.X R5, R27, 0x1, R3, P0 ;  /* 0x000000011b057824 */ /* 0x000fca00000e0603 */
[----:B------:R0:W3:Y:S02]  /*aa30*/  @P1 LDG.E.U16 R25, [R4.64] ;  /* 0x0000000404191981 */ /* 0x0000e4000c1e1500 */
[----:B0-----:R-:W-:Y:S02]  /*aa40*/  IADD3 R4, P0, R6, R2, RZ ;  /* 0x0000000206047210 */ /* 0x001fe40007f1e0ff */
[----:B--2---:R0:W-:Y:S04]  /*aa50*/  STL [R1+0x13c0], R8 ;  /* 0x0013c00801007387 */ /* 0x0041e80000100800 */
[----:B------:R-:W2:Y:S04]  /*aa60*/  LDL.64 R26, [R1+0x1230] ;  /* 0x00123000011a7983 */ /* 0x000ea80000100a00 */
        /* <DEDUP_REMOVED lines=21> */
[----:B0-----:R-:W-:-:S05]  /*abc0*/  IADD3 R4, P0, R26, R2, RZ ;  /* 0x000000021a047210 */ /* 0x001fca0007f1e0ff */
        /* <DEDUP_REMOVED lines=8> */
[----:B----4-:R-:W-:-:S02]  /*ac50*/  PRMT R11, RZ, 0x7610, R11 ;  /* 0x00007610ff0b7816 */ /* 0x010fc4000000000b */
[----:B------:R-:W-:Y:S02]  /*ac60*/  PRMT R10, RZ, 0x7610, R10 ;  /* 0x00007610ff0a7816 */ /* 0x000fe4000000000a */
[----:B--2---:R-:W-:-:S06]  /*ac70*/  PRMT R6, RZ, 0x7610, R6 ;  /* 0x00007610ff067816 */ /* 0x004fcc0000000006 */
[----:B------:R0:W2:Y:S02]  /*ac80*/  @P1 LDG.E.U16 R6, [R4.64] ;  /* 0x0000000404061981 */ /* 0x0000a4000c1e1500 */
[----:B0-----:R-:W-:-:S05]  /*ac90*/  IADD3 R4, P0, R12, R2, RZ ;  /* 0x000000020c047210 */ /* 0x001fca0007f1e0ff */
[----:B------:R-:W-:-:S05]  /*aca0*/  IMAD.X R5, R13, 0x1, R3, P0 ;  /* 0x000000010d057824 */ /* 0x000fca00000e0603 */
[----:B------:R0:W4:Y:S02]  /*acb0*/  @P1 LDG.E.U16 R11, [R4.64] ;  /* 0x00000004040b1981 */ /* 0x000124000c1e1500 */
[----:B0-----:R-:W-:-:S05]  /*acc0*/  IADD3 R4, P0, R8, R2, RZ ;  /* 0x0000000208047210 */ /* 0x001fca0007f1e0ff */
[----:B------:R-:W-:-:S05]  /*acd0*/  IMAD.X R5, R9, 0x1, R3, P0 ;  /* 0x0000000109057824 */ /* 0x000fca00000e0603 */
[----:B------:R-:W4:Y:S04]  /*ace0*/  @P1 LDG.E.U16 R10, [R4.64] ;  /* 0x00000004040a1981 */ /* 0x000f28000c1e1500 */
[----:B---3--:R-:W-:Y:S04]  /*acf0*/  STL [R1+0x13bc], R25 ;  /* 0x0013bc1901007387 */ /* 0x008fe80000100800 */
[----:B--2---:R0:W-:Y:S04]  /*ad00*/  STL [R1+0x13a8], R6 ;  /* 0x0013a80601007387 */ /* 0x0041e80000100800 */
[----:B------:R-:W2:Y:S04]  /*ad10*/  LDL.64 R12, [R1+0x1240] ;  /* 0x00124000010c7983 */ /* 0x000ea80000100a00 */
[----:B0-----:R-:W3:Y:S04]  /*ad20*/  LDL.64 R6, [R1+0x1248] ;  /* 0x0012480001067983 */ /* 0x001ee80000100a00 */
[----:B------:R-:W2:Y:S04]  /*ad30*/  LDL.LU.64 R8, [R1+0x2468] ;  /* 0x0024680001087983 */ /* 0x000ea80000300a00 */
[----:B----4-:R-:W-:Y:S04]  /*ad40*/  STL [R1+0x13a0], R10 ;  /* 0x0013a00a01007387 */ /* 0x010fe80000100800 */
[----:B------:R0:W-:Y:S04]  /*ad50*/  STL [R1+0x13a4], R11 ;  /* 0x0013a40b01007387 */ /* 0x0001e80000100800 */
[----:B0-----:R-:W4:Y:S01]  /*ad60*/  LDL.64 R10, [R1+0x1258] ;  /* 0x00125800010a7983 */ /* 0x001f220000100a00 */
[----:B------:R-:W-:-:S02]  /*ad70*/  ISETP.GT.AND P1, PT, R28, 0x7, PT ;  /* 0x000000071c00780c */ /* 0x000fc40003f24270 */
[----:B------:R-:W-:Y:S02]  /*ad80*/  IADD3 R4, P0, R26, R2, RZ ;  /* 0x000000021a047210 */ /* 0x000fe40007f1e0ff */
[----:B------:R-:W-:-:S03]  /*ad90*/  PRMT R21, RZ, 0x7610, R21 ;  /* 0x00007610ff157816 */ /* 0x000fc60000000015 */
[----:B------:R-:W-:Y:S01]  /*ada0*/  IMAD.X R5, R27, 0x1, R3, P0 ;  /* 0x000000011b057824 */ /* 0x000fe200000e0603 */
[----:B------:R-:W-:Y:S01]  /*adb0*/  PRMT R20, RZ, 0x7610, R20 ;  /* 0x00007610ff147816 */ /* 0x000fe20000000014 */
[----:B------:R-:W4:Y:S04]  /*adc0*/  LDL.64 R26, [R1+0x1270] ;  /* 0x00127000011a7983 */ /* 0x000f280000100a00 */
[----:B------:R3:W4:Y:S01]  /*add0*/  @P1 LDG.E.U16 R21, [R4.64] ;  /* 0x0000000404151981 */ /* 0x000722000c1e1500 */
[----:B------:R-:W-:Y:S02]  /*ade0*/  PRMT R22, RZ, 0x7610, R22 ;  /* 0x00007610ff167816 */ /* 0x000fe40000000016 */
[----:B------:R-:W-:Y:S02]  /*adf0*/  PRMT R24, RZ, 0x7610, R24 ;  /* 0x00007610ff187816 */ /* 0x000fe40000000018 */
[----:B---3--:R-:W-:-:S05]  /*ae00*/  IADD3 R4, P0, R6, R2, RZ ;  /* 0x0000000206047210 */ /* 0x008fca0007f1e0ff */
[----:B------:R-:W-:Y:S02]  /*ae10*/  IMAD.X R5, R7, 0x1, R3, P0 ;  /* 0x0000000107057824 */ /* 0x000fe400000e0603 */
[----:B------:R-:W3:Y:S04]  /*ae20*/  LDL.LU.64 R6, [R1+0x2460] ;  /* 0x0024600001067983 */ /* 0x000ee80000300a00 */
[----:B------:R2:W3:Y:S02]  /*ae30*/  @P1 LDG.E.U16 R20, [R4.64] ;  /* 0x0000000404141981 */ /* 0x0004e4000c1e1500 */
[----:B--2---:R-:W-:-:S05]  /*ae40*/  IADD3 R4, P0, R12, R2, RZ ;  /* 0x000000020c047210 */ /* 0x004fca0007f1e0ff */
[----:B------:R-:W-:-:S05]  /*ae50*/  IMAD.X R5, R13, 0x1, R3, P0 ;  /* 0x000000010d057824 */ /* 0x000fca00000e0603 */
[----:B------:R4:W2:Y:S02]  /*ae60*/  @P1 LDG.E.U16 R22, [R4.64] ;  /* 0x0000000404161981 */ /* 0x0008a4000c1e1500 */
[----:B----4-:R-:W-:-:S05]  /*ae70*/  IADD3 R4, P0, R10, R2, RZ ;  /* 0x000000020a047210 */ /* 0x010fca0007f1e0ff */
[----:B------:R-:W-:-:S05]  /*ae80*/  IMAD.X R5, R11, 0x1, R3, P0 ;  /* 0x000000010b057824 */ /* 0x000fca00000e0603 */
[----:B------:R0:W4:Y:S04]  /*ae90*/  @P1 LDG.E.U16 R24, [R4.64] ;  /* 0x0000000404181981 */ /* 0x000128000c1e1500 */
[----:B------:R-:W-:Y:S01]  /*aea0*/  STL [R1+0x13ac], R23 ;  /* 0x0013ac1701007387 */ /* 0x000fe20000100800 */
[----:B0-----:R-:W-:-:S05]  /*aeb0*/  IADD3 R4, P0, R26, R2, RZ ;  /* 0x000000021a047210 */ /* 0x001fca0007f1e0ff */
[----:B------:R-:W-:Y:S01]  /*aec0*/  IMAD.X R5, R27, 0x1, R3, P0 ;  /* 0x000000011b057824 */ /* 0x000fe200000e0603 */
[----:B---3--:R-:W-:Y:S04]  /*aed0*/  STL [R1+0x1398], R20 ;  /* 0x0013981401007387 */ /* 0x008fe80000100800 */
[----:B------:R0:W-:Y:S04]  /*aee0*/  STL [R1+0x139c], R21 ;  /* 0x00139c1501007387 */ /* 0x0001e80000100800 */
[----:B0-----:R-:W3:Y:S04]  /*aef0*/  LDL.64 R20, [R1+0x1268] ;  /* 0x0012680001147983 */ /* 0x001ee80000100a00 */
[----:B------:R-:W3:Y:S04]  /*af00*/  LDL.LU.64 R12, [R1+0x2458] ;  /* 0x00245800010c7983 */ /* 0x000ee80000300a00 */
[----:B--2---:R0:W-:Y:S04]  /*af10*/  STL [R1+0x1394], R22 ;  /* 0x0013941601007387 */ /* 0x0041e80000100800 */
[----:B0-----:R-:W2:Y:S04]  /*af20*/  LDL.64 R22, [R1+0x1260] ;  /* 0x0012600001167983 */ /* 0x001ea80000100a00 */
[----:B------:R-:W2:Y:S04]  /*af30*/  LDL.LU.64 R10, [R1+0x2450] ;  /* 0x00245000010a7983 */ /* 0x000ea80000300a00 */
[----:B----4-:R0:W-:Y:S04]  /*af40*/  STL [R1+0x1390], R24 ;  /* 0x0013901801007387 */ /* 0x0101e80000100800 */
[----:B------:R-:W4:Y:S04]  /*af50*/  LDL.64 R26, [R1+0x1290] ;  /* 0x00129000011a7983 */ /* 0x000f280000100a00 */
[----:B0-----:R-:W4:Y:S01]  /*af60*/  LDL.64 R24, [R1+0x1278] ;  /* 0x0012780001187983 */ /* 0x001f220000100a00 */
[----:B------:R-:W-:-:S02]  /*af70*/  ISETP.GT.AND P1, PT, R28, 0x8, PT ;  /* 0x000000081c00780c */ /* 0x000fc40003f24270 */
[----:B------:R-:W-:Y:S02]  /*af80*/  PRMT R9, RZ, 0x7610, R9 ;  /* 0x00007610ff097816 */ /* 0x000fe40000000009 */
[----:B------:R-:W-:-:S09]  /*af90*/  PRMT R7, RZ, 0x7610, R7 ;  /* 0x00007610ff077816 */ /* 0x000fd20000000007 */
[----:B------:R3:W4:Y:S01]  /*afa0*/  @P1 LDG.E.U16 R9, [R4.64] ;  /* 0x0000000404091981 */ /* 0x000722000c1e1500 */
[----:B------:R-:W-:Y:S02]  /*afb0*/  PRMT R6, RZ, 0x7610, R6 ;  /* 0x00007610ff067816 */ /* 0x000fe40000000006 */
[----:B------:R-:W-:Y:S02]  /*afc0*/  PRMT R8, RZ, 0x7610, R8 ;  /* 0x00007610ff087816 */ /* 0x000fe40000000008 */
[----:B---3--:R-:W-:-:S05]  /*afd0*/  IADD3 R4, P0, R20, R2, RZ ;  /* 0x0000000214047210 */ /* 0x008fca0007f1e0ff */
[----:B------:R-:W-:Y:S02]  /*afe0*/  IMAD.X R5, R21, 0x1, R3, P0 ;  /* 0x0000000115057824 */ /* 0x000fe400000e0603 */
[----:B------:R-:W3:Y:S04]  /*aff0*/  LDL.64 R20, [R1+0x1288] ;  /* 0x0012880001147983 */ /* 0x000ee80000100a00 */
[----:B------:R2:W3:Y:S02]  /*b000*/  @P1 LDG.E.U16 R7, [R4.64] ;  /* 0x0000000404071981 */ /* 0x0004e4000c1e1500 */
[----:B--2---:R-:W-:-:S05]  /*b010*/  IADD3 R4, P0, R22, R2, RZ ;  /* 0x0000000216047210 */ /* 0x004fca0007f1e0ff */
[----:B------:R-:W-:Y:S02]  /*b020*/  IMAD.X R5, R23, 0x1, R3, P0 ;  /* 0x0000000117057824 */ /* 0x000fe400000e0603 */
[----:B------:R-:W2:Y:S04]  /*b030*/  LDL.64 R22, [R1+0x1280] ;  /* 0x0012800001167983 */ /* 0x000ea80000100a00 */
[----:B------:R4:W2:Y:S02]  /*b040*/  @P1 LDG.E.U16 R6, [R4.64] ;  /* 0x0000000404061981 */ /* 0x0008a4000c1e1500 */
[----:B----4-:R-:W-:-:S05]  /*b050*/  IADD3 R4, P0, R24, R2, RZ ;  /* 0x0000000218047210 */ /* 0x010fca0007f1e0ff */
[----:B------:R-:W-:Y:S02]  /*b060*/  IMAD.X R5, R25, 0x1, R3, P0 ;  /* 0x0000000119057824 */ /* 0x000fe400000e0603 */
[----:B------:R-:W4:Y:S04]  /*b070*/  LDL.64 R24, [R1+0x1298] ;  /* 0x0012980001187983 */ /* 0x000f280000100a00 */
[----:B------:R0:W4:Y:S02]  /*b080*/  @P1 LDG.E.U16 R8, [R4.64] ;  /* 0x0000000404081981 */ /* 0x000124000c1e1500 */
[----:B0-----:R-:W-:-:S05]  /*b090*/  IADD3 R4, P0, R26, R2, RZ ;  /* 0x000000021a047210 */ /* 0x001fca0007f1e0ff */
[----:B------:R-:W-:Y:S02]  /*b0a0*/  IMAD.X R5, R27, 0x1, R3, P0 ;  /* 0x000000011b057824 */ /* 0x000fe400000e0603 */
[----:B------:R-:W4:Y:S01]  /*b0b0*/  LDL.64 R26, [R1+0x12b0] ;  /* 0x0012b000011a7983 */ /* 0x000f220000100a00 */
[----:B------:R-:W-:Y:S02]  /*b0c0*/  ISETP.GT.AND P1, PT, R28, 0x9, PT ;  /* 0x000000091c00780c */ /* 0x000fe40003f24270 */
        /* <DEDUP_REMOVED lines=16> */
[----:B------:R0:W2:Y:S02]  /*b1d0*/  @P1 LDG.E.U16 R12, [R4.64] ;  /* 0x00000004040c1981 */ /* 0x0000a4000c1e1500 */
[----:B0-----:R-:W-:Y:S02]  /*b1e0*/  IADD3 R4, P0, R26, R2, RZ ;  /* 0x000000021a047210 */ /* 0x001fe40007f1e0ff */
[----:B------:R-:W2:Y:S01]  /*b1f0*/  LDL.LU R26, [R1+0x244c] ;  /* 0x00244c00011a7983 */ /* 0x000ea20000300800 */
[----:B------:R-:W-:-:S02]  /*b200*/  ISETP.GT.AND P1, PT, R28, 0xa, PT ;  /* 0x0000000a1c00780c */ /* 0x000fc40003f24270 */
[----:B------:R-:W-:Y:S01]  /*b210*/  IMAD.X R5, R27, 0x1, R3, P0 ;  /* 0x000000011b057824 */ /* 0x000fe200000e0603 */
[----:B--2---:R-:W-:-:S10]  /*b220*/  PRMT R26, RZ, 0x7610, R26 ;  /* 0x00007610ff1a7816 */ /* 0x004fd4000000001a */
[----:B------:R3:W2:Y:S02]  /*b230*/  @P1 LDG.E.U16 R26, [R4.64] ;  /* 0x00000004041a1981 */ /* 0x0006a4000c1e1500 */
[----:B---3--:R-:W-:Y:S02]  /*b240*/  IADD3 R4, P0, R20, R2, RZ ;  /* 0x0000000214047210 */ /* 0x008fe40007f1e0ff */
[----:B--2---:R0:W-:Y:S04]  /*b250*/  STL [R1+0x106c], R26 ;  /* 0x00106c1a01007387 */ /* 0x0041e80000100800 */
[----:B0-----:R-:W2:Y:S04]  /*b260*/  LDL.64 R26, [R1+0x12d0] ;  /* 0x0012d000011a7983 */ /* 0x001ea80000100a00 */
[----:B------:R-:W3:Y:S01]  /*b270*/  LDL.LU R20, [R1+0x2448] ;  /* 0x0024480001147983 */ /* 0x000ee20000300800 */
[----:B------:R-:W-:Y:S01]  /*b280*/  IMAD.X R5, R21, 0x1, R3, P0 ;  /* 0x0000000115057824 */ /* 0x000fe200000e0603 */
[----:B---3--:R-:W-:-:S06]  /*b290*/  PRMT R20, RZ, 0x7610, R20 ;  /* 0x00007610ff147816 */ /* 0x008fcc0000000014 */
[----:B------:R0:W3:Y:S02]  /*b2a0*/  @P1 LDG.E.U16 R20, [R4.64] ;  /* 0x0000000404141981 */ /* 0x0000e4000c1e1500 */
[----:B0-----:R-:W-:Y:S02]  /*b2b0*/  IADD3 R4, P0, R22, R2, RZ ;  /* 0x0000000216047210 */ /* 0x001fe40007f1e0ff */
[----:B---3--:R0:W-:Y:S04]  /*b2c0*/  STL [R1+0x1064], R20 ;  /* 0x0010641401007387 */ /* 0x0081e80000100800 */
[----:B0-----:R-:W3:Y:S04]  /*b2d0*/  LDL.64 R20, [R1+0x12c8] ;  /* 0x0012c80001147983 */ /* 0x001ee80000100a00 */
[----:B------:R-:W2:Y:S01]  /*b2e0*/  LDL.LU R22, [R1+0x2444] ;  /* 0x0024440001167983 */ /* 0x000ea20000300800 */
[----:B------:R-:W-:Y:S01]  /*b2f0*/  IMAD.X R5, R23, 0x1, R3, P0 ;  /* 0x0000000117057824 */ /* 0x000fe200000e0603 */
[----:B--2---:R-:W-:-:S06]  /*b300*/  PRMT R22, RZ, 0x7610, R22 ;  /* 0x00007610ff167816 */ /* 0x004fcc0000000016 */
        /* <DEDUP_REMOVED lines=12> */
[----:B------:R-:W-:Y:S01]  /*b3d0*/  ISETP.GT.AND P1, PT, R28, 0xb, PT ;  /* 0x0000000b1c00780c */ /* 0x000fe20003f24270 */
[----:B------:R-:W-:Y:S01]  /*b3e0*/  IMAD.X R5, R27, 0x1, R3, P0 ;  /* 0x000000011b057824 */ /* 0x000fe200000e0603 */
[----:B--2---:R-:W-:-:S11]  /*b3f0*/  PRMT R26, RZ, 0x7610, R26 ;  /* 0x00007610ff1a7816 */ /* 0x004fd6000000001a */
        /* <DEDUP_REMOVED lines=93> */
[----:B------:R-:W-:-:S02]  /*b9d0*/  PRMT R29, RZ, 0x7610, R29 ;  /* 0x00007610ff1d7816 */ /* 0x000fc4000000001d */
[----:B---3--:R-:W-:-:S06]  /*b9e0*/  PRMT R20, RZ, 0x7610, R20 ;  /* 0x00007610ff147816 */ /* 0x008fcc0000000014 */
[----:B------:R0:W3:Y:S02]  /*b9f0*/  @P1 LDG.E.U16 R20, [R4.64] ;  /* 0x0000000404141981 */ /* 0x0000e4000c1e1500 */
[----:B0-----:R-:W-:-:S05]  /*ba00*/  IADD3 R4, P0, R22, R2, RZ ;  /* 0x0000000216047210 */ /* 0x001fca0007f1e0ff */
[----:B------:R-:W-:-:S05]  /*ba10*/  IMAD.X R5, R23, 0x1, R3, P0 ;  /* 0x0000000117057824 */ /* 0x000fca00000e0603 */
[----:B------:R-:W2:Y:S04]  /*ba20*/  @P1 LDG.E.U16 R29, [R4.64] ;  /* 0x00000004041d1981 */ /* 0x000ea8000c1e1500 */
[----:B---3--:R0:W-:Y:S04]  /*ba30*/  STL [R1+0x38], R20 ;  /* 0x0000381401007387 */ /* 0x0081e80000100800 */
[----:B------:R-:W3:Y:S04]  /*ba40*/  LDL.64 R22, [R1+0x1340] ;  /* 0x0013400001167983 */ /* 0x000ee80000100a00 */
[----:B0-----:R-:W3:Y:S04]  /*ba50*/  LDL.64 R20, [R1+0x1348] ;  /* 0x0013480001147983 */ /* 0x001ee80000100a00 */
[----:B--2---:R0:W-:Y:S04]  /*ba60*/  STL [R1+0x34], R29 ;  /* 0x0000341d01007387 */ /* 0x0041e80000100800 */
[----:B0-----:R-:W2:Y:S01]  /*ba70*/  LDL.LU R29, [R1+0x2404] ;  /* 0x00240400011d7983 */ /* 0x001ea20000300800 */
[----:B----4-:R-:W-:-:S05]  /*ba80*/  IADD3 R4, P0, R24, R2, RZ ;  /* 0x0000000218047210 */ /* 0x010fca0007f1e0ff */
[----:B------:R-:W-:Y:S02]  /*ba90*/  IMAD.X R5, R25, 0x1, R3, P0 ;  /* 0x0000000119057824 */ /* 0x000fe400000e0603 */
[----:B------:R-:W4:Y:S01]  /*baa0*/  LDL.64 R24, [R1+0x1358] ;  /* 0x0013580001187983 */ /* 0x000f220000100a00 */
[----:B--2---:R-:W-:-:S06]  /*bab0*/  PRMT R29, RZ, 0x7610, R29 ;  /* 0x00007610ff1d7816 */ /* 0x004fcc000000001d */
[----:B------:R-:W2:Y:S01]  /*bac0*/  @P1 LDG.E.U16 R29, [R4.64] ;  /* 0x00000004041d1981 */ /* 0x000ea2000c1e1500 */
[----:B------:R-:W-:-:S03]  /*bad0*/  ISETP.GT.AND P1, PT, R28, 0xf, PT ;  /* 0x0000000f1c00780c */ /* 0x000fc60003f24270 */
[----:B--2---:R0:W-:Y:S04]  /*bae0*/  STL [R1+0x30], R29 ;  /* 0x0000301d01007387 */ /* 0x0041e80000100800 */
[----:B0-----:R-:W2:Y:S01]  /*baf0*/  LDL.LU R29, [R1+0x2400] ;  /* 0x00240000011d7983 */ /* 0x001ea20000300800 */
[----:B------:R-:W-:-:S05]  /*bb00*/  IADD3 R4, P0, R26, R2, RZ ;  /* 0x000000021a047210 */ /* 0x000fca0007f1e0ff */
[----:B------:R-:W-:Y:S02]  /*bb10*/  IMAD.X R5, R27, 0x1, R3, P0 ;  /* 0x000000011b057824 */ /* 0x000fe400000e0603 */
[----:B------:R-:W3:Y:S01]  /*bb20*/  LDL.LU.64 R26, [R1+0x23f8] ;  /* 0x0023f800011a7983 */ /* 0x000ee20000300a00 */
[----:B--2---:R-:W-:-:S06]  /*bb30*/  PRMT R29, RZ, 0x7610, R29 ;  /* 0x00007610ff1d7816 */ /* 0x004fcc000000001d */
[----:B------:R3:W2:Y:S02]  /*bb40*/  @P1 LDG.E.U16 R29, [R4.64] ;  /* 0x00000004041d1981 */ /* 0x0006a4000c1e1500 */
[----:B---3--:R-:W-:-:S05]  /*bb50*/  IADD3 R4, P0, R20, R2, RZ ;  /* 0x0000000214047210 */ /* 0x008fca0007f1e0ff */
[----:B------:R-:W-:Y:S01]  /*bb60*/  IMAD.X R5, R21, 0x1, R3, P0 ;  /* 0x0000000115057824 */ /* 0x000fe200000e0603 */
[----:B--2---:R0:W-:Y:S04]  /*bb70*/  STL [R1+0x2c], R29 ;  /* 0x00002c1d01007387 */ /* 0x0041e80000100800 */
[----:B0-----:R-:W2:Y:S04]  /*bb80*/  LDL.LU R29, [R1+0x23f0] ;  /* 0x0023f000011d7983 */ /* 0x001ea80000300800 */
[----:B------:R-:W3:Y:S01]  /*bb90*/  LDL.LU.64 R20, [R1+0x23e8] ;  /* 0x0023e80001147983 */ /* 0x000ee20000300a00 */
[----:B------:R-:W-:-:S02]  /*bba0*/  PRMT R27, RZ, 0x7610, R27 ;  /* 0x00007610ff1b7816 */ /* 0x000fc4000000001b */
[----:B---3--:R-:W-:-:S06]  /*bbb0*/  PRMT R20, RZ, 0x7610, R20 ;  /* 0x00007610ff147816 */ /* 0x008fcc0000000014 */
[----:B------:R0:W3:Y:S02]  /*bbc0*/  @P1 LDG.E.U16 R20, [R4.64] ;  /* 0x0000000404141981 */ /* 0x0000e4000c1e1500 */
[----:B0-----:R-:W-:-:S05]  /*bbd0*/  IADD3 R4, P0, R22, R2, RZ ;  /* 0x0000000216047210 */ /* 0x001fca0007f1e0ff */
[----:B------:R-:W-:-:S05]  /*bbe0*/  IMAD.X R5, R23, 0x1, R3, P0 ;  /* 0x0000000117057824 */ /* 0x000fca00000e0603 */
[----:B------:R0:W2:Y:S04]  /*bbf0*/  @P1 LDG.E.U16 R27, [R4.64] ;  /* 0x00000004041b1981 */ /* 0x0000a8000c1e1500 */
[----:B0-----:R-:W0:Y:S01]  /*bc00*/  S2R R5, SR_TID.X ;  /* 0x0000000000057919 */ /* 0x001e220000002100 */
[----:B----4-:R-:W-:Y:S02]  /*bc10*/  IADD3 R4, P0, R24, R2, RZ ;  /* 0x0000000218047210 */ /* 0x010fe40007f1e0ff */
[----:B------:R-:W-:Y:S02]  /*bc20*/  PRMT R0, RZ, 0x7610, R0 ;  /* 0x00007610ff007816 */ /* 0x000fe40000000000 */
[----:B0-----:R-:W-:-:S04]  /*bc30*/  LOP3.LUT R5, R5, 0xf, RZ, 0xc0, !PT ;  /* 0x0000000f05057812 */ /* 0x001fc800078ec0ff */
[----:B------:R-:W-:Y:S01]  /*bc40*/  ISETP.GE.AND P2, PT, R5, R28, PT ;  /* 0x0000001c0500720c */ /* 0x000fe20003f46270 */
[----:B------:R-:W-:-:S05]  /*bc50*/  IMAD.X R5, R25, 0x1, R3, P0 ;  /* 0x0000000119057824 */ /* 0x000fca00000e0603 */
[----:B------:R0:W4:Y:S04]  /*bc60*/  @P1 LDG.E.U16 R0, [R4.64] ;  /* 0x0000000404001981 */ /* 0x000128000c1e1500 */
[----:B---3--:R1:W-:Y:S04]  /*bc70*/  STL [R1+0x28], R20 ;  /* 0x0000281401007387 */ /* 0x0083e80000100800 */
[----:B-1----:R-:W3:Y:S04]  /*bc80*/  LDL.LU R20, [R1+0x23e0] ;  /* 0x0023e00001147983 */ /* 0x002ee80000300800 */
[----:B------:R-:W3:Y:S04]  /*bc90*/  LDL.LU.64 R22, [R1+0x23d8] ;  /* 0x0023d80001167983 */ /* 0x000ee80000300a00 */
[----:B--2---:R1:W-:Y:S04]  /*bca0*/  STL [R1+0x24], R27 ;  /* 0x0000241b01007387 */ /* 0x0043e80000100800 */
[----:B-1----:R-:W2:Y:S04]  /*bcb0*/  LDL.LU R27, [R1+0x23d0] ;  /* 0x0023d000011b7983 */ /* 0x002ea80000300800 */
[----:B------:R1:W-:Y:S01]  /*bcc0*/  STL.64 [R1+0x1490], R28 ;  /* 0x0014901c01007387 */ /* 0x0003e20000100a00 */
[----:B0-----:R-:W-:-:S03]  /*bcd0*/  IMAD.MOV.U32 R4, RZ, RZ, R21 ;  /* 0x000000ffff047224 */ /* 0x001fc600078e0015 */
[----:B------:R-:W2:Y:S04]  /*bce0*/  LDL.LU.64 R24, [R1+0x23c8] ;  /* 0x0023c80001187983 */ /* 0x000ea80000300a00 */
[----:B-1----:R-:W0:Y:S04]  /*bcf0*/  S2R R29, SR_TID.X ;  /* 0x00000000001d7919 */ /* 0x002e280000002100 */
[----:B------:R1:W-:Y:S04]  /*bd00*/  STL.64 [R1+0x1498], R2 ;  /* 0x0014980201007387 */ /* 0x0003e80000100a00 */
[----:B----4-:R4:W-:Y:S01]  /*bd10*/  STL [R1+0x2350], R0 ;  /* 0x0023500001007387 */ /* 0x0109e20000100800 */
[----:B0-----:R-:W-:-:S02]  /*bd20*/  LOP3.LUT R29, R29, 0xf, RZ, 0xc0, !PT ;  /* 0x0000000f1d1d7812 */ /* 0x001fc400078ec0ff */
[----:B-1----:R-:W-:-:S03]  /*bd30*/  PRMT R3, RZ, 0x7610, R3 ;  /* 0x00007610ff037816 */ /* 0x002fc60000000003 */
[----:B----4-:R-:W-:Y:S01]  /*bd40*/  IMAD R0, R29, c[0x0][0x18c], RZ ;  /* 0x000063001d007a24 */ /* 0x010fe200078e02ff */
[----:B------:R-:W-:Y:S01]  /*bd50*/  PRMT R2, RZ, 0x7610, R2 ;  /* 0x00007610ff027816 */ /* 0x000fe20000000002 */
[----:B------:R-:W-:Y:S01]  /*bd60*/  BAR.SYNC.DEFER_BLOCKING 0x0 ;  /* 0x0000000000007b1d */ /* 0x000fe20000010000 */
[----:B---3--:R-:W-:-:S05]  /*bd70*/  IMAD.MOV.U32 R5, RZ, RZ, R20 ;  /* 0x000000ffff057224 */ /* 0x008fca00078e0014 */
[----:B------:R0:W-:Y:S01]  /*bd80*/  STL.64 [R1+0x1158], R4 ;  /* 0x0011580401007387 */ /* 0x0001e20000100a00 */
[----:B------:R-:W-:Y:S02]  /*bd90*/  IMAD.MOV.U32 R28, RZ, RZ, R23 ;  /* 0x000000ffff1c7224 */ /* 0x000fe400078e0017 */
[----:B------:R-:W-:Y:S02]  /*bda0*/  IMAD.MOV.U32 R29, RZ, RZ, R22 ;  /* 0x000000ffff1d7224 */ /* 0x000fe400078e0016 */
[----:B0-----:R-:W-:-:S05]  /*bdb0*/  IMAD.WIDE R4, R0, 0x2, R4 ;  /* 0x0000000200047825 */ /* 0x001fca00078e0204 */
[----:B------:R0:W3:Y:S02]  /*bdc0*/  @!P2 LDG.E.U16 R3, [R4.64] ;  /* 0x000000040403a981 */ /* 0x0000e4000c1e1500 */
[----:B0-----:R-:W-:-:S05]  /*bdd0*/  IMAD.WIDE R4, R0, 0x2, R28 ;  /* 0x0000000200047825 */ /* 0x001fca00078e021c */
[----:B------:R-:W4:Y:S04]  /*bde0*/  @!P2 LDG.E.U16 R2, [R4.64] ;  /* 0x000000040402a981 */ /* 0x000f28000c1e1500 */
[----:B------:R0:W-:Y:S01]  /*bdf0*/  STL.64 [R1+0x14a0], R28 ;  /* 0x0014a01c01007387 */ /* 0x0001e20000100a00 */
[----:B------:R-:W-:-:S03]  /*be00*/  PRMT R26, RZ, 0x7610, R26 ;  /* 0x00007610ff1a7816 */ /* 0x000fc6000000001a */
[----:B0-----:R-:W2:Y:S04]  /*be10*/  LDL.LU R28, [R1+0x8] ;  /* 0x00000800011c7983 */ /* 0x001ea80000300800 */
[----:B------:R-:W2:Y:S04]  /*be20*/  LDL.LU R29, [R1+0x1088] ;  /* 0x00108800011d7983 */ /* 0x000ea80000300800 */
[----:B----4-:R2:W-:Y:S04]  /*be30*/  STL [R1+0x18], R2 ;  /* 0x0000180201007387 */ /* 0x0105e80000100800 */
[----:B---3--:R0:W-:Y:S01]  /*be40*/  STL [R1+0x1c], R3 ;  /* 0x00001c0301007387 */ /* 0x0081e20000100800 */
[----:B--2---:R-:W-:-:S02]  /*be50*/  IMAD.MOV.U32 R2, RZ, RZ, R25 ;  /* 0x000000ffff027224 */ /* 0x004fc400078e0019 */
[----:B0-----:R-:W-:-:S04]  /*be60*/  IMAD.MOV.U32 R3, RZ, RZ, R24 ;  /* 0x000000ffff037224 */ /* 0x001fc800078e0018 */
[----:B------:R-:W-:-:S05]  /*be70*/  IMAD.WIDE R4, R0, 0x2, R2 ;  /* 0x0000000200047825 */ /* 0x000fca00078e0202 */
[----:B------:R-:W2:Y:S04]  /*be80*/  @!P2 LDG.E.U16 R26, [R4.64] ;  /* 0x00000004041aa981 */ /* 0x000ea8000c1e1500 */
[----:B------:R0:W-:Y:S04]  /*be90*/  STL.64 [R1+0x14a8], R2 ;  /* 0x0014a80201007387 */ /* 0x0001e80000100a00 */
[----:B0-----:R-:W3:Y:S04]  /*bea0*/  LDL.LU R2, [R1+0x108c] ;  /* 0x00108c0001027983 */ /* 0x001ee80000300800 */
[----:B------:R-:W3:Y:S04]  /*beb0*/  LDL.LU R3, [R1+0x1090] ;  /* 0x0010900001037983 */ /* 0x000ee80000300800 */
[----:B--2---:R0:W-:Y:S04]  /*bec0*/  STL [R1+0x14], R26 ;  /* 0x0000141a01007387 */ /* 0x0041e80000100800 */
[----:B0-----:R-:W2:Y:S01]  /*bed0*/  LDL.LU R26, [R1+0x23c0] ;  /* 0x0023c000011a7983 */ /* 0x001ea20000300800 */
[----:B------:R-:W-:Y:S01]  /*bee0*/  IMAD.MOV.U32 R4, RZ, RZ, R27 ;  /* 0x000000ffff047224 */ /* 0x000fe200078e001b */
[----:B------:R-:W-:Y:S01]  /*bef0*/  PRMT R17, RZ, 0x7610, R17 ;  /* 0x00007610ff117816 */ /* 0x000fe20000000011 */
[----:B--2---:R-:W-:-:S05]  /*bf00*/  IMAD.MOV.U32 R5, RZ, RZ, R26 ;  /* 0x000000ffff057224 */ /* 0x004fca00078e001a */
[----:B------:R0:W-:Y:S02]  /*bf10*/  STL.64 [R1+0x1140], R4 ;  /* 0x0011400401007387 */ /* 0x0001e40000100a00 */
[----:B0-----:R-:W-:-:S05]  /*bf20*/  IMAD.WIDE R4, R0, 0x2, R4 ;  /* 0x0000000200047825 */ /* 0x001fca00078e0204 */
[----:B------:R-:W2:Y:S04]  /*bf30*/  @!P2 LDG.E.U16 R17, [R4.64] ;  /* 0x000000040411a981 */ /* 0x000ea8000c1e1500 */
[----:B--2---:R0:W-:Y:S04]  /*bf40*/  STL [R1+0x10], R17 ;  /* 0x0000101101007387 */ /* 0x0041e80000100800 */
[----:B0-----:R-:W2:Y:S04]  /*bf50*/  LDL.LU R17, [R1+0x23bc] ;  /* 0x0023bc0001117983 */ /* 0x001ea80000300800 */
[----:B------:R-:W4:Y:S04]  /*bf60*/  LDL.LU R4, [R1] ;  /* 0x0000000001047983 */ /* 0x000f280000300800 */
[----:B------:R-:W4:Y:S02]  /*bf70*/  LDL.LU R5, [R1+0x4] ;  /* 0x0000040001057983 */ /* 0x000f240000300800 */
[----:B----4-:R-:W-:-:S04]  /*bf80*/  LOP3.LUT R5, R5, R4, RZ, 0x3c, !PT ;  /* 0x0000000405057212 */ /* 0x010fc800078e3cff */
[----:B------:R-:W-:-:S04]  /*bf90*/  LOP3.LUT R4, R5, R4, RZ, 0x3c, !PT ;  /* 0x0000000405047212 */ /* 0x000fc800078e3cff */
[----:B------:R-:W-:Y:S02]  /*bfa0*/  LOP3.LUT R5, R5, R4, RZ, 0x3c, !PT ;  /* 0x0000000405057212 */ /* 0x000fe400078e3cff */
[----:B--2---:R-:W-:-:S03]  /*bfb0*/  PRMT R17, RZ, 0x7610, R17 ;  /* 0x00007610ff117816 */ /* 0x004fc60000000011 */
[----:B------:R0:W-:Y:S02]  /*bfc0*/  STL.64 [R1+0x1138], R4 ;  /* 0x0011380401007387 */ /* 0x0001e40000100a00 */
[----:B0-----:R-:W-:-:S05]  /*bfd0*/  IMAD.WIDE R4, R0, 0x2, R4 ;  /* 0x0000000200047825 */ /* 0x001fca00078e0204 */
[----:B------:R-:W2:Y:S01]  /*bfe0*/  @!P2 LDG.E.U16 R17, [R4.64] ;  /* 0x000000040411a981 */ /* 0x000ea2000c1e1500 */
[----:B------:R-:W-:-:S04]  /*bff0*/  LOP3.LUT R29, R29, R28, RZ, 0x3c, !PT ;  /* 0x0000001c1d1d7212 */ /* 0x000fc800078e3cff */
[C---:B------:R-:W-:Y:S01]  /*c000*/  LOP3.LUT R28, R29.reuse, R28, RZ, 0x3c, !PT ;  /* 0x0000001c1d1c7212 */ /* 0x040fe200078e3cff */
[----:B--2---:R0:W-:Y:S04]  /*c010*/  STL [R1+0xc], R17 ;  /* 0x00000c1101007387 */ /* 0x0041e80000100800 */
[----:B0-----:R-:W2:Y:S01]  /*c020*/  LDL.LU R17, [R1+0x23b8] ;  /* 0x0023b80001117983 */ /* 0x001ea20000300800 */
[----:B------:R-:W-:-:S05]  /*c030*/  LOP3.LUT R29, R29, R28, RZ, 0x3c, !PT ;  /* 0x0000001c1d1d7212 */ /* 0x000fca00078e3cff */
[----:B------:R-:W-:Y:S01]  /*c040*/  IMAD.WIDE R4, R0, 0x2, R28 ;  /* 0x0000000200047825 */ /* 0x000fe200078e021c */
[----:B--2---:R-:W-:-:S06]  /*c050*/  PRMT R17, RZ, 0x7610, R17 ;  /* 0x00007610ff117816 */ /* 0x004fcc0000000011 */
[----:B------:R-:W2:Y:S04]  /*c060*/  @!P2 LDG.E.U16 R17, [R4.64] ;  /* 0x000000040411a981 */ /* 0x000ea8000c1e1500 */
[----:B------:R0:W-:Y:S04]  /*c070*/  STL.64 [R1+0x14b0], R28 ;  /* 0x0014b01c01007387 */ /* 0x0001e80000100a00 */
[----:B0-----:R-:W4:Y:S04]  /*c080*/  LDL.LU R28, [R1+0x1094] ;  /* 0x00109400011c7983 */ /* 0x001f280000300800 */
[----:B------:R-:W4:Y:S04]  /*c090*/  LDL.LU R29, [R1+0x1098] ;  /* 0x00109800011d7983 */ /* 0x000f280000300800 */
[----:B--2---:R0:W-:Y:S04]  /*c0a0*/  STL [R1+0x8], R17 ;  /* 0x0000081101007387 */ /* 0x0041e80000100800 */
[----:B0-----:R-:W2:Y:S01]  /*c0b0*/  LDL.LU R17, [R1+0x23b4] ;  /* 0x0023b40001117983 */ /* 0x001ea20000300800 */
[----:B---3--:R-:W-:-:S04]  /*c0c0*/  LOP3.LUT R3, R3, R2, RZ, 0x3c, !PT ;  /* 0x0000000203037212 */ /* 0x008fc800078e3cff */
[----:B------:R-:W-:-:S04]  /*c0d0*/  LOP3.LUT R2, R3, R2, RZ, 0x3c, !PT ;  /* 0x0000000203027212 */ /* 0x000fc800078e3cff */
[----:B------:R-:W-:-:S05]  /*c0e0*/  LOP3.LUT R3, R3, R2, RZ, 0x3c, !PT ;  /* 0x0000000203037212 */ /* 0x000fca00078e3cff */
[----:B------:R-:W-:Y:S01]  /*c0f0*/  IMAD.WIDE R4, R0, 0x2, R2 ;  /* 0x0000000200047825 */ /* 0x000fe200078e0202 */
[----:B--2---:R-:W-:-:S06]  /*c100*/  PRMT R17, RZ, 0x7610, R17 ;  /* 0x00007610ff117816 */ /* 0x004fcc0000000011 */
[----:B------:R0:W2:Y:S04]  /*c110*/  @!P2 LDG.E.U16 R17, [R4.64] ;  /* 0x000000040411a981 */ /* 0x0000a8000c1e1500 */
[----:B------:R1:W-:Y:S04]  /*c120*/  STL.64 [R1+0x14b8], R2 ;  /* 0x0014b80201007387 */ /* 0x0003e80000100a00 */
[----:B-1----:R-:W3:Y:S04]  /*c130*/  LDL.LU R2, [R1+0x109c] ;  /* 0x00109c0001027983 */ /* 0x002ee80000300800 */
[----:B------:R-:W3:Y:S04]  /*c140*/  LDL.LU R3, [R1+0x10a0] ;  /* 0x0010a00001037983 */ /* 0x000ee80000300800 */
[----:B0-----:R-:W0:Y:S04]  /*c150*/  S2R R5, SR_TID.X ;  /* 0x0000000000057919 */ /* 0x001e280000002100 */
[----:B--2---:R1:W-:Y:S04]  /*c160*/  STL [R1+0x4], R17 ;  /* 0x0000041101007387 */ /* 0x0043e80000100800 */
[----:B-1----:R-:W2:Y:S01]  /*c170*/  LDL.LU R17, [R1+0x23b0] ;  /* 0x0023b00001117983 */ /* 0x002ea20000300800 */
[----:B----4-:R-:W-:-:S02]  /*c180*/  LOP3.LUT R29, R29, R28, RZ, 0x3c, !PT ;  /* 0x0000001c1d1d7212 */ /* 0x010fc400078e3cff */
[----:B0-----:R-:W-:Y:S02]  /*c190*/  LOP3.LUT R5, R5, 0x7f, RZ, 0xc0, !PT ;  /* 0x0000007f05057812 */ /* 0x001fe400078ec0ff */
[----:B------:R-:W-:-:S03]  /*c1a0*/  LOP3.LUT R28, R29, R28, RZ, 0x3c, !PT ;  /* 0x0000001c1d1c7212 */ /* 0x000fc600078e3cff */
[----:B------:R-:W-:Y:S01]  /*c1b0*/  IMAD.SHL.U32 R5, R5, 0x2, RZ ;  /* 0x0000000205057824 */ /* 0x000fe200078e00ff */
[----:B------:R-:W-:-:S04]  /*c1c0*/  LOP3.LUT R29, R29, R28, RZ, 0x3c, !PT ;  /* 0x0000001c1d1d7212 */ /* 0x000fc800078e3cff */
[----:B------:R0:W-:Y:S02]  /*c1d0*/  STS.U16 [R5], R14 ;  /* 0x0000000e05007388 */ /* 0x0001e40000000400 */
[----:B0-----:R-:W-:Y:S01]  /*c1e0*/  IMAD.WIDE R4, R0, 0x2, R28 ;  /* 0x0000000200047825 */ /* 0x001fe200078e021c */
[----:B--2---:R-:W-:-:S06]  /*c1f0*/  PRMT R17, RZ, 0x7610, R17 ;  /* 0x00007610ff117816 */ /* 0x004fcc0000000011 */
[----:B------:R0:W2:Y:S04]  /*c200*/  @!P2 LDG.E.U16 R17, [R4.64] ;  /* 0x000000040411a981 */ /* 0x0000a8000c1e1500 */
[----:B------:R1:W-:Y:S04]  /*c210*/  STL.64 [R1+0x14c0], R28 ;  /* 0x0014c01c01007387 */ /* 0x0003e80000100a00 */
[----:B-1----:R-:W4:Y:S04]  /*c220*/  LDL.LU R28, [R1+0x10a4] ;  /* 0x0010a400011c7983 */ /* 0x002f280000300800 */
[----:B------:R-:W4:Y:S04]  /*c230*/  LDL.LU R29, [R1+0x10a8] ;  /* 0x0010a800011d7983 */ /* 0x000f280000300800 */
[----:B0-----:R-:W0:Y:S01]  /*c240*/  S2R R5, SR_TID.X ;  /* 0x0000000000057919 */ /* 0x001e220000002100 */
[----:B---3--:R-:W-:-:S04]  /*c250*/  LOP3.LUT R3, R3, R2, RZ, 0x3c, !PT ;  /* 0x0000000203037212 */ /* 0x008fc800078e3cff */
[----:B------:R-:W-:-:S04]  /*c260*/  LOP3.LUT R2, R3, R2, RZ, 0x3c, !PT ;  /* 0x0000000203027212 */ /* 0x000fc800078e3cff */
[----:B------:R-:W-:Y:S02]  /*c270*/  LOP3.LUT R3, R3, R2, RZ, 0x3c, !PT ;  /* 0x0000000203037212 */ /* 0x000fe400078e3cff */
[----:B------:R-:W-:Y:S02]  /*c280*/  PRMT R27, RZ, 0x7610, R27 ;  /* 0x00007610ff1b7816 */ /* 0x000fe4000000001b */
[----:B0-----:R-:W-:Y:S01]  /*c290*/  LOP3.LUT R5, R5, 0x7f, RZ, 0xc0, !PT ;  /* 0x0000007f05057812 */ /* 0x001fe200078ec0ff */
[----:B--2---:R0:W-:Y:S04]  /*c2a0*/  STL [R1], R17 ;  /* 0x0000001101007387 */ /* 0x0041e80000100800 */
[----:B0-----:R-:W2:Y:S01]  /*c2b0*/  LDL.LU R17, [R1+0x23ac] ;  /* 0x0023ac0001117983 */ /* 0x001ea20000300800 */
[----:B------:R-:W-:-:S05]  /*c2c0*/  IMAD.SHL.U32 R5, R5, 0x2, RZ ;  /* 0x0000000205057824 */ /* 0x000fca00078e00ff */
[----:B------:R0:W-:Y:S02]  /*c2d0*/  STS.U16 [R5+0x100], R15 ;  /* 0x0001000f05007388 */ /* 0x0001e40000000400 */
[----:B0-----:R-:W-:-:S05]  /*c2e0*/  IMAD.WIDE R4, R0, 0x2, R2 ;  /* 0x0000000200047825 */ /* 0x001fca00078e0202 */
[----:B------:R0:W3:Y:S04]  /*c2f0*/  @!P2 LDG.E.U16 R27, [R4.64] ;  /* 0x00000004041ba981 */ /* 0x0000e8000c1e1500 */
[----:B------:R-:W1:Y:S04]  /*c300*/  S2R R0, SR_TID.X ;  /* 0x0000000000007919 */ /* 0x000e680000002100 */
[----:B0-----:R-:W0:Y:S01]  /*c310*/  S2R R5, SR_TID.X ;  /* 0x0000000000057919 */ /* 0x001e220000002100 */
[----:B----4-:R-:W-:-:S04]  /*c320*/  LOP3.LUT R29, R29, R28, RZ, 0x3c, !PT ;  /* 0x0000001c1d1d7212 */ /* 0x010fc800078e3cff */
[C---:B------:R-:W-:Y:S01]  /*c330*/  LOP3.LUT R28, R29.reuse, R28, RZ, 0x3c, !PT ;  /* 0x0000001c1d1c7212 */ /* 0x040fe200078e3cff */
[----:B------:R4:W-:Y:S03]  /*c340*/  STL.64 [R1+0x14c8], R2 ;  /* 0x0014c80201007387 */ /* 0x0009e60000100a00 */
[----:B------:R-:W-:Y:S02]  /*c350*/  LOP3.LUT R29, R29, R28, RZ, 0x3c, !PT ;  /* 0x0000001c1d1d7212 */ /* 0x000fe400078e3cff */
[----:B-1----:R-:W-:Y:S01]  /*c360*/  LOP3.LUT R0, R0, 0xf, RZ, 0xc0, !PT ;  /* 0x0000000f00007812 */ /* 0x002fe200078ec0ff */
[----:B----4-:R-:W4:Y:S01]  /*c370*/  LDL.LU R2, [R1+0x10ac] ;  /* 0x0010ac0001027983 */ /* 0x010f220000300800 */
[----:B------:R-:W-:-:S03]  /*c380*/  PRMT R26, RZ, 0x7610, R26 ;  /* 0x00007610ff1a7816 */ /* 0x000fc6000000001a */
[----:B------:R-:W4:Y:S01]  /*c390*/  LDL.LU R3, [R1+0x10b0] ;  /* 0x0010b00001037983 */ /* 0x000f220000300800 */
[----:B0-----:R-:W-:-:S05]  /*c3a0*/  LOP3.LUT R5, R5, 0x7f, RZ, 0xc0, !PT ;  /* 0x0000007f05057812 */ /* 0x001fca00078ec0ff */
[----:B------:R-:W-:-:S05]  /*c3b0*/  IMAD.SHL.U32 R5, R5, 0x2, RZ ;  /* 0x0000000205057824 */ /* 0x000fca00078e00ff */
[----:B--2---:R0:W-:Y:S02]  /*c3c0*/  STS.U16 [R5+0x200], R17 ;  /* 0x0002001105007388 */ /* 0x0041e40000000400 */
[----:B0-----:R-:W-:-:S04]  /*c3d0*/  IMAD R5, R0, c[0x0][0x18c], RZ ;  /* 0x0000630000057a24 */ /* 0x001fc800078e02ff */
[----:B------:R-:W-:-:S05]  /*c3e0*/  IMAD.WIDE R4, R5, 0x2, R28 ;  /* 0x0000000205047825 */ /* 0x000fca00078e021c */
[----:B------:R-:W2:Y:S04]  /*c3f0*/  @!P2 LDG.E.U16 R26, [R4.64] ;  /* 0x00000004041aa981 */ /* 0x000ea8000c1e1500 */
[----:B---3--:R0:W-:Y:S04]  /*c400*/  STL [R1+0x2338], R27 ;  /* 0x0023381b01007387 */ /* 0x0081e80000100800 */
[----:B------:R-:W3:Y:S04]  /*c410*/  LDL.LU R0, [R1+0x10b8] ;  /* 0x0010b80001007983 */ /* 0x000ee80000300800 */
[----:B0-----:R-:W0:Y:S04]  /*c420*/  S2R R27, SR_TID.X ;  /* 0x00000000001b7919 */ /* 0x001e280000002100 */
[----:B------:R1:W-:Y:S01]  /*c430*/  STL.64 [R1+0x14d0], R28 ;  /* 0x0014d01c01007387 */ /* 0x0003e20000100a00 */
[----:B------:R-:W-:-:S03]  /*c440*/  PRMT R25, RZ, 0x7610, R25 ;  /* 0x00007610ff197816 */ /* 0x000fc60000000019 */
[----:B-1----:R-:W3:Y:S01]  /*c450*/  LDL.LU R29, [R1+0x10b4] ;  /* 0x0010b400011d7983 */ /* 0x002ee20000300800 */
[-C--:B----4-:R-:W-:Y:S02]  /*c460*/  LOP3.LUT R3, R3, R2.reuse, RZ, 0x3c, !PT ;  /* 0x0000000203037212 */ /* 0x090fe400078e3cff */
[C---:B0-----:R-:W-:Y:S02]  /*c470*/  LOP3.LUT R28, R27.reuse, 0x7f, RZ, 0xc0, !PT ;  /* 0x0000007f1b1c7812 */ /* 0x041fe400078ec0ff */
[----:B------:R-:W-:Y:S02]  /*c480*/  LOP3.LUT R27, R27, 0xf, RZ, 0xc0, !PT ;  /* 0x0000000f1b1b7812 */ /* 0x000fe400078ec0ff */
[----:B------:R-:W-:-:S04]  /*c490*/  LOP3.LUT R2, R3, R2, RZ, 0x3c, !PT ;  /* 0x0000000203027212 */ /* 0x000fc800078e3cff */
[----:B------:R-:W-:Y:S01]  /*c4a0*/  LOP3.LUT R3, R3, R2, RZ, 0x3c, !PT ;  /* 0x0000000203037212 */ /* 0x000fe200078e3cff */
[----:B--2---:R0:W-:Y:S02]  /*c4b0*/  STL [R1+0x233c], R26 ;  /* 0x00233c1a01007387 */ /* 0x0041e40000100800 */
[----:B0-----:R-:W-:Y:S02]  /*c4c0*/  IMAD R26, R27, c[0x0][0x18c], RZ ;  /* 0x000063001b1a7a24 */ /* 0x001fe400078e02ff */
[----:B------:R-:W-:Y:S01]  /*c4d0*/  IMAD.SHL.U32 R28, R28, 0x2, RZ ;  /* 0x000000021c1c7824 */ /* 0x000fe200078e00ff */
[----:B------:R-:W-:Y:S01]  /*c4e0*/  PRMT R24, RZ, 0x7610, R24 ;  /* 0x00007610ff187816 */ /* 0x000fe20000000018 */
[----:B------:R-:W-:Y:S01]  /*c4f0*/  IMAD.WIDE R4, R26, 0x2, R2 ;  /* 0x000000021a047825 */ /* 0x000fe200078e0202 */
[----:B------:R-:W2:Y:S04]  /*c500*/  LDL.LU R27, [R1+0x10c0] ;  /* 0x0010c000011b7983 */ /* 0x000ea80000300800 */
[----:B------:R0:W4:Y:S04]  /*c510*/  @!P2 LDG.E.U16 R25, [R4.64] ;  /* 0x000000040419a981 */ /* 0x000128000c1e1500 */
[----:B------:R-:W-:Y:S04]  /*c520*/  STS.U16 [R28+0x300], R16 ;  /* 0x000300101c007388 */ /* 0x000fe80000000400 */
[----:B------:R3:W-:Y:S02]  /*c530*/  STS.U16 [R28+0x2000], R6 ;  /* 0x002000061c007388 */ /* 0x0007e40000000400 */
[----:B---3--:R-:W-:-:S04]  /*c540*/  IMAD.MOV.U32 R28, RZ, RZ, R0 ;  /* 0x000000ffff1c7224 */ /* 0x008fc800078e0000 */
[----:B0-----:R-:W-:Y:S01]  /*c550*/  IMAD.WIDE R4, R26, 0x2, R28 ;  /* 0x000000021a047825 */ /* 0x001fe200078e021c */
[----:B------:R0:W-:Y:S04]  /*c560*/  STL.64 [R1+0x14d8], R2 ;  /* 0x0014d80201007387 */ /* 0x0001e80000100a00 */
[----:B------:R-:W3:Y:S04]  /*c570*/  @!P2 LDG.E.U16 R24, [R4.64] ;  /* 0x000000040418a981 */ /* 0x000ee8000c1e1500 */
[----:B0-----:R-:W3:Y:S04]  /*c580*/  LDL.LU R3, [R1+0x10bc] ;  /* 0x0010bc0001037983 */ /* 0x001ee80000300800 */
[----:B----4-:R0:W-:Y:S04]  /*c590*/  STL [R1+0x2340], R25 ;  /* 0x0023401901007387 */ /* 0x0101e80000100800 */
[----:B0-----:R-:W4:Y:S04]  /*c5a0*/  LDL.LU R25, [R1+0x10c8] ;  /* 0x0010c80001197983 */ /* 0x001f280000300800 */
[----:B------:R0:W-:Y:S04]  /*c5b0*/  STL.64 [R1+0x14e0], R28 ;  /* 0x0014e01c01007387 */ /* 0x0001e80000100a00 */
[----:B0-----:R-:W4:Y:S01]  /*c5c0*/  LDL.LU R29, [R1+0x10c4] ;  /* 0x0010c400011d7983 */ /* 0x001f220000300800 */
[----:B--2---:R-:W-:-:S03]  /*c5d0*/  IMAD.MOV.U32 R2, RZ, RZ, R27 ;  /* 0x000000ffff027224 */ /* 0x004fc600078e001b */
[----:B---3--:R-:W-:Y:S04]  /*c5e0*/  STL [R1+0x2344], R24 ;  /* 0x0023441801007387 */ /* 0x008fe80000100800 */
[----:B------:R-:W2:Y:S01]  /*c5f0*/  LDL.LU R27, [R1+0x10d0] ;  /* 0x0010d000011b7983 */ /* 0x000ea20000300800 */
[----:B------:R-:W-:Y:S01]  /*c600*/  IMAD.WIDE R4, R26, 0x2, R2 ;  /* 0x000000021a047825 */ /* 0x000fe200078e0202 */
[----:B------:R-:W-:Y:S02]  /*c610*/  PRMT R23, RZ, 0x7610, R23 ;  /* 0x00007610ff177816 */ /* 0x000fe40000000017 */
[----:B------:R0:W-:Y:S01]  /*c620*/  STL.64 [R1+0x14e8], R2 ;  /* 0x0014e80201007387 */ /* 0x0001e20000100a00 */
[----:B------:R-:W-:-:S03]  /*c630*/  PRMT R22, RZ, 0x7610, R22 ;  /* 0x00007610ff167816 */ /* 0x000fc60000000016 */
[----:B------:R1:W3:Y:S04]  /*c640*/  @!P2 LDG.E.U16 R23, [R4.64] ;  /* 0x000000040417a981 */ /* 0x0002e8000c1e1500 */
[----:B0-----:R-:W3:Y:S01]  /*c650*/  LDL.LU R3, [R1+0x10cc] ;  /* 0x0010cc0001037983 */ /* 0x001ee20000300800 */
[----:B----4-:R-:W-:-:S04]  /*c660*/  IMAD.MOV.U32 R28, RZ, RZ, R25 ;  /* 0x000000ffff1c7224 */ /* 0x010fc800078e0019 */
[----:B-1----:R-:W-:-:S05]  /*c670*/  IMAD.WIDE R4, R26, 0x2, R28 ;  /* 0x000000021a047825 */ /* 0x002fca00078e021c */
[----:B------:R0:W4:Y:S04]  /*c680*/  @!P2 LDG.E.U16 R22, [R4.64] ;  /* 0x000000040416a981 */ /* 0x000128000c1e1500 */
[----:B------:R-:W1:Y:S01]  /*c690*/  S2R R0, SR_TID.X ;  /* 0x0000000000007919 */ /* 0x000e620000002100 */
[----:B--2---:R-:W-:Y:S01]  /*c6a0*/  IMAD.MOV.U32 R2, RZ, RZ, R27 ;  /* 0x000000ffff027224 */ /* 0x004fe200078e001b */
[----:B------:R-:W-:Y:S02]  /*c6b0*/  PRMT R21, RZ, 0x7610, R21 ;  /* 0x00007610ff157816 */ /* 0x000fe40000000015 */
[----:B---3--:R2:W-:Y:S04]  /*c6c0*/  STL [R1+0x234c], R23 ;  /* 0x00234c1701007387 */ /* 0x0085e80000100800 */
[----:B------:R-:W3:Y:S01]  /*c6d0*/  LDL.LU R25, [R1+0x10d8] ;  /* 0x0010d80001197983 */ /* 0x000ee20000300800 */
[----:B0-----:R-:W-:-:S05]  /*c6e0*/  IMAD.WIDE R4, R26, 0x2, R2 ;  /* 0x000000021a047825 */ /* 0x001fca00078e0202 */
[----:B------:R-:W3:Y:S01]  /*c6f0*/  @!P2 LDG.E.U16 R21, [R4.64] ;  /* 0x000000040415a981 */ /* 0x000ee2000c1e1500 */
[----:B-1----:R-:W-:-:S03]  /*c700*/  LOP3.LUT R0, R0, 0x7f, RZ, 0xc0, !PT ;  /* 0x0000007f00007812 */ /* 0x002fc600078ec0ff */
[----:B------:R0:W-:Y:S02]  /*c710*/  STL.64 [R1+0x14f0], R28 ;  /* 0x0014f01c01007387 */ /* 0x0001e40000100a00 */
[C---:B------:R-:W-:Y:S02]  /*c720*/  IMAD.SHL.U32 R24, R0.reuse, 0x2, RZ ;  /* 0x0000000200187824 */ /* 0x040fe400078e00ff */
[----:B--2---:R-:W-:-:S03]  /*c730*/  IMAD.SHL.U32 R23, R0, 0x2, RZ ;  /* 0x0000000200177824 */ /* 0x004fc600078e00ff */
[----:B------:R-:W-:Y:S04]  /*c740*/  STS.U16 [R24+0x2100], R7 ;  /* 0x0021000718007388 */ /* 0x000fe80000000400 */
[----:B0-----:R-:W2:Y:S04]  /*c750*/  LDL.LU R29, [R1+0x10d4] ;  /* 0x0010d400011d7983 */ /* 0x001ea80000300800 */
[----:B------:R-:W-:Y:S04]  /*c760*/  STS.U16 [R23+0x2200], R9 ;  /* 0x0022000917007388 */ /* 0x000fe80000000400 */
[----:B------:R-:W-:Y:S04]  /*c770*/  STS.U16 [R23+0x2300], R8 ;  /* 0x0023000817007388 */ /* 0x000fe80000000400 */
[----:B----4-:R-:W-:Y:S04]  /*c780*/  STL [R1+0x2354], R22 ;  /* 0x0023541601007387 */ /* 0x010fe80000100800 */
[----:B------:R0:W-:Y:S04]  /*c790*/  STL [R1+0x23a0], R23 ;  /* 0x0023a01701007387 */ /* 0x0001e80000100800 */
[----:B0-----:R-:W4:Y:S04]  /*c7a0*/  LDL.LU R23, [R1+0x1074] ;  /* 0x0010740001177983 */ /* 0x001f280000300800 */
[----:B------:R-:W4:Y:S04]  /*c7b0*/  LDL.LU R27, [R1+0x1070] ;  /* 0x00107000011b7983 */ /* 0x000f280000300800 */
[----:B------:R0:W-:Y:S04]  /*c7c0*/  STL.64 [R1+0x14f8], R2 ;  /* 0x0014f80201007387 */ /* 0x0001e80000100a00 */
[----:B0-----:R-:W4:Y:S04]  /*c7d0*/  LDL.LU R2, [R1+0x10dc] ;  /* 0x0010dc0001027983 */ /* 0x001f280000300800 */
[----:B------:R-:W4:Y:S04]  /*c7e0*/  LDL.LU R3, [R1+0x13e0] ;  /* 0x0013e00001037983 */ /* 0x000f280000300800 */
[----:B------:R-:W0:Y:S04]  /*c7f0*/  S2R R28, SR_TID.X ;  /* 0x00000000001c7919 */ /* 0x000e280000002100 */
[----:B---3--:R1:W-:Y:S01]  /*c800*/  STL [R1+0x2358], R21 ;  /* 0x0023581501007387 */ /* 0x0083e20000100800 */
[----:B0-----:R-:W-:-:S05]  /*c810*/  LOP3.LUT R28, R28, 0x7f, RZ, 0xc0, !PT ;  /* 0x0000007f1c1c7812 */ /* 0x001fca00078ec0ff */
[----:B------:R-:W-:-:S05]  /*c820*/  IMAD.SHL.U32 R28, R28, 0x2, RZ ;  /* 0x000000021c1c7824 */ /* 0x000fca00078e00ff */
[----:B-1----:R-:W-:Y:S01]  /*c830*/  LOP3.LUT R21, R28, 0x10, RZ, 0x3c, !PT ;  /* 0x000000101c157812 */ /* 0x002fe200078e3cff */
[----:B------:R-:W-:Y:S02]  /*c840*/  IMAD.MOV.U32 R28, RZ, RZ, R25 ;  /* 0x000000ffff1c7224 */ /* 0x000fe400078e0019 */
[----:B------:R-:W3:Y:S02]  /*c850*/  LDL.LU R25, [R1+0x13f4] ;  /* 0x0013f40001197983 */ /* 0x000ee40000300800 */
[----:B--2---:R-:W-:Y:S02]  /*c860*/  IMAD.WIDE R4, R26, 0x2, R28 ;  /* 0x000000021a047825 */ /* 0x004fe400078e021c */
[----:B------:R-:W2:Y:S04]  /*c870*/  LDL.LU R22, [R1+0x13f8] ;  /* 0x0013f80001167983 */ /* 0x000ea80000300800 */
[----:B------:R0:W-:Y:S01]  /*c880*/  STL.64 [R1+0x1500], R28 ;  /* 0x0015001c01007387 */ /* 0x0001e20000100a00 */
[----:B------:R-:W-:-:S03]  /*c890*/  PRMT R20, RZ, 0x7610, R20 ;  /* 0x00007610ff147816 */ /* 0x000fc60000000014 */
[----:B------:R-:W-:Y:S04]  /*c8a0*/  STS.U16 [R21+0x400], R18 ;  /* 0x0004001215007388 */ /* 0x000fe80000000400 */
[----:B------:R1:W2:Y:S04]  /*c8b0*/  @!P2 LDG.E.U16 R20, [R4.64] ;  /* 0x000000040414a981 */ /* 0x0002a8000c1e1500 */
[----:B0-----:R-:W2:Y:S04]  /*c8c0*/  LDL.LU R28, [R1+0x13e4] ;  /* 0x0013e400011c7983 */ /* 0x001ea80000300800 */
[----:B------:R-:W2:Y:S04]  /*c8d0*/  LDL.LU R29, [R1+0x13f0] ;  /* 0x0013f000011d7983 */ /* 0x000ea80000300800 */
[----:B------:R0:W-:Y:S02]  /*c8e0*/  STS.U16 [R21+0x500], R19 ;  /* 0x0005001315007388 */ /* 0x0001e40000000400 */
[----:B0-----:R-:W-:-:S02]  /*c8f0*/  PRMT R19, RZ, 0x7610, R19 ;  /* 0x00007610ff137816 */ /* 0x001fc40000000013 */
[----:B----4-:R-:W-:-:S04]  /*c900*/  LOP3.LUT R3, R3, R2, RZ, 0x3c, !PT ;  /* 0x0000000203037212 */ /* 0x010fc800078e3cff */
[----:B------:R-:W-:-:S04]  /*c910*/  LOP3.LUT R2, R3, R2, RZ, 0x3c, !PT ;  /* 0x0000000203027212 */ /* 0x000fc800078e3cff */
[----:B------:R-:W-:-:S05]  /*c920*/  LOP3.LUT R3, R3, R2, RZ, 0x3c, !PT ;  /* 0x0000000203037212 */ /* 0x000fca00078e3cff */
[----:B-1----:R-:W-:-:S05]  /*c930*/  IMAD.WIDE R4, R26, 0x2, R2 ;  /* 0x000000021a047825 */ /* 0x002fca00078e0202 */
[----:B------:R0:W4:Y:S01]  /*c940*/  @!P2 LDG.E.U16 R19, [R4.64] ;  /* 0x000000040413a981 */ /* 0x000122000c1e1500 */
[----:B------:R-:W-:Y:S02]  /*c950*/  PRMT R18, RZ, 0x7610, R18 ;  /* 0x00007610ff127816 */ /* 0x000fe40000000012 */
[----:B------:R-:W-:Y:S01]  /*c960*/  PRMT R17, RZ, 0x7610, R17 ;  /* 0x00007610ff117816 */ /* 0x000fe20000000011 */
[----:B------:R-:W-:Y:S01]  /*c970*/  STS.U16 [R21+0x600], R23 ;  /* 0x0006001715007388 */ /* 0x000fe20000000400 */
[----:B--2---:R-:W-:-:S04]  /*c980*/  LOP3.LUT R29, R29, R28, RZ, 0x3c, !PT ;  /* 0x0000001c1d1d7212 */ /* 0x004fc800078e3cff */
[----:B------:R-:W-:-:S04]  /*c990*/  LOP3.LUT R28, R29, R28, RZ, 0x3c, !PT ;  /* 0x0000001c1d1c7212 */ /* 0x000fc800078e3cff */
[----:B------:R-:W-:Y:S01]  /*c9a0*/  LOP3.LUT R29, R29, R28, RZ, 0x3c, !PT ;  /* 0x0000001c1d1d7212 */ /* 0x000fe200078e3cff */
[----:B------:R-:W-:Y:S04]  /*c9b0*/  STL [R1+0x235c], R20 ;  /* 0x00235c1401007387 */ /* 0x000fe80000100800 */
[----:B0-----:R-:W-:Y:S01]  /*c9c0*/  IMAD.WIDE R4, R26, 0x2, R28 ;  /* 0x000000021a047825 */ /* 0x001fe200078e021c */
[----:B------:R0:W-:Y:S04]  /*c9d0*/  STL.64 [R1+0x1508], R2 ;  /* 0x0015080201007387 */ /* 0x0001e80000100a00 */
[----:B------:R1:W2:Y:S01]  /*c9e0*/  @!P2 LDG.E.U16 R18, [R4.64] ;  /* 0x000000040412a981 */ /* 0x0002a2000c1e1500 */
[----:B0-----:R-:W-:-:S02]  /*c9f0*/  IMAD.MOV.U32 R2, RZ, RZ, R22 ;  /* 0x000000ffff027224 */ /* 0x001fc400078e0016 */
[----:B---3--:R-:W-:-:S04]  /*ca00*/  IMAD.MOV.U32 R3, RZ, RZ, R25 ;  /* 0x000000ffff037224 */ /* 0x008fc800078e0019 */
[----:B-1----:R-:W-:-:S05]  /*ca10*/  IMAD.WIDE R4, R26, 0x2, R2 ;  /* 0x000000021a047825 */ /* 0x002fca00078e0202 */
[----:B------:R-:W3:Y:S04]  /*ca20*/  @!P2 LDG.E.U16 R17, [R4.64] ;  /* 0x000000040411a981 */ /* 0x000ee8000c1e1500 */
[----:B----4-:R0:W-:Y:S04]  /*ca30*/  STL [R1+0x2360], R19 ;  /* 0x0023601301007387 */ /* 0x0101e80000100800 */
[----:B------:R-:W4:Y:S04]  /*ca40*/  LDL.LU R23, [R1+0x13fc] ;  /* 0x0013fc0001177983 */ /* 0x000f280000300800 */
[----:B0-----:R-:W4:Y:S04]  /*ca50*/  LDL.LU R19, [R1+0x1400] ;  /* 0x0014000001137983 */ /* 0x001f280000300800 */
[----:B------:R4:W-:Y:S01]  /*ca60*/  STL.64 [R1+0x1510], R28 ;  /* 0x0015101c01007387 */ /* 0x0009e20000100a00 */
[----:B------:R-:W-:-:S03]  /*ca70*/  PRMT R16, RZ, 0x7610, R16 ;  /* 0x00007610ff107816 */ /* 0x000fc60000000010 */
[----:B--2---:R0:W-:Y:S04]  /*ca80*/  STL [R1+0x2364], R18 ;  /* 0x0023641201007387 */ /* 0x0041e80000100800 */
[----:B------:R-:W2:Y:S04]  /*ca90*/  LDL.LU R22, [R1+0x1404] ;  /* 0x0014040001167983 */ /* 0x000ea80000300800 */
[----:B------:R-:W2:Y:S04]  /*caa0*/  LDL.LU R20, [R1+0x1408] ;  /* 0x0014080001147983 */ /* 0x000ea80000300800 */
[----:B------:R2:W-:Y:S04]  /*cab0*/  STL.64 [R1+0x1518], R2 ;  /* 0x0015180201007387 */ /* 0x0005e80000100a00 */
[----:B---3--:R-:W-:Y:S01]  /*cac0*/  STL [R1+0x2368], R17 ;  /* 0x0023681101007387 */ /* 0x008fe20000100800 */
[----:B----4-:R-:W-:-:S02]  /*cad0*/  IMAD.MOV.U32 R29, RZ, RZ, R23 ;  /* 0x000000ffff1d7224 */ /* 0x010fc400078e0017 */
[----:B------:R-:W-:Y:S02]  /*cae0*/  IMAD.MOV.U32 R28, RZ, RZ, R19 ;  /* 0x000000ffff1c7224 */ /* 0x000fe400078e0013 */
[----:B------:R-:W3:Y:S02]  /*caf0*/  LDL.LU R19, [R1+0x140c] ;  /* 0x00140c0001137983 */ /* 0x000ee40000300800 */
[----:B------:R-:W-:Y:S02]  /*cb00*/  IMAD.WIDE R4, R26, 0x2, R28 ;  /* 0x000000021a047825 */ /* 0x000fe400078e021c */
[----:B0-----:R-:W4:Y:S04]  /*cb10*/  LDL.LU R18, [R1+0x1410] ;  /* 0x0014100001127983 */ /* 0x001f280000300800 */
[----:B------:R0:W4:Y:S01]  /*cb20*/  @!P2 LDG.E.U16 R16, [R4.64] ;  /* 0x000000040410a981 */ /* 0x000122000c1e1500 */
[----:B------:R-:W-:-:S03]  /*cb30*/  PRMT R15, RZ, 0x7610, R15 ;  /* 0x00007610ff0f7816 */ /* 0x000fc6000000000f */
[----:B------:R-:W4:Y:S04]  /*cb40*/  LDL.LU R25, [R1+0x1078] ;  /* 0x0010780001197983 */ /* 0x000f280000300800 */
[----:B------:R3:W-:Y:S01]  /*cb50*/  STL.64 [R1+0x1520], R28 ;  /* 0x0015201c01007387 */ /* 0x0007e20000100a00 */
[----:B------:R-:W-:Y:S01]  /*cb60*/  PRMT R14, RZ, 0x7610, R14 ;  /* 0x00007610ff0e7816 */ /* 0x000fe2000000000e */
[----:B--2---:R-:W-:Y:S02]  /*cb70*/  IMAD.MOV.U32 R3, RZ, RZ, R22 ;  /* 0x000000ffff037224 */ /* 0x004fe400078e0016 */
[----:B------:R-:W-:-:S04]  /*cb80*/  IMAD.MOV.U32 R2, RZ, RZ, R20 ;  /* 0x000000ffff027224 */ /* 0x000fc800078e0014 */
[----:B0-----:R-:W-:-:S05]  /*cb90*/  IMAD.WIDE R4, R26, 0x2, R2 ;  /* 0x000000021a047825 */ /* 0x001fca00078e0202 */
[----:B------:R0:W2:Y:S01]  /*cba0*/  @!P2 LDG.E.U16 R15, [R4.64] ;  /* 0x00000004040fa981 */ /* 0x0000a2000c1e1500 */
[----:B---3--:R-:W-:Y:S02]  /*cbb0*/  IMAD.MOV.U32 R29, RZ, RZ, R19 ;  /* 0x000000ffff1d7224 */ /* 0x008fe400078e0013 */
[----:B----4-:R-:W-:-:S04]  /*cbc0*/  IMAD.MOV.U32 R28, RZ, RZ, R18 ;  /* 0x000000ffff1c7224 */ /* 0x010fc800078e0012 */
[----:B0-----:R-:W-:Y:S01]  /*cbd0*/  IMAD.WIDE R4, R26, 0x2, R28 ;  /* 0x000000021a047825 */ /* 0x001fe200078e021c */
[----:B------:R0:W-:Y:S04]  /*cbe0*/  STL [R1+0x236c], R16 ;  /* 0x00236c1001007387 */ /* 0x0001e80000100800 */
[----:B------:R-:W3:Y:S04]  /*cbf0*/  LDL.LU R17, [R1+0x1414] ;  /* 0x0014140001117983 */ /* 0x000ee80000300800 */
[----:B------:R-:W4:Y:S04]  /*cc00*/  @!P2 LDG.E.U16 R14, [R4.64] ;  /* 0x00000004040ea981 */ /* 0x000f28000c1e1500 */
[----:B0-----:R-:W4:Y:S04]  /*cc10*/  LDL.LU R16, [R1+0x1418] ;  /* 0x0014180001107983 */ /* 0x001f280000300800 */
[----:B------:R-:W4:Y:S04]  /*cc20*/  LDL.LU R23, [R1+0x107c] ;  /* 0x00107c0001177983 */ /* 0x000f280000300800 */
[----:B------:R-:W-:Y:S04]  /*cc30*/  STL.64 [R1+0x1528], R2 ;  /* 0x0015280201007387 */ /* 0x000fe80000100a00 */
[----:B------:R-:W-:Y:S04]  /*cc40*/  STS.U16 [R21+0x700], R27 ;  /* 0x0007001b15007388 */ /* 0x000fe80000000400 */
[----:B------:R-:W-:Y:S04]  /*cc50*/  STS.U16 [R21+0x2400], R10 ;  /* 0x0024000a15007388 */ /* 0x000fe80000000400 */
[----:B------:R-:W-:Y:S04]  /*cc60*/  STS.U16 [R21+0x2500], R11 ;  /* 0x0025000b15007388 */ /* 0x000fe80000000400 */
[----:B------:R0:W-:Y:S02]  /*cc70*/  STS.U16 [R21+0x2600], R13 ;  /* 0x0026000d15007388 */ /* 0x0001e40000000400 */
[----:B0-----:R-:W-:-:S02]  /*cc80*/  PRMT R13, RZ, 0x7610, R13 ;  /* 0x00007610ff0d7816 */ /* 0x001fc4000000000d */
[----:B--2---:R0:W-:Y:S04]  /*cc90*/  STL [R1+0x2370], R15 ;  /* 0x0023700f01007387 */ /* 0x0041e80000100800 */
[----:B------:R-:W2:Y:S04]  /*cca0*/  LDL.LU R19, [R1+0x141c] ;  /* 0x00141c0001137983 */ /* 0x000ea80000300800 */
[----:B------:R-:W2:Y:S04]  /*ccb0*/  LDL.LU R18, [R1+0x1420] ;  /* 0x0014200001127983 */ /* 0x000ea80000300800 */
[----:B------:R-:W2:Y:S04]  /*ccc0*/  LDL.LU R27, [R1+0x1084] ;  /* 0x00108400011b7983 */ /* 0x000ea80000300800 */
[----:B------:R-:W-:Y:S01]  /*ccd0*/  STL.64 [R1+0x1530], R28 ;  /* 0x0015301c01007387 */ /* 0x000fe20000100a00 */
[----:B---3--:R-:W-:-:S03]  /*cce0*/  IMAD.MOV.U32 R3, RZ, RZ, R17 ;  /* 0x000000ffff037224 */ /* 0x008fc600078e0011 */
[----:B----4-:R-:W-:Y:S01]  /*ccf0*/  STL [R1+0x2374], R14 ;  /* 0x0023740e01007387 */ /* 0x010fe20000100800 */
[----:B------:R-:W-:-:S03]  /*cd00*/  IMAD.MOV.U32 R2, RZ, RZ, R16 ;  /* 0x000000ffff027224 */ /* 0x000fc600078e0010 */
[----:B------:R-:W3:Y:S04]  /*cd10*/  LDL.LU R17, [R1+0x1424] ;  /* 0x0014240001117983 */ /* 0x000ee80000300800 */
[----:B0-----:R-:W4:Y:S01]  /*cd20*/  LDL.LU R15, [R1+0x1428] ;  /* 0x00142800010f7983 */ /* 0x001f220000300800 */
[----:B------:R-:W-:-:S05]  /*cd30*/  IMAD.WIDE R4, R26, 0x2, R2 ;  /* 0x000000021a047825 */ /* 0x000fca00078e0202 */
[----:B------:R0:W4:Y:S04]  /*cd40*/  @!P2 LDG.E.U16 R13, [R4.64] ;  /* 0x00000004040da981 */ /* 0x000128000c1e1500 */
[----:B------:R-:W1:Y:S04]  /*cd50*/  S2R R22, SR_TID.X ;  /* 0x0000000000167919 */ /* 0x000e680000002100 */
[----:B------:R0:W-:Y:S04]  /*cd60*/  STS.U16 [R21+0x2700], R12 ;  /* 0x0027000c15007388 */ /* 0x0001e80000000400 */
[----:B------:R3:W-:Y:S01]  /*cd70*/  STL.64 [R1+0x1538], R2 ;  /* 0x0015380201007387 */ /* 0x0007e20000100a00 */
[----:B0-----:R-:W-:-:S02]  /*cd80*/  PRMT R12, RZ, 0x7610, R12 ;  /* 0x00007610ff0c7816 */ /* 0x001fc4000000000c */
[----:B------:R-:W-:Y:S02]  /*cd90*/  PRMT R11, RZ, 0x7610, R11 ;  /* 0x00007610ff0b7816 */ /* 0x000fe4000000000b */
[----:B-1----:R-:W-:-:S05]  /*cda0*/  LOP3.LUT R22, R22, 0x7f, RZ, 0xc0, !PT ;  /* 0x0000007f16167812 */ /* 0x002fca00078ec0ff */
[----:B------:R-:W-:Y:S02]  /*cdb0*/  IMAD.SHL.U32 R22, R22, 0x2, RZ ;  /* 0x0000000216167824 */ /* 0x000fe400078e00ff */
[----:B--2---:R-:W-:Y:S02]  /*cdc0*/  IMAD.MOV.U32 R29, RZ, RZ, R19 ;  /* 0x000000ffff1d7224 */ /* 0x004fe400078e0013 */
[----:B------:R-:W-:-:S04]  /*cdd0*/  IMAD.MOV.U32 R28, RZ, RZ, R18 ;  /* 0x000000ffff1c7224 */ /* 0x000fc800078e0012 */
[----:B------:R-:W-:Y:S01]  /*cde0*/  IMAD.WIDE R4, R26, 0x2, R28 ;  /* 0x000000021a047825 */ /* 0x000fe200078e021c */
[----:B------:R-:W-:-:S04]  /*cdf0*/  LOP3.LUT R16, R22, 0x20, RZ, 0x3c, !PT ;  /* 0x0000002016107812 */ /* 0x000fc800078e3cff */
[----:B------:R0:W2:Y:S01]  /*ce00*/  @!P2 LDG.E.U16 R12, [R4.64] ;  /* 0x00000004040ca981 */ /* 0x0000a2000c1e1500 */
[----:B---3--:R-:W-:Y:S02]  /*ce10*/  IMAD.MOV.U32 R3, RZ, RZ, R17 ;  /* 0x000000ffff037224 */ /* 0x008fe400078e0011 */
[----:B----4-:R-:W-:-:S04]  /*ce20*/  IMAD.MOV.U32 R2, RZ, RZ, R15 ;  /* 0x000000ffff027224 */ /* 0x010fc800078e000f */
[----:B0-----:R-:W-:Y:S01]  /*ce30*/  IMAD.WIDE R4, R26, 0x2, R2 ;  /* 0x000000021a047825 */ /* 0x001fe200078e0202 */
[----:B------:R0:W-:Y:S04]  /*ce40*/  STL [R1+0x2378], R13 ;  /* 0x0023780d01007387 */ /* 0x0001e80000100800 */
[----:B------:R-:W3:Y:S04]  /*ce50*/  LDL.LU R22, [R1+0x1080] ;  /* 0x0010800001167983 */ /* 0x000ee80000300800 */
[----:B------:R-:W4:Y:S04]  /*ce60*/  LDL.LU R14, [R1+0x142c] ;  /* 0x00142c00010e7983 */ /* 0x000f280000300800 */
[----:B------:R-:W3:Y:S04]  /*ce70*/  @!P2 LDG.E.U16 R11, [R4.64] ;  /* 0x00000004040ba981 */ /* 0x000ee8000c1e1500 */
[----:B0-----:R-:W3:Y:S04]  /*ce80*/  LDL.LU R13, [R1+0x1430] ;  /* 0x00143000010d7983 */ /* 0x001ee80000300800 */
[----:B------:R0:W-:Y:S04]  /*ce90*/  STS.U16 [R16+0x800], R25 ;  /* 0x0008001910007388 */ /* 0x0001e80000000400 */
[----:B------:R1:W-:Y:S04]  /*cea0*/  STS.U16 [R16+0x900], R23 ;  /* 0x0009001710007388 */ /* 0x0003e80000000400 */
[----:B0-----:R-:W3:Y:S04]  /*ceb0*/  LDL.LU R25, [R1+0x1060] ;  /* 0x0010600001197983 */ /* 0x001ee80000300800 */
[----:B-1----:R-:W0:Y:S04]  /*cec0*/  S2R R23, SR_TID.X ;  /* 0x0000000000177919 */ /* 0x002e280000002100 */
[----:B------:R-:W-:Y:S01]  /*ced0*/  STL.64 [R1+0x1540], R28 ;  /* 0x0015401c01007387 */ /* 0x000fe20000100a00 */
[----:B------:R-:W-:-:S03]  /*cee0*/  PRMT R10, RZ, 0x7610, R10 ;  /* 0x00007610ff0a7816 */ /* 0x000fc6000000000a */
[----:B------:R-:W-:Y:S04]  /*cef0*/  STS.U16 [R16+0xa00], R27 ;  /* 0x000a001b10007388 */ /* 0x000fe80000000400 */
[----:B--2---:R1:W-:Y:S01]  /*cf00*/  STL [R1+0x237c], R12 ;  /* 0x00237c0c01007387 */ /* 0x0043e20000100800 */
[----:B0-----:R-:W-:-:S03]  /*cf10*/  LOP3.LUT R23, R23, 0xf, RZ, 0xc0, !PT ;  /* 0x0000000f17177812 */ /* 0x001fc600078ec0ff */
[----:B-1----:R-:W2:Y:S04]  /*cf20*/  LDL.LU R12, [R1+0x1438] ;  /* 0x00143800010c7983 */ /* 0x002ea80000300800 */
[----:B------:R-:W2:Y:S04]  /*cf30*/  LDL.LU R18, [R1+0x1434] ;  /* 0x0014340001127983 */ /* 0x000ea80000300800 */
[----:B------:R-:W2:Y:S04]  /*cf40*/  LDL.LU R26, [R1+0x1064] ;  /* 0x00106400011a7983 */ /* 0x000ea80000300800 */
[----:B------:R-:W-:Y:S01]  /*cf50*/  STL.64 [R1+0x1548], R2 ;  /* 0x0015480201007387 */ /* 0x000fe20000100a00 */
[----:B----4-:R-:W-:-:S03]  /*cf60*/  IMAD.MOV.U32 R29, RZ, RZ, R14 ;  /* 0x000000ffff1d7224 */ /* 0x010fc600078e000e */
[----:B---3--:R0:W-:Y:S01]  /*cf70*/  STL [R1+0x2380], R11 ;  /* 0x0023800b01007387 */ /* 0x0081e20000100800 */
[----:B------:R-:W-:-:S03]  /*cf80*/  IMAD.MOV.U32 R28, RZ, RZ, R13 ;  /* 0x000000ffff1c7224 */ /* 0x000fc600078e000d */
[----:B------:R-:W3:Y:S04]  /*cf90*/  LDL.LU R27, [R1+0x106c] ;  /* 0x00106c00011b7983 */ /* 0x000ee80000300800 */
[----:B------:R-:W4:Y:S01]  /*cfa0*/  LDL.LU R17, [R1+0x143c] ;  /* 0x00143c0001117983 */ /* 0x000f220000300800 */
[----:B0-----:R-:W-:-:S03]  /*cfb0*/  IMAD R11, R23, c[0x0][0x18c], RZ ;  /* 0x00006300170b7a24 */ /* 0x001fc600078e02ff */
[----:B------:R-:W3:Y:S01]  /*cfc0*/  LDL.LU R15, [R1+0x1440] ;  /* 0x00144000010f7983 */ /* 0x000ee20000300800 */
[----:B------:R-:W-:-:S03]  /*cfd0*/  IMAD.WIDE R4, R11, 0x2, R28 ;  /* 0x000000020b047825 */ /* 0x000fc600078e021c */
[----:B------:R-:W3:Y:S04]  /*cfe0*/  LDL.LU R14, [R1+0x1444] ;  /* 0x00144400010e7983 */ /* 0x000ee80000300800 */
[----:B------:R0:W3:Y:S04]  /*cff0*/  @!P2 LDG.E.U16 R10, [R4.64] ;  /* 0x00000004040aa981 */ /* 0x0000e8000c1e1500 */
[----:B------:R-:W3:Y:S01]  /*d000*/  LDL.LU R13, [R1+0x1448] ;  /* 0x00144800010d7983 */ /* 0x000ee20000300800 */
[----:B------:R-:W-:-:S03]  /*d010*/  PRMT R9, RZ, 0x7610, R9 ;  /* 0x00007610ff097816 */ /* 0x000fc60000000009 */
[----:B------:R4:W-:Y:S01]  /*d020*/  STL.64 [R1+0x1550], R28 ;  /* 0x0015501c01007387 */ /* 0x0009e20000100a00 */
[----:B------:R-:W-:Y:S02]  /*d030*/  PRMT R8, RZ, 0x7610, R8 ;  /* 0x00007610ff087816 */ /* 0x000fe40000000008 */
[----:B------:R-:W-:Y:S01]  /*d040*/  PRMT R7, RZ, 0x7610, R7 ;  /* 0x00007610ff077816 */ /* 0x000fe20000000007 */
[----:B--2---:R-:W-:Y:S02]  /*d050*/  IMAD.MOV.U32 R2, RZ, RZ, R12 ;  /* 0x000000ffff027224 */ /* 0x004fe400078e000c */
[----:B------:R-:W-:-:S04]  /*d060*/  IMAD.MOV.U32 R3, RZ, RZ, R18 ;  /* 0x000000ffff037224 */ /* 0x000fc800078e0012 */
[----:B0-----:R-:W-:-:S05]  /*d070*/  IMAD.WIDE R4, R11, 0x2, R2 ;  /* 0x000000020b047825 */ /* 0x001fca00078e0202 */
[----:B------:R0:W2:Y:S01]  /*d080*/  @!P2 LDG.E.U16 R9, [R4.64] ;  /* 0x000000040409a981 */ /* 0x0000a2000c1e1500 */
[----:B----4-:R-:W-:Y:S02]  /*d090*/  IMAD.MOV.U32 R29, RZ, RZ, R17 ;  /* 0x000000ffff1d7224 */ /* 0x010fe400078e0011 */
[----:B---3--:R-:W-:-:S04]  /*d0a0*/  IMAD.MOV.U32 R28, RZ, RZ, R15 ;  /* 0x000000ffff1c7224 */ /* 0x008fc800078e000f */
[----:B0-----:R-:W-:Y:S01]  /*d0b0*/  IMAD.WIDE R4, R11, 0x2, R28 ;  /* 0x000000020b047825 */ /* 0x001fe200078e021c */
[----:B------:R0:W-:Y:S04]  /*d0c0*/  STL [R1+0x2384], R10 ;  /* 0x0023840a01007387 */ /* 0x0001e80000100800 */
[----:B------:R-:W3:Y:S04]  /*d0d0*/  LDL.LU R12, [R1+0x144c] ;  /* 0x00144c00010c7983 */ /* 0x000ee80000300800 */
[----:B------:R1:W4:Y:S04]  /*d0e0*/  @!P2 LDG.E.U16 R8, [R4.64] ;  /* 0x000000040408a981 */ /* 0x000328000c1e1500 */
[----:B0-----:R-:W3:Y:S04]  /*d0f0*/  LDL.LU R10, [R1+0x1450] ;  /* 0x00145000010a7983 */ /* 0x001ee80000300800 */
[----:B------:R0:W-:Y:S02]  /*d100*/  STL.64 [R1+0x1558], R2 ;  /* 0x0015580201007387 */ /* 0x0001e40000100a00 */
[----:B0-----:R-:W-:-:S02]  /*d110*/  IMAD.MOV.U32 R2, RZ, RZ, R13 ;  /* 0x000000ffff027224 */ /* 0x001fc400078e000d */
[----:B------:R-:W-:-:S04]  /*d120*/  IMAD.MOV.U32 R3, RZ, RZ, R14 ;  /* 0x000000ffff037224 */ /* 0x000fc800078e000e */
[----:B-1----:R-:W-:-:S05]  /*d130*/  IMAD.WIDE R4, R11, 0x2, R2 ;  /* 0x000000020b047825 */ /* 0x002fca00078e0202 */
[----:B------:R-:W3:Y:S04]  /*d140*/  @!P2 LDG.E.U16 R7, [R4.64] ;  /* 0x000000040407a981 */ /* 0x000ee8000c1e1500 */
[----:B--2---:R-:W-:Y:S04]  /*d150*/  STL [R1+0x2388], R9 ;  /* 0x0023880901007387 */ /* 0x004fe80000100800 */
[----:B------:R-:W-:Y:S04]  /*d160*/  STL.64 [R1+0x1560], R28 ;  /* 0x0015601c01007387 */ /* 0x000fe80000100a00 */
[----:B------:R-:W-:Y:S04]  /*d170*/  STS.U16 [R16+0xb00], R22 ;  /* 0x000b001610007388 */ /* 0x000fe80000000400 */
[----:B------:R-:W-:Y:S04]  /*d180*/  STS.U16 [R16+0x2800], R25 ;  /* 0x0028001910007388 */ /* 0x000fe80000000400 */
[----:B----4-:R0:W-:Y:S04]  /*d190*/  STL [R1+0x238c], R8 ;  /* 0x00238c0801007387 */ /* 0x0101e80000100800 */
[----:B0-----:R-:W2:Y:S04]  /*d1a0*/  LDL.LU R8, [R1+0x1068] ;  /* 0x0010680001087983 */ /* 0x001ea80000300800 */
[----:B------:R0:W-:Y:S04]  /*d1b0*/  STL.64 [R1+0x1568], R2 ;  /* 0x0015680201007387 */ /* 0x0001e80000100a00 */
[----:B---3--:R1:W-:Y:S04]  /*d1c0*/  STL [R1+0x2390], R7 ;  /* 0x0023900701007387 */ /* 0x0083e80000100800 */
[----:B0-----:R-:W3:Y:S04]  /*d1d0*/  LDL.LU R3, [R1+0x1454] ;  /* 0x0014540001037983 */ /* 0x001ee80000300800 */
[----:B------:R-:W3:Y:S01]  /*d1e0*/  LDL.LU R2, [R1+0x1458] ;  /* 0x0014580001027983 */ /* 0x000ee20000300800 */
[----:B------:R-:W-:-:S03]  /*d1f0*/  IMAD.MOV.U32 R28, RZ, RZ, R10 ;  /* 0x000000ffff1c7224 */ /* 0x000fc600078e000a */
[----:B------:R-:W4:Y:S01]  /*d200*/  LDL.LU R10, [R1+0x13d0] ;  /* 0x0013d000010a7983 */ /* 0x000f220000300800 */
[----:B------:R-:W-:-:S03]  /*d210*/  IMAD.MOV.U32 R29, RZ, RZ, R12 ;  /* 0x000000ffff1d7224 */ /* 0x000fc600078e000c */
[----:B------:R-:W4:Y:S04]  /*d220*/  LDL.LU R9, [R1+0x145c] ;  /* 0x00145c0001097983 */ /* 0x000f280000300800 */
[----:B-1----:R-:W4:Y:S04]  /*d230*/  LDL.LU R7, [R1+0x1460] ;  /* 0x0014600001077983 */ /* 0x002f280000300800 */
[----:B------:R-:W4:Y:S04]  /*d240*/  LDL.LU R12, [R1+0x13d8] ;  /* 0x0013d800010c7983 */ /* 0x000f280000300800 */
[----:B------:R-:W4:Y:S04]  /*d250*/  LDL.LU R13, [R1+0x13dc] ;  /* 0x0013dc00010d7983 */ /* 0x000f280000300800 */
[----:B------:R-:W-:Y:S04]  /*d260*/  STS.U16 [R16+0x2900], R26 ;  /* 0x0029001a10007388 */ /* 0x000fe80000000400 */
[----:B------:R-:W4:Y:S04]  /*d270*/  LDL.LU R14, [R1+0x13d4] ;  /* 0x0013d400010e7983 */ /* 0x000f280000300800 */
[----:B------:R0:W-:Y:S04]  /*d280*/  STS.U16 [R16+0x2a00], R27 ;  /* 0x002a001b10007388 */ /* 0x0001e80000000400 */
[----:B------:R-:W4:Y:S04]  /*d290*/  LDL.LU R15, [R1+0x1384] ;  /* 0x00138400010f7983 */ /* 0x000f280000300800 */
[----:B0-----:R-:W4:Y:S04]  /*d2a0*/  LDL.LU R16, [R1+0x1388] ;  /* 0x0013880001107983 */ /* 0x001f280000300800 */
[----:B------:R-:W4:Y:S04]  /*d2b0*/  LDL.LU R17, [R1+0x138c] ;  /* 0x00138c0001117983 */ /* 0x000f280000300800 */
[----:B------:R-:W4:Y:S04]  /*d2c0*/  LDL.LU R18, [R1+0x1380] ;  /* 0x0013800001127983 */ /* 0x000f280000300800 */
[----:B------:R-:W4:Y:S04]  /*d2d0*/  LDL.LU R19, [R1+0x13c4] ;  /* 0x0013c40001137983 */ /* 0x000f280000300800 */
[----:B------:R-:W4:Y:S04]  /*d2e0*/  LDL.LU R20, [R1+0x13c8] ;  /* 0x0013c80001147983 */ /* 0x000f280000300800 */
[----:B------:R-:W4:Y:S04]  /*d2f0*/  LDL.LU R21, [R1+0x13cc] ;  /* 0x0013cc0001157983 */ /* 0x000f280000300800 */
[----:B------:R-:W4:Y:S04]  /*d300*/  LDL.LU R23, [R1+0x13c0] ;  /* 0x0013c00001177983 */ /* 0x000f280000300800 */
[----:B------:R-:W4:Y:S01]  /*d310*/  LDL.LU R22, [R1+0x1374] ;  /* 0x0013740001167983 */ /* 0x000f220000300800 */
[----:B------:R-:W-:-:S03]  /*d320*/  IMAD.WIDE R4, R11, 0x2, R28 ;  /* 0x000000020b047825 */ /* 0x000fc600078e021c */
[----:B------:R-:W4:Y:S04]  /*d330*/  LDL.LU R25, [R1+0x1378] ;  /* 0x0013780001197983 */ /* 0x000f280000300800 */
[----:B------:R-:W4:Y:S04]  /*d340*/  LDL.LU R26, [R1+0x137c] ;  /* 0x00137c00011a7983 */ /* 0x000f280000300800 */
[----:B------:R-:W4:Y:S04]  /*d350*/  LDL.LU R27, [R1+0x1370] ;  /* 0x00137000011b7983 */ /* 0x000f280000300800 */
[----:B------:R0:W-:Y:S04]  /*d360*/  STL [R1+0x167c], R28 ;  /* 0x00167c1c01007387 */ /* 0x0001e80000100800 */
[----:B0-----:R-:W0:Y:S01]  /*d370*/  S2R R28, SR_TID.X ;  /* 0x00000000001c7919 */ /* 0x001e220000002100 */
[----:B------:R-:W-:-:S03]  /*d380*/  PRMT R6, RZ, 0x7610, R6 ;  /* 0x00007610ff067816 */ /* 0x000fc60000000006 */
[----:B------:R-:W-:Y:S04]  /*d390*/  STL [R1+0x1678], R29 ;  /* 0x0016781d01007387 */ /* 0x000fe80000100800 */
[----:B------:R1:W4:Y:S01]  /*d3a0*/  @!P2 LDG.E.U16 R6, [R4.64] ;  /* 0x000000040406a981 */ /* 0x000322000c1e1500 */
[----:B0-----:R-:W-:-:S05]  /*d3b0*/  LOP3.LUT R28, R28, 0x7f, RZ, 0xc0, !PT ;  /* 0x0000007f1c1c7812 */ /* 0x001fca00078ec0ff */
[----:B------:R-:W-:-:S05]  /*d3c0*/  IMAD.SHL.U32 R28, R28, 0x2, RZ ;  /* 0x000000021c1c7824 */ /* 0x000fca00078e00ff */
[----:B------:R-:W-:Y:S02]  /*d3d0*/  LOP3.LUT R28, R28, 0x20, RZ, 0x3c, !PT ;  /* 0x000000201c1c7812 */ /* 0x000fe400078e3cff */
[----:B-1----:R-:W-:-:S03]  /*d3e0*/  PRMT R5, RZ, 0x7610, R5 ;  /* 0x00007610ff057816 */ /* 0x002fc60000000005 */
[----:B--2---:R3:W-:Y:S02]  /*d3f0*/  STS.U16 [R28+0x2b00], R8 ;  /* 0x002b00081c007388 */ /* 0x0047e40000000400 */
[----:B---3--:R-:W-:-:S05]  /*d400*/  IMAD.WIDE R28, R11, 0x2, R2 ;  /* 0x000000020b1c7825 */ /* 0x008fca00078e0202 */
[----:B------:R-:W2:Y:S01]  /*d410*/  @!P2 LDG.E.U16 R5, [R28.64] ;  /* 0x000000041c05a981 */ /* 0x000ea2000c1e1500 */
[----:B------:R-:W-:Y:S01]  /*d420*/  IMAD.SHL.U32 R8, R0, 0x2, RZ ;  /* 0x0000000200087824 */ /* 0x000fe200078e00ff */
[----:B------:R-:W-:Y:S02]  /*d430*/  PRMT R4, RZ, 0x7610, R4 ;  /* 0x00007610ff047816 */ /* 0x000fe40000000004 */
[----:B----4-:R-:W-:Y:S04]  /*d440*/  STL [R1+0x2394], R6 ;  /* 0x0023940601007387 */ /* 0x010fe80000100800 */
[----:B------:R-:W3:Y:S04]  /*d450*/  LDL.LU R0, [R1+0x13b4] ;  /* 0x0013b40001007983 */ /* 0x000ee80000300800 */
[----:B--2---:R-:W-:Y:S04]  /*d460*/  STL [R1+0x2398], R5 ;  /* 0x0023980501007387 */ /* 0x004fe80000100800 */
[----:B------:R0:W-:Y:S04]  /*d470*/  STL [R1+0x1684], R2 ;  /* 0x0016840201007387 */ /* 0x0001e80000100800 */
[----:B------:R1:W-:Y:S01]  /*d480*/  STL [R1+0x1680], R3 ;  /* 0x0016800301007387 */ /* 0x0003e20000100800 */
[----:B0-----:R-:W-:-:S02]  /*d490*/  IMAD.MOV.U32 R2, RZ, RZ, R7 ;  /* 0x000000ffff027224 */ /* 0x001fc400078e0007 */
[----:B-1----:R-:W-:-:S05]  /*d4a0*/  IMAD.MOV.U32 R3, RZ, RZ, R9 ;  /* 0x000000ffff037224 */ /* 0x002fca00078e0009 */
[----:B------:R0:W-:Y:S02]  /*d4b0*/  STL.64 [R1+0x1060], R2 ;  /* 0x0010600201007387 */ /* 0x0001e40000100a00 */
[----:B0-----:R-:W-:-:S05]  /*d4c0*/  IMAD.WIDE R2, R11, 0x2, R2 ;  /* 0x000000020b027825 */ /* 0x001fca00078e0202 */
[----:B------:R-:W2:Y:S01]  /*d4d0*/  @!P2 LDG.E.U16 R4, [R2.64] ;  /* 0x000000040204a981 */ /* 0x000ea2000c1e1500 */
[----:B------:R-:W-:Y:S02]  /*d4e0*/  LOP3.LUT R8, R8, 0x30, RZ, 0x3c, !PT ;  /* 0x0000003008087812 */ /* 0x000fe400078e3cff */
[----:B------:R-:W-:-:S03]  /*d4f0*/  LOP3.LUT R7, R24, 0x40, RZ, 0x3c, !PT ;  /* 0x0000004018077812 */ /* 0x000fc600078e3cff */
[----:B------:R-:W-:Y:S04]  /*d500*/  STS.U16 [R8+0xc00], R10 ;  /* 0x000c000a08007388 */ /* 0x000fe80000000400 */
        /* <DEDUP_REMOVED lines=10> */
[----:B------:R0:W-:Y:S04]  /*d5b0*/  STS.U16 [R7+0x1300], R23 ;  /* 0x0013001707007388 */ /* 0x0001e80000000400 */
[----:B--2---:R-:W-:Y:S04]  /*d5c0*/  STL [R1+0x239c], R4 ;  /* 0x00239c0401007387 */ /* 0x004fe80000100800 */
[----:B0-----:R-:W2:Y:S04]  /*d5d0*/  LDL.LU R23, [R1+0x13b0] ;  /* 0x0013b00001177983 */ /* 0x001ea80000300800 */
[----:B--2---:R0:W-:Y:S04]  /*d5e0*/  STL [R1+0x23a4], R23 ;  /* 0x0023a41701007387 */ /* 0x0041e80000100800 */
[----:B0-----:R-:W2:Y:S04]  /*d5f0*/  LDL.LU R23, [R1+0x13bc] ;  /* 0x0013bc0001177983 */ /* 0x001ea80000300800 */
[----:B------:R-:W-:Y:S04]  /*d600*/  STS.U16 [R7+0x3000], R22 ;  /* 0x0030001607007388 */ /* 0x000fe80000000400 */
[----:B------:R-:W-:Y:S04]  /*d610*/  STS.U16 [R7+0x3100], R25 ;  /* 0x0031001907007388 */ /* 0x000fe80000000400 */
[----:B------:R-:W-:Y:S04]  /*d620*/  STS.U16 [R7+0x3200], R26 ;  /* 0x0032001a07007388 */ /* 0x000fe80000000400 */
[----:B------:R-:W-:Y:S04]  /*d630*/  STS.U16 [R7+0x3300], R27 ;  /* 0x0033001b07007388 */ /* 0x000fe80000000400 */
[----:B--2---:R0:W-:Y:S04]  /*d640*/  STL [R1+0x23a8], R23 ;  /* 0x0023a81701007387 */ /* 0x0041e80000100800 */
[----:B0-----:R-:W2:Y:S04]  /*d650*/  LDL.LU R23, [R1+0x13b8] ;  /* 0x0013b80001177983 */ /* 0x001ea80000300800 */
[----:B------:R-:W4:Y:S04]  /*d660*/  LDL.LU R15, [R1+0x1364] ;  /* 0x00136400010f7983 */ /* 0x000f280000300800 */
[----:B------:R-:W4:Y:S04]  /*d670*/  LDL.LU R4, [R1+0x1368] ;  /* 0x0013680001047983 */ /* 0x000f280000300800 */
[----:B------:R-:W4:Y:S04]  /*d680*/  LDL.LU R5, [R1+0x136c] ;  /* 0x00136c0001057983 */ /* 0x000f280000300800 */
[----:B------:R-:W4:Y:S04]  /*d690*/  LDL.LU R7, [R1+0x1360] ;  /* 0x0013600001077983 */ /* 0x000f280000300800 */
[----:B------:R-:W4:Y:S04]  /*d6a0*/  LDL.LU R8, [R1+0x13a4] ;  /* 0x0013a40001087983 */ /* 0x000f280000300800 */
[----:B------:R-:W4:Y:S04]  /*d6b0*/  LDL.LU R9, [R1+0x13a8] ;  /* 0x0013a80001097983 */ /* 0x000f280000300800 */
[----:B------:R-:W4:Y:S04]  /*d6c0*/  LDL.LU R10, [R1+0x13ac] ;  /* 0x0013ac00010a7983 */ /* 0x000f280000300800 */
[----:B------:R-:W4:Y:S04]  /*d6d0*/  LDL.LU R11, [R1+0x13a0] ;  /* 0x0013a000010b7983 */ /* 0x000f280000300800 */
[----:B------:R-:W4:Y:S01]  /*d6e0*/  LDL.LU R12, [R1+0x34] ;  /* 0x00003400010c7983 */ /* 0x000f220000300800 */
[----:B------:R-:W-:-:S03]  /*d6f0*/  LOP3.LUT R6, R24, 0x50, RZ, 0x3c, !PT ;  /* 0x0000005018067812 */ /* 0x000fc600078e3cff */
        /* <DEDUP_REMOVED lines=8> */
[----:B---3--:R0:W-:Y:S04]  /*d780*/  STS.U16 [R6+0x1400], R0 ;  /* 0x0014000006007388 */ /* 0x0081e80000000400 */
[----:B------:R-:W3:Y:S04]  /*d790*/  LDL.LU R22, [R1+0x28] ;  /* 0x0000280001167983 */ /* 0x000ee80000300800 */
[----:B0-----:R-:W3:Y:S04]  /*d7a0*/  LDL.LU R0, [R1+0x2c] ;  /* 0x00002c0001007983 */ /* 0x001ee80000300800 */
[----:B------:R-:W3:Y:S04]  /*d7b0*/  LDL.LU R24, [R1+0x1c] ;  /* 0x00001c0001187983 */ /* 0x000ee80000300800 */
[----:B------:R-:W3:Y:S04]  /*d7c0*/  LDL.LU R25, [R1+0x18] ;  /* 0x0000180001197983 */ /* 0x000ee80000300800 */
[----:B------:R-:W3:Y:S04]  /*d7d0*/  LDL.LU R26, [R1+0x14] ;  /* 0x00001400011a7983 */ /* 0x000ee80000300800 */
[----:B------:R-:W3:Y:S04]  /*d7e0*/  LDL.LU R27, [R1+0x10] ;  /* 0x00001000011b7983 */ /* 0x000ee80000300800 */
[----:B------:R-:W3:Y:S04]  /*d7f0*/  LDL.LU R3, [R1+0xc] ;  /* 0x00000c0001037983 */ /* 0x000ee80000300800 */
[----:B------:R-:W3:Y:S04]  /*d800*/  LDL.LU R2, [R1+0x8] ;  /* 0x0000080001027983 */ /* 0x000ee80000300800 */
[----:B------:R-:W3:Y:S04]  /*d810*/  LDL.LU R29, [R1+0x4] ;  /* 0x00000400011d7983 */ /* 0x000ee80000300800 */
[----:B------:R-:W3:Y:S04]  /*d820*/  LDL.LU R28, [R1] ;  /* 0x00000000011c7983 */ /* 0x000ee80000300800 */
[----:B--2---:R0:W-:Y:S04]  /*d830*/  STS.U16 [R6+0x1500], R23 ;  /* 0x0015001706007388 */ /* 0x0041e80000000400 */
[----:B0-----:R-:W2:Y:S04]  /*d840*/  LDL.LU R23, [R1+0x23a8] ;  /* 0x0023a80001177983 */ /* 0x001ea80000300800 */
[----:B--2---:R0:W-:Y:S04]  /*d850*/  STS.U16 [R6+0x1600], R23 ;  /* 0x0016001706007388 */ /* 0x0041e80000000400 */
[----:B0-----:R-:W2:Y:S04]  /*d860*/  LDL.LU R23, [R1+0x23a4] ;  /* 0x0023a40001177983 */ /* 0x001ea80000300800 */
[----:B--2---:R0:W-:Y:S04]  /*d870*/  STS.U16 [R6+0x1700], R23 ;  /* 0x0017001706007388 */ /* 0x0041e80000000400 */
[----:B0-----:R-:W2:Y:S04]  /*d880*/  LDL.LU R23, [R1+0x23a0] ;  /* 0x0023a00001177983 */ /* 0x001ea80000300800 */
[----:B----4-:R-:W-:Y:S04]  /*d890*/  STS.U16 [R6+0x3400], R15 ;  /* 0x0034000f06007388 */ /* 0x010fe80000000400 */
[----:B------:R0:W-:Y:S04]  /*d8a0*/  STS.U16 [R6+0x3500], R4 ;  /* 0x0035000406007388 */ /* 0x0001e80000000400 */
[----:B------:R1:W-:Y:S04]  /*d8b0*/  STS.U16 [R6+0x3600], R5 ;  /* 0x0036000506007388 */ /* 0x0003e80000000400 */
[----:B------:R4:W-:Y:S04]  /*d8c0*/  STS.U16 [R6+0x3700], R7 ;  /* 0x0037000706007388 */ /* 0x0009e80000000400 */
[----:B0-----:R-:W3:Y:S04]  /*d8d0*/  LDL.LU R4, [R1+0x239c] ;  /* 0x00239c0001047983 */ /* 0x001ee80000300800 */
[----:B-1----:R-:W3:Y:S04]  /*d8e0*/  LDL.LU R5, [R1+0x2398] ;  /* 0x0023980001057983 */ /* 0x002ee80000300800 */
[----:B----4-:R-:W2:Y:S04]  /*d8f0*/  LDL.LU R6, [R1+0x2394] ;  /* 0x0023940001067983 */ /* 0x010ea80000300800 */
[----:B------:R-:W3:Y:S01]  /*d900*/  LDL.LU R7, [R1+0x2390] ;  /* 0x0023900001077983 */ /* 0x000ee20000300800 */
[----:B--2---:R-:W-:-:S05]  /*d910*/  LOP3.LUT R15, R23, 0x60, RZ, 0x3c, !PT ;  /* 0x00000060170f7812 */ /* 0x004fca00078e3cff */
[----:B------:R0:W-:Y:S01]  /*d920*/  STS.U16 [R15+0x1800], R8 ;  /* 0x001800080f007388 */ /* 0x0001e20000000400 */
[----:B------:R-:W-:-:S03]  /*d930*/  LOP3.LUT R23, R23, 0x70, RZ, 0x3c, !PT ;  /* 0x0000007017177812 */ /* 0x000fc600078e3cff */
[----:B------:R1:W-:Y:S04]  /*d940*/  STS.U16 [R15+0x1900], R9 ;  /* 0x001900090f007388 */ /* 0x0003e80000000400 */
[----:B------:R2:W-:Y:S04]  /*d950*/  STS.U16 [R15+0x1a00], R10 ;  /* 0x001a000a0f007388 */ /* 0x0005e80000000400 */
[----:B0-----:R-:W2:Y:S04]  /*d960*/  LDL.LU R8, [R1+0x238c] ;  /* 0x00238c0001087983 */ /* 0x001ea80000300800 */
[----:B-1----:R-:W2:Y:S04]  /*d970*/  LDL.LU R9, [R1+0x2388] ;  /* 0x0023880001097983 */ /* 0x002ea80000300800 */
[----:B--2---:R-:W2:Y:S04]  /*d980*/  LDL.LU R10, [R1+0x2384] ;  /* 0x00238400010a7983 */ /* 0x004ea80000300800 */
[----:B------:R0:W-:Y:S04]  /*d990*/  STS.U16 [R15+0x1b00], R11 ;  /* 0x001b000b0f007388 */ /* 0x0001e80000000400 */
[----:B------:R1:W-:Y:S04]  /*d9a0*/  STS.U16 [R15+0x3800], R12 ;  /* 0x0038000c0f007388 */ /* 0x0003e80000000400 */
[----:B------:R3:W-:Y:S04]  /*d9b0*/  STS.U16 [R15+0x3900], R13 ;  /* 0x0039000d0f007388 */ /* 0x0007e80000000400 */
[----:B0-----:R-:W2:Y:S04]  /*d9c0*/  LDL.LU R11, [R1+0x2380] ;  /* 0x00238000010b7983 */ /* 0x001ea80000300800 */
[----:B-1----:R-:W2:Y:S04]  /*d9d0*/  LDL.LU R12, [R1+0x237c] ;  /* 0x00237c00010c7983 */ /* 0x002ea80000300800 */
[----:B---3--:R-:W3:Y:S04]  /*d9e0*/  LDL.LU R13, [R1+0x2378] ;  /* 0x00237800010d7983 */ /* 0x008ee80000300800 */
[----:B------:R0:W-:Y:S04]  /*d9f0*/  STS.U16 [R15+0x3a00], R14 ;  /* 0x003a000e0f007388 */ /* 0x0001e80000000400 */
[----:B------:R1:W-:Y:S04]  /*da00*/  STS.U16 [R15+0x3b00], R16 ;  /* 0x003b00100f007388 */ /* 0x0003e80000000400 */
[----:B------:R1:W-:Y:S04]  /*da10*/  STS.U16 [R23+0x1c00], R17 ;  /* 0x001c001117007388 */ /* 0x0003e80000000400 */
[----:B0-----:R-:W2:Y:S04]  /*da20*/  LDL.LU R14, [R1+0x2374] ;  /* 0x00237400010e7983 */ /* 0x001ea80000300800 */
[----:B-1----:R-:W2:Y:S04]  /*da30*/  LDL.LU R15, [R1+0x2370] ;  /* 0x00237000010f7983 */ /* 0x002ea80000300800 */
[----:B------:R-:W2:Y:S04]  /*da40*/  LDL.LU R16, [R1+0x236c] ;  /* 0x00236c0001107983 */ /* 0x000ea80000300800 */
[----:B------:R-:W2:Y:S04]  /*da50*/  LDL.LU R17, [R1+0x2368] ;  /* 0x0023680001117983 */ /* 0x000ea80000300800 */
[----:B------:R0:W-:Y:S04]  /*da60*/  STS.U16 [R23+0x1d00], R18 ;  /* 0x001d001217007388 */ /* 0x0001e80000000400 */
[----:B------:R1:W-:Y:S04]  /*da70*/  STS.U16 [R23+0x1e00], R19 ;  /* 0x001e001317007388 */ /* 0x0003e80000000400 */
[----:B------:R1:W-:Y:S04]  /*da80*/  STS.U16 [R23+0x1f00], R20 ;  /* 0x001f001417007388 */ /* 0x0003e80000000400 */
[----:B0-----:R-:W2:Y:S04]  /*da90*/  LDL.LU R18, [R1+0x2364] ;  /* 0x0023640001127983 */ /* 0x001ea80000300800 */
[----:B-1----:R-:W2:Y:S04]  /*daa0*/  LDL.LU R19, [R1+0x2360] ;  /* 0x0023600001137983 */ /* 0x002ea80000300800 */
[----:B------:R-:W2:Y:S04]  /*dab0*/  LDL.LU R20, [R1+0x235c] ;  /* 0x00235c0001147983 */ /* 0x000ea80000300800 */
[----:B------:R0:W-:Y:S04]  /*dac0*/  STS.U16 [R23+0x3c00], R21 ;  /* 0x003c001517007388 */ /* 0x0001e80000000400 */
[----:B------:R1:W-:Y:S04]  /*dad0*/  STS.U16 [R23+0x3d00], R22 ;  /* 0x003d001617007388 */ /* 0x0003e80000000400 */
[----:B------:R1:W-:Y:S04]  /*dae0*/  STS.U16 [R23+0x3e00], R0 ;  /* 0x003e000017007388 */ /* 0x0003e80000000400 */
[----:B0-----:R-:W2:Y:S04]  /*daf0*/  LDL.LU R21, [R1+0x2358] ;  /* 0x0023580001157983 */ /* 0x001ea80000300800 */
[----:B-1----:R-:W2:Y:S04]  /*db00*/  LDL.LU R22, [R1+0x2354] ;  /* 0x0023540001167983 */ /* 0x002ea80000300800 */
[----:B------:R-:W2:Y:S04]  /*db10*/  LDL.LU R0, [R1+0x2350] ;  /* 0x0023500001007983 */ /* 0x000ea80000300800 */
[----:B--2---:R0:W-:Y:S04]  /*db20*/  STS.U16 [R23+0x3f00], R0 ;  /* 0x003f000017007388 */ /* 0x0041e80000000400 */
[----:B0-----:R-:W2:Y:S04]  /*db30*/  LDL.LU R23, [R1+0x234c] ;  /* 0x00234c0001177983 */ /* 0x001ea80000300800 */
[----:B------:R-:W2:Y:S04]  /*db40*/  LDL.LU R0, [R1+0x2348] ;  /* 0x0023480001007983 */ /* 0x000ea80000300800 */
[----:B--2---:R0:W-:Y:S04]  /*db50*/  STS.U16 [R0+0x4000], R24 ;  /* 0x0040001800007388 */ /* 0x0041e80000000400 */
[----:B------:R1:W-:Y:S04]  /*db60*/  STS.U16 [R0+0x4100], R25 ;  /* 0x0041001900007388 */ /* 0x0003e80000000400 */
[----:B------:R2:W-:Y:S04]  /*db70*/  STS.U16 [R0+0x4200], R26 ;  /* 0x0042001a00007388 */ /* 0x0005e80000000400 */
[----:B0-----:R-:W4:Y:S04]  /*db80*/  LDL.LU R24, [R1+0x2344] ;  /* 0x0023440001187983 */ /* 0x001f280000300800 */
[----:B-1----:R-:W4:Y:S04]  /*db90*/  LDL.LU R25, [R1+0x2340] ;  /* 0x0023400001197983 */ /* 0x002f280000300800 */
[----:B--2---:R-:W2:Y:S04]  /*dba0*/  LDL.LU R26, [R1+0x233c] ;  /* 0x00233c00011a7983 */ /* 0x004ea80000300800 */
[----:B------:R0:W-:Y:S04]  /*dbb0*/  STS.U16 [R0+0x4300], R27 ;  /* 0x0043001b00007388 */ /* 0x0001e80000000400 */
[----:B0-----:R-:W2:Y:S04]  /*dbc0*/  LDL.LU R27, [R1+0x2338] ;  /* 0x00233800011b7983 */ /* 0x001ea80000300800 */
[----:B------:R0:W-:Y:S04]  /*dbd0*/  STS.U16 [R0+0x4400], R3 ;  /* 0x0044000300007388 */ /* 0x0001e80000000400 */
[----:B0-----:R-:W2:Y:S04]  /*dbe0*/  LDL R3, [R1+0x105c] ;  /* 0x00105c0001037983 */ /* 0x001ea80000100800 */
[----:B------:R0:W-:Y:S04]  /*dbf0*/  STS.U16 [R0+0x4500], R2 ;  /* 0x0045000200007388 */ /* 0x0001e80000000400 */
        /* <DEDUP_REMOVED lines=12> */
[----:B---3--:R-:W-:Y:S04]  /*dcc0*/  STS.U16 [R0+0x5600], R13 ;  /* 0x0056000d00007388 */ /* 0x008fe80000000400 */
        /* <DEDUP_REMOVED lines=9> */
[----:B0-----:R-:W3:Y:S04]  /*dd60*/  LDL R2, [R1+0x1054] ;  /* 0x0010540001027983 */ /* 0x001ee80000100800 */
[----:B------:R-:W-:Y:S04]  /*dd70*/  STL [R1+0x1688], R0 ;  /* 0x0016880001007387 */ /* 0x000fe80000100800 */
[----:B----4-:R-:W-:Y:S04]  /*dd80*/  STS.U16 [R0+0x4b00], R24 ;  /* 0x004b001800007388 */ /* 0x010fe80000000400 */
[----:B------:R-:W-:Y:S04]  /*dd90*/  STS.U16 [R0+0x4a00], R25 ;  /* 0x004a001900007388 */ /* 0x000fe80000000400 */
[----:B--2---:R-:W-:Y:S04]  /*dda0*/  STS.U16 [R0+0x4900], R26 ;  /* 0x0049001a00007388 */ /* 0x004fe80000000400 */
[----:B------:R-:W-:Y:S04]  /*ddb0*/  STS.U16 [R0+0x4800], R27 ;  /* 0x0048001b00007388 */ /* 0x000fe80000000400 */
[----:B------:R-:W-:Y:S06]  /*ddc0*/  BAR.SYNC.DEFER_BLOCKING 0x0 ;  /* 0x0000000000007b1d */ /* 0x000fec0000010000 */
[----:B------:R-:W0:Y:S04]  /*ddd0*/  LDSM.16.M88.4 R24, [R3+0x4000] ;  /* 0x004000000318783b */ /* 0x000e280000000200 */
[----:B------:R-:W1:Y:S04]  /*dde0*/  LDSM.16.M88.4 R20, [R3+0x4400] ;  /* 0x004400000314783b */ /* 0x000e680000000200 */
[----:B------:R-:W2:Y:S04]  /*ddf0*/  LDSM.16.M88.4 R12, [R3+0x4800] ;  /* 0x00480000030c783b */ /* 0x000ea80000000200 */
[----:B------:R-:W-:Y:S04]  /*de00*/  LDSM.16.M88.4 R8, [R3+0x4c00] ;  /* 0x004c00000308783b */ /* 0x000fe80000000200 */
[----:B0-----:R-:W-:Y:S01]  /*de10*/  STL.64 [R1+0x30], R24 ;  /* 0x0000301801007387 */ /* 0x001fe20000100a00 */
[----:B------:R-:W-:-:S02]  /*de20*/  IMAD.MOV.U32 R6, RZ, RZ, R24 ;  /* 0x000000ffff067224 */ /* 0x000fc400078e0018 */
[----:B------:R-:W-:Y:S01]  /*de30*/  IMAD.MOV.U32 R5, RZ, RZ, R25 ;  /* 0x000000ffff057224 */ /* 0x000fe200078e0019 */
[----:B------:R-:W-:Y:S01]  /*de40*/  STL.64 [R1+0x38], R26 ;  /* 0x0000381a01007387 */ /* 0x000fe20000100a00 */
[----:B------:R-:W-:Y:S02]  /*de50*/  IMAD.MOV.U32 R4, RZ, RZ, R26 ;  /* 0x000000ffff047224 */ /* 0x000fe400078e001a */
[----:B------:R-:W-:Y:S02]  /*de60*/  IMAD.MOV.U32 R0, RZ, RZ, R27 ;  /* 0x000000ffff007224 */ /* 0x000fe400078e001b */
[----:B------:R-:W0:Y:S04]  /*de70*/  LDSM.16.M88.4 R24, [R3+0x5000] ;  /* 0x005000000318783b */ /* 0x000e280000000200 */
[----:B-1----:R-:W-:Y:S04]  /*de80*/  STL.64 [R1+0x20], R20 ;  /* 0x0000201401007387 */ /* 0x002fe80000100a00 */
[----:B------:R-:W-:Y:S04]  /*de90*/  STL.64 [R1+0x28], R22 ;  /* 0x0000281601007387 */ /* 0x000fe80000100a00 */
[----:B--2---:R-:W-:Y:S04]  /*dea0*/  STL.64 [R1+0x10], R12 ;  /* 0x0000100c01007387 */ /* 0x004fe80000100a00 */
[----:B------:R-:W-:Y:S04]  /*deb0*/  STL.64 [R1+0x18], R14 ;  /* 0x0000180e01007387 */ /* 0x000fe80000100a00 */
[----:B------:R-:W1:Y:S04]  /*dec0*/  LDSM.16.M88.4 R12, [R3+0x5400] ;  /* 0x00540000030c783b */ /* 0x000e680000000200 */
[----:B---3--:R-:W-:Y:S04]  /*ded0*/  LDSM.16.MT88.4 R16, [R2] ;  /* 0x000000000210783b */ /* 0x008fe80000004200 */
[----:B------:R-:W-:Y:S04]  /*dee0*/  LDSM.16.MT88.4 R20, [R2+0x80] ;  /* 0x000080000214783b */ /* 0x000fe80000004200 */
[----:B0-----:R0:W-:Y:S04]  /*def0*/  STL.64 [R1+0x22d8], R26 ;  /* 0x0022d81a01007387 */ /* 0x0011e80000100a00 */
[----:B------:R-:W-:Y:S04]  /*df00*/  STL.64 [R1], R8 ;  /* 0x0000000801007387 */ /* 0x000fe80000100a00 */
[----:B------:R-:W-:Y:S04]  /*df10*/  STL.64 [R1+0x8], R10 ;  /* 0x0000080a01007387 */ /* 0x000fe80000100a00 */
[----:B------:R2:W-:Y:S04]  /*df20*/  STL.64 [R1+0x22d0], R24 ;  /* 0x0022d01801007387 */ /* 0x0005e80000100a00 */
[----:B0-----:R-:W3:Y:S04]  /*df30*/  LDL.64 R26, [R1+0x28] ;  /* 0x00002800011a7983 */ /* 0x001ee80000100a00 */
[----:B------:R-:W0:Y:S04]  /*df40*/  LDSM.16.M88.4 R8, [R3+0x5800] ;  /* 0x005800000308783b */ /* 0x000e280000000200 */
[----:B--2---:R-:W2:Y:S04]  /*df50*/  LDL.64 R24, [R1+0x20] ;  /* 0x0000200001187983 */ /* 0x004ea80000100a00 */
[----:B---3--:R-:W-:Y:S04]  /*df60*/  STL.64 [R1+0x2320], R26 ;  /* 0x0023201a01007387 */ /* 0x008fe80000100a00 */
[----:B--2---:R2:W-:Y:S04]  /*df70*/  STL.64 [R1+0x2318], R24 ;  /* 0x0023181801007387 */ /* 0x0045e80000100a00 */
[----:B--2---:R-:W2:Y:S04]  /*df80*/  LDL.LU.64 R24, [R1+0x1030] ;  /* 0x0010300001187983 */ /* 0x004ea80000300a00 */
[----:B------:R-:W2:Y:S04]  /*df90*/  LDL.LU.64 R26, [R1+0x1038] ;  /* 0x00103800011a7983 */ /* 0x000ea80000300a00 */
[----:B-1----:R-:W-:Y:S04]  /*dfa0*/  STL [R1+0x22cc], R13 ;  /* 0x0022cc0d01007387 */ /* 0x002fe80000100800 */
[----:B------:R-:W-:Y:S04]  /*dfb0*/  STL [R1+0x22c8], R14 ;  /* 0x0022c80e01007387 */ /* 0x000fe80000100800 */
[----:B------:R-:W-:Y:S04]  /*dfc0*/  STL [R1+0x22c4], R15 ;  /* 0x0022c40f01007387 */ /* 0x000fe80000100800 */
[----:B------:R1:W-:Y:S04]  /*dfd0*/  STL [R1+0x22e0], R12 ;  /* 0x0022e00c01007387 */ /* 0x0003e80000100800 */
[----:B-1----:R-:W3:Y:S04]  /*dfe0*/  LDL.LU.64 R12, [R1+0x1010] ;  /* 0x00101000010c7983 */ /* 0x002ee80000300a00 */
[----:B------:R-:W4:Y:S04]  /*dff0*/  LDL.LU.64 R14, [R1+0x1018] ;  /* 0x00101800010e7983 */ /* 0x000f280000300a00 */
[----:B----4-:R-:W-:Y:S04]  /*e000*/  STL.64 [R1+0x2310], R14 ;  /* 0x0023100e01007387 */ /* 0x010fe80000100a00 */
[----:B---3--:R1:W-:Y:S04]  /*e010*/  STL.64 [R1+0x2308], R12 ;  /* 0x0023080c01007387 */ /* 0x0083e80000100a00 */
[----:B-1----:R-:W3:Y:S04]  /*e020*/  LDL.LU.64 R12, [R1+0x1020] ;  /* 0x00102000010c7983 */ /* 0x002ee80000300a00 */
[----:B------:R-:W4:Y:S04]  /*e030*/  LDL.LU.64 R14, [R1+0x1028] ;  /* 0x00102800010e7983 */ /* 0x000f280000300a00 */
[----:B----4-:R-:W-:Y:S04]  /*e040*/  STL.64 [R1+0x2330], R14 ;  /* 0x0023300e01007387 */ /* 0x010fe80000100a00 */
[----:B---3--:R-:W-:Y:S04]  /*e050*/  STL.64 [R1+0x2328], R12 ;  /* 0x0023280c01007387 */ /* 0x008fe80000100a00 */
[----:B0-----:R0:W-:Y:S04]  /*e060*/  STL.64 [R1+0x22b8], R10 ;  /* 0x0022b80a01007387 */ /* 0x0011e80000100a00 */
[----:B------:R1:W-:Y:S04]  /*e070*/  STL.64 [R1+0x22b0], R8 ;  /* 0x0022b00801007387 */ /* 0x0003e80000100a00 */
[----:B0-----:R-:W3:Y:S04]  /*e080*/  LDL.64 R10, [R1+0x8] ;  /* 0x00000800010a7983 */ /* 0x001ee80000100a00 */
[----:B-1----:R-:W4:Y:S01]  /*e090*/  LDL.64 R8, [R1] ;  /* 0x0000000001087983 */ /* 0x002f220000100a00 */
[----:B------:R-:W-:-:S02]  /*e0a0*/  IMAD.MOV.U32 R12, RZ, RZ, R6 ;  /* 0x000000ffff0c7224 */ /* 0x000fc400078e0006 */
[----:B------:R-:W-:Y:S02]  /*e0b0*/  IMAD.MOV.U32 R13, RZ, RZ, R5 ;  /* 0x000000ffff0d7224 */ /* 0x000fe400078e0005 */
[----:B------:R-:W-:Y:S02]  /*e0c0*/  IMAD.MOV.U32 R14, RZ, RZ, R4 ;  /* 0x000000ffff0e7224 */ /* 0x000fe400078e0004 */
[----:B------:R-:W0:Y:S04]  /*e0d0*/  LDSM.16.M88.4 R4, [R3+0x5c00] ;  /* 0x005c00000304783b */ /* 0x000e280000000200 */
[----:B---3--:R1:W-:Y:S04]  /*e0e0*/  STL.64 [R1+0x22f0], R10 ;  /* 0x0022f00a01007387 */ /* 0x0083e80000100a00 */
[----:B----4-:R3:W-:Y:S04]  /*e0f0*/  STL.64 [R1+0x22e8], R8 ;  /* 0x0022e80801007387 */ /* 0x0107e80000100a00 */
[----:B-1----:R-:W4:Y:S04]  /*e100*/  LDL.64 R10, [R1+0x18] ;  /* 0x00001800010a7983 */ /* 0x002f280000100a00 */
[----:B---3--:R-:W3:Y:S04]  /*e110*/  LDL.64 R8, [R1+0x10] ;  /* 0x0000100001087983 */ /* 0x008ee80000100a00 */
[----:B0-----:R-:W-:Y:S04]  /*e120*/  STL.64 [R1+0x2298], R6 ;  /* 0x0022980601007387 */ /* 0x001fe80000100a00 */
[----:B------:R0:W-:Y:S04]  /*e130*/  STL.64 [R1+0x2290], R4 ;  /* 0x0022900401007387 */ /* 0x0001e80000100a00 */
[----:B0-----:R-:W3:Y:S04]  /*e140*/  LDL.LU.64 R4, [R1+0x1040] ;  /* 0x0010400001047983 */ /* 0x001ee80000300a00 */
[----:B------:R-:W3:Y:S01]  /*e150*/  LDL.LU.64 R6, [R1+0x1048] ;  /* 0x0010480001067983 */ /* 0x000ee20000300a00 */
[----:B------:R-:W-:-:S07]  /*e160*/  IMAD.MOV.U32 R15, RZ, RZ, R0 ;  /* 0x000000ffff0f7224 */ /* 0x000fce00078e0000 */
[C---:B--2---:R-:W-:Y:S01]  /*e170*/  HMMA.16816.F32.BF16 R24, R16.reuse, R14, R24 ;  /* 0x0000000e1018723c */ /* 0x044fe20000041818 */
[----:B------:R-:W-:Y:S04]  /*e180*/  STL [R1+0x228c], R21 ;  /* 0x00228c1501007387 */ /* 0x000fe80000100800 */
[----:B------:R-:W-:Y:S04]  /*e190*/  STL [R1+0x2288], R22 ;  /* 0x0022881601007387 */ /* 0x000fe80000100800 */
[----:B------:R-:W-:Y:S04]  /*e1a0*/  STL [R1+0x2284], R23 ;  /* 0x0022841701007387 */ /* 0x000fe80000100800 */
[----:B------:R-:W-:Y:S01]  /*e1b0*/  STL [R1+0x2280], R2 ;  /* 0x0022800201007387 */ /* 0x000fe20000100800 */
[C---:B---3--:R-:W-:Y:S11]  /*e1c0*/  HMMA.16816.F32.BF16 R4, R16.reuse, R12, R4 ;  /* 0x0000000c1004723c */ /* 0x048ff60000041804 */
[----:B------:R-:W-:Y:S11]  /*e1d0*/  @!UPT UIADD3 URZ, URZ, URZ, URZ ;  /* 0x0000003f3f3ff290 */ /* 0x000ff6000fffe03f */
[----:B------:R-:W-:Y:S01]  /*e1e0*/  @!UPT UIADD3 URZ, URZ, URZ, URZ ;  /* 0x0000003f3f3ff290 */ /* 0x000fe2000fffe03f */
[----:B------:R0:W-:Y:S04]  /*e1f0*/  STL.64 [R1+0x1040], R4 ;  /* 0x0010400401007387 */ /* 0x0001e80000100a00 */
[----:B------:R1:W-:Y:S04]  /*e200*/  STL.64 [R1+0x1048], R6 ;  /* 0x0010480601007387 */ /* 0x0003e80000100a00 */
[----:B0-----:R-:W2:Y:S04]  /*e210*/  LDL.LU.64 R4, [R1+0xf20] ;  /* 0x000f200001047983 */ /* 0x001ea80000300a00 */
[----:B-1----:R-:W2:Y:S04]  /*e220*/  LDL.LU.64 R6, [R1+0xf28] ;  /* 0x000f280001067983 */ /* 0x002ea80000300a00 */
[----:B------:R-:W3:Y:S04]  /*e230*/  LDL.LU.64 R14, [R1+0x2330] ;  /* 0x00233000010e7983 */ /* 0x000ee80000300a00 */
[----:B------:R-:W3:Y:S04]  /*e240*/  LDL.LU.64 R12, [R1+0x2328] ;  /* 0x00232800010c7983 */ /* 0x000ee80000300a00 */
[----:B------:R-:W-:Y:S04]  /*e250*/  STL.64 [R1+0x1030], R24 ;  /* 0x0010301801007387 */ /* 0x000fe80000100a00 */
[----:B------:R0:W-:Y:S04]  /*e260*/  STL.64 [R1+0x1038], R26 ;  /* 0x0010381a01007387 */ /* 0x0001e80000100a00 */
[----:B0-----:R-:W2:Y:S04]  /*e270*/  LDL.LU.64 R26, [R1+0x2320] ;  /* 0x00232000011a7983 */ /* 0x001ea80000300a00 */
[----:B------:R-:W3:Y:S02]  /*e280*/  LDL.LU.64 R24, [R1+0x2318] ;  /* 0x0023180001187983 */ /* 0x000ee40000300a00 */
[----:B---3--:R-:W-:Y:S11]  /*e290*/  HMMA.16816.F32.BF16 R12, R16, R24, R12 ;  /* 0x00000018100c723c */ /* 0x008ff6000004180c */
[----:B------:R-:W-:Y:S11]  /*e2a0*/  @!UPT UIADD3 URZ, URZ, URZ, URZ ;  /* 0x0000003f3f3ff290 */ /* 0x000ff6000fffe03f */
[----:B------:R-:W-:Y:S01]  /*e2b0*/  @!UPT UIADD3 URZ, URZ, URZ, URZ ;  /* 0x0000003f3f3ff290 */ /* 0x000fe2000fffe03f */
[----:B------:R-:W-:Y:S04]  /*e2c0*/  STL.64 [R1+0x1020], R12 ;  /* 0x0010200c01007387 */ /* 0x000fe80000100a00 */
[----:B------:R0:W-:Y:S04]  /*e2d0*/  STL.64 [R1+0x1028], R14 ;  /* 0x0010280e01007387 */ /* 0x0001e80000100a00 */
[----:B0-----:R-:W2:Y:S04]  /*e2e0*/  LDL.LU.64 R14, [R1+0x2310] ;  /* 0x00231000010e7983 */ /* 0x001ea80000300a00 */
[----:B------:R-:W2:Y:S01]  /*e2f0*/  LDL.LU.64 R12, [R1+0x2308] ;  /* 0x00230800010c7983 */ /* 0x000ea20000300a00 */
[----:B------:R-:W-:-:S05]  /*e300*/  IMAD.MOV.U32 R29, RZ, RZ, R24 ;  /* 0x000000ffff1d7224 */ /* 0x000fca00078e0018 */
[----:B------:R-:W-:Y:S01]  /*e310*/  STL [R1+0x22c0], R29 ;  /* 0x0022c01d01007387 */ /* 0x000fe20000100800 */
[C---:B--2---:R-:W-:Y:S11]  /*e320*/  HMMA.16816.F32.BF16 R12, R16.reuse, R26, R12 ;  /* 0x0000001a100c723c */ /* 0x044ff6000004180c */
[----:B------:R-:W-:Y:S11]  /*e330*/  @!UPT UIADD3 URZ, URZ, URZ, URZ ;  /* 0x0000003f3f3ff290 */ /* 0x000ff6000fffe03f */
[----:B------:R-:W-:Y:S01]  /*e340*/  @!UPT UIADD3 URZ, URZ, URZ, URZ ;  /* 0x0000003f3f3ff290 */ /* 0x000fe2000fffe03f */
[----:B------:R0:W-:Y:S04]  /*e350*/  STL.64 [R1+0x1010], R12 ;  /* 0x0010100c01007387 */ /* 0x0001e80000100a00 */
[----:B------:R1:W-:Y:S04]  /*e360*/  STL.64 [R1+0x1018], R14 ;  /* 0x0010180e01007387 */ /* 0x0003e80000100a00 */
[----:B0-----:R-:W2:Y:S04]  /*e370*/  LDL.LU.64 R12, [R1+0xf00] ;  /* 0x000f0000010c7983 */ /* 0x001ea80000300a00 */
[----:B-1----:R-:W3:Y:S01]  /*e380*/  LDL.LU.64 R14, [R1+0xf08] ;  /* 0x000f0800010e7983 */ /* 0x002ee20000300a00 */
[----:B------:R-:W-:Y:S03]  /*e390*/  HMMA.16816.F32.BF16 R4, R16, R8, R4 ;  /* 0x000000081004723c */ /* 0x000fe60000041804 */
[----:B---3--:R-:W-:Y:S04]  /*e3a0*/  STL.64 [R1+0x2300], R14 ;  /* 0x0023000e01007387 */ /* 0x008fe80000100a00 */
[----:B--2---:R0:W-:Y:S04]  /*e3b0*/  STL.64 [R1+0x22f8], R12 ;  /* 0x0022f80c01007387 */ /* 0x0041e80000100a00 */
[----:B0-----:R-:W2:Y:S04]  /*e3c0*/  LDL.LU.64 R12, [R1+0xf10] ;  /* 0x000f1000010c7983 */ /* 0x001ea80000300a00 */
[----:B------:R-:W2:Y:S01]  /*e3d0*/  LDL.LU.64 R14, [R1+0xf18] ;  /* 0x000f1800010e7983 */ /* 0x000ea20000300a00 */
[----:B------:R-:W-:-:S02]  /*e3e0*/  IMAD.MOV.U32 R28, RZ, RZ, R25 ;  /* 0x000000ffff1c7224 */ /* 0x000fc400078e0019 */
[----:B------:R-:W-:Y:S01]  /*e3f0*/  IMAD.MOV.U32 R3, RZ, RZ, R26 ;  /* 0x000000ffff037224 */ /* 0x000fe200078e001a */
[----:B------:R-:W3:Y:S01]  /*e400*/  LDL.LU.64 R24, [R1+0xef0] ;  /* 0x000ef00001187983 */ /* 0x000ee20000300a00 */
[----:B------:R-:W-:-:S03]  /*e410*/  IMAD.MOV.U32 R0, RZ, RZ, R27 ;  /* 0x000000ffff007224 */ /* 0x000fc600078e001b */
[----:B------:R-:W3:Y:S04]  /*e420*/  LDL.LU.64 R26, [R1+0xef8] ;  /* 0x000ef800011a7983 */ /* 0x000ee80000300a00 */
[----:B------:R0:W-:Y:S04]  /*e430*/  STL.64 [R1+0xf20], R4 ;  /* 0x000f200401007387 */ /* 0x0001e80000100a00 */
[----:B------:R1:W-:Y:S01]  /*e440*/  STL.64 [R1+0xf28], R6 ;  /* 0x000f280601007387 */ /* 0x0003e20000100a00 */
[----:B----4-:R-:W-:Y:S02]  /*e450*/  IMAD.MOV.U32 R23, RZ, RZ, R10 ;  /* 0x000000ffff177224 */ /* 0x010fe400078e000a */
[----:B------:R-:W-:Y:S01]  /*e460*/  IMAD.MOV.U32 R2, RZ, RZ, R11 ;  /* 0x000000ffff027224 */ /* 0x000fe200078e000b */
[----:B0-----:R-:W4:Y:S04]  /*e470*/  LDL.LU.64 R4, [R1+0xed0] ;  /* 0x000ed00001047983 */ /* 0x001f280000300a00 */
[----:B-1----:R-:W4:Y:S01]  /*e480*/  LDL.LU.64 R6, [R1+0xed8] ;  /* 0x000ed80001067983 */ /* 0x002f220000300a00 */
[----:B------:R-:W-:-:S02]  /*e490*/  IMAD.MOV.U32 R21, RZ, RZ, R8 ;  /* 0x000000ffff157224 */ /* 0x000fc400078e0008 */
[----:B------:R-:W-:Y:S01]  /*e4a0*/  IMAD.MOV.U32 R22, RZ, RZ, R9 ;  /* 0x000000ffff167224 */ /* 0x000fe200078e0009 */
[C---:B--2---:R-:W-:Y:S11]  /*e4b0*/  HMMA.16816.F32.BF16 R12, R16.reuse, R10, R12 ;  /* 0x0000000a100c723c */ /* 0x044ff6000004180c */
[----:B------:R-:W-:Y:S11]  /*e4c0*/  @!UPT UIADD3 URZ, URZ, URZ, URZ ;  /* 0x0000003f3f3ff290 */ /* 0x000ff6000fffe03f */
[----:B------:R-:W-:Y:S01]  /*e4d0*/  @!UPT UIADD3 URZ, URZ, URZ, URZ ;  /* 0x0000003f3f3ff290 */ /* 0x000fe2000fffe03f */
[----:B------:R-:W-:Y:S04]  /*e4e0*/  STL.64 [R1+0xf10], R12 ;  /* 0x000f100c01007387 */ /* 0x000fe80000100a00 */
[----:B------:R0:W-:Y:S04]  /*e4f0*/  STL.64 [R1+0xf18], R14 ;  /* 0x000f180e01007387 */ /* 0x0001e80000100a00 */
[----:B0-----:R-:W2:Y:S04]  /*e500*/  LDL.LU.64 R14, [R1+0x2300] ;  /* 0x00230000010e7983 */ /* 0x001ea80000300a00 */
[----:B------:R-:W2:Y:S04]  /*e510*/  LDL.LU.64 R12, [R1+0x22f8] ;  /* 0x0022f800010c7983 */ /* 0x000ea80000300a00 */
[----:B------:R-:W3:Y:S04]  /*e520*/  LDL.LU.64 R10, [R1+0x22f0] ;  /* 0x0022f000010a7983 */ /* 0x000ee80000300a00 */
[----:B------:R-:W2:Y:S04]  /*e530*/  LDL.LU.64 R8, [R1+0x22e8] ;  /* 0x0022e80001087983 */ /* 0x000ea80000300a00 */
[----:B------:R-:W-:Y:S04]  /*e540*/  STL.64 [R1+0x22a8], R22 ;  /* 0x0022a81601007387 */ /* 0x000fe80000100a00 */
[----:B------:R0:W-:Y:S04]  /*e550*/  STL.64 [R1+0x22a0], R20 ;  /* 0x0022a01401007387 */ /* 0x0001e80000100a00 */
[----:B0-----:R-:W4:Y:S04]  /*e560*/  LDL.LU.64 R20, [R1+0xee0] ;  /* 0x000ee00001147983 */ /* 0x001f280000300a00 */
[----:B------:R-:W4:Y:S01]  /*e570*/  LDL.LU.64 R22, [R1+0xee8] ;  /* 0x000ee80001167983 */ /* 0x000f220000300a00 */
[C---:B---3--:R-:W-:Y:S08]  /*e580*/  HMMA.16816.F32.BF16 R24, R16.reuse, R10, R24 ;  /* 0x0000000a1018723c */ /* 0x048ff00000041818 */
[----:B--2---:R-:W-:Y:S11]  /*e590*/  HMMA.16816.F32.BF16 R12, R16, R8, R12 ;  /* 0x00000008100c723c */ /* 0x004ff6000004180c */
[----:B------:R-:W-:Y:S11]  /*e5a0*/  @!UPT UIADD3 URZ, URZ, URZ, URZ ;  /* 0x0000003f3f3ff290 */ /* 0x000ff6000fffe03f */
[----:B------:R-:W-:Y:S01]  /*e5b0*/  @!UPT UIADD3 URZ, URZ, URZ, URZ ;  /* 0x0000003f3f3ff290 */ /* 0x000fe2000fffe03f */
[----:B------:R0:W-:Y:S04]  /*e5c0*/  STL.64 [R1+0xf00], R12 ;  /* 0x000f000c01007387 */ /* 0x0001e80000100a00 */
[----:B------:R-:W-:Y:S04]  /*e5d0*/  STL.64 [R1+0xf08], R14 ;  /* 0x000f080e01007387 */ /* 0x000fe80000100a00 */
[----:B0-----:R-:W2:Y:S04]  /*e5e0*/  LDL.LU R12, [R1+0x22e0] ;  /* 0x0022e000010c7983 */ /* 0x001ea80000300800 */
[----:B------:R-:W-:Y:S04]  /*e5f0*/  STL.64 [R1+0xef0], R24 ;  /* 0x000ef01801007387 */ /* 0x000fe80000100a00 */
[----:B------:R0:W-:Y:S04]  /*e600*/  STL.64 [R1+0xef8], R26 ;  /* 0x000ef81a01007387 */ /* 0x0001e80000100a00 */
[----:B0-----:R-:W4:Y:S04]  /*e610*/  LDL.LU.64 R26, [R1+0x22d8] ;  /* 0x0022d800011a7983 */ /* 0x001f280000300a00 */
[----:B------:R-:W3:Y:S01]  /*e620*/  LDL.LU.64 R24, [R1+0x22d0] ;  /* 0x0022d00001187983 */ /* 0x000ee20000300a00 */
[----:B------:R-:W-:-:S02]  /*e630*/  IMAD.MOV.U32 R13, RZ, RZ, R8 ;  /* 0x000000ffff0d7224 */ /* 0x000fc400078e0008 */
[----:B------:R-:W-:Y:S02]  /*e640*/  IMAD.MOV.U32 R14, RZ, RZ, R9 ;  /* 0x000000ffff0e7224 */ /* 0x000fe400078e0009 */
[----:B------:R-:W-:Y:S01]  /*e650*/  IMAD.MOV.U32 R15, RZ, RZ, R10 ;  /* 0x000000ffff0f7224 */ /* 0x000fe200078e000a */
[----:B------:R-:W2:Y:S01]  /*e660*/  LDL.LU.64 R8, [R1+0xec0] ;  /* 0x000ec00001087983 */ /* 0x000ea20000300a00 */
[----:B------:R-:W-:-:S03]  /*e670*/  IMAD.MOV.U32 R29, RZ, RZ, R11 ;  /* 0x000000ffff1d7224 */ /* 0x000fc600078e000b */
[----:B------:R-:W2:Y:S01]  /*e680*/  LDL.LU.64 R10, [R1+0xec8] ;  /* 0x000ec800010a7983 */ /* 0x000ea20000300a00 */
[C---:B----4-:R-:W-:Y:S08]  /*e690*/  HMMA.16816.F32.BF16 R4, R16.reuse, R26, R4 ;  /* 0x0000001a1004723c */ /* 0x050ff00000041804 */
[----:B---3--:R-:W-:Y:S11]  /*e6a0*/  HMMA.16816.F32.BF16 R20, R16, R24, R20 ;  /* 0x000000181014723c */ /* 0x008ff60000041814 */
[----:B------:R-:W-:Y:S11]  /*e6b0*/  @!UPT UIADD3 URZ, URZ, URZ, URZ ;  /* 0x0000003f3f3ff290 */ /* 0x000ff6000fffe03f */
[----:B------:R-:W-:Y:S01]  /*e6c0*/  @!UPT UIADD3 URZ, URZ, URZ, URZ ;  /* 0x0000003f3f3ff290 */ /* 0x000fe2000fffe03f */
[----:B------:R0:W-:Y:S04]  /*e6d0*/  STL.64 [R1+0xee0], R20 ;  /* 0x000ee01401007387 */ /* 0x0001e80000100a00 */
[----:B------:R1:W-:Y:S04]  /*e6e0*/  STL.64 [R1+0xee8], R22 ;  /* 0x000ee81601007387 */ /* 0x0003e80000100a00 */
[----:B0-----:R-:W3:Y:S04]  /*e6f0*/  LDL.LU.64 R20, [R1+0xea0] ;  /* 0x000ea00001147983 */ /* 0x001ee80000300a00 */
[----:B-1----:R-:W3:Y:S04]  /*e700*/  LDL.LU.64 R22, [R1+0xea8] ;  /* 0x000ea80001167983 */ /* 0x002ee80000300a00 */
[----:B------:R0:W-:Y:S04]  /*e710*/  STL.64 [R1+0xed0], R4 ;  /* 0x000ed00401007387 */ /* 0x0001e80000100a00 */
[----:B------:R1:W-:Y:S04]  /*e720*/  STL.64 [R1+0xed8], R6 ;  /* 0x000ed80601007387 */ /* 0x0003e80000100a00 */
[----:B0-----:R-:W4:Y:S04]  /*e730*/  LDL.LU.64 R4, [R1+0xe90] ;  /* 0x000e900001047983 */ /* 0x001f280000300a00 */
[----:B-1----:R-:W4:Y:S04]  /*e740*/  LDL.LU.64 R6, [R1+0xe98] ;  /* 0x000e980001067983 */ /* 0x002f280000300a00 */
[----:B------:R-:W-:Y:S04]  /*e750*/  STL.64 [R1+0x21d8], R26 ;  /* 0x0021d81a01007387 */ /* 0x000fe80000100a00 */
[----:B------:R0:W-:Y:S02]  /*e760*/  STL.64 [R1+0x21d0], R24 ;  /* 0x0021d01801007387 */ /* 0x0001e40000100a00 */
[----:B0-----:R-:W-:-:S02]  /*e770*/  IMAD.MOV.U32 R24, RZ, RZ, R13 ;  /* 0x000000ffff187224 */ /* 0x001fc400078e000d */
[----:B------:R-:W2:Y:S01]  /*e780*/  LDL.LU R13, [R1+0x22cc] ;  /* 0x0022cc00010d7983 */ /* 0x000ea20000300800 */
[----:B------:R-:W-:Y:S02]  /*e790*/  IMAD.MOV.U32 R26, RZ, RZ, R15 ;  /* 0x000000ffff1a7224 */ /* 0x000fe400078e000f */
[----:B------:R-:W-:Y:S02]  /*e7a0*/  IMAD.MOV.U32 R27, RZ, RZ, R29 ;  /* 0x000000ffff1b7224 */ /* 0x000fe400078e001d */
[----:B------:R-:W-:Y:S02]  /*e7b0*/  IMAD.MOV.U32 R25, RZ, RZ, R14 ;  /* 0x000000ffff197224 */ /* 0x000fe400078e000e */
[----:B------:R-:W3:Y:S04]  /*e7c0*/  LDL.LU R14, [R1+0x22c8] ;  /* 0x0022c800010e7983 */ /* 0x000ee80000300800 */
[----:B------:R-:W3:Y:S04]  /*e7d0*/  LDL.LU R15, [R1+0x22c4] ;  /* 0x0022c400010f7983 */ /* 0x000ee80000300800 */
[----:B------:R-:W3:Y:S04]  /*e7e0*/  LDL.LU R29, [R1+0x22c0] ;  /* 0x0022c000011d7983 */ /* 0x000ee80000300800 */
[----:B------:R-:W-:Y:S04]  /*e7f0*/  STL.64 [R1+0x21f8], R26 ;  /* 0x0021f81a01007387 */ /* 0x000fe80000100a00 */
[----:B------:R0:W-:Y:S04]  /*e800*/  STL.64 [R1+0x21f0], R24 ;  /* 0x0021f01801007387 */ /* 0x0001e80000100a00 */
[----:B0-----:R-:W3:Y:S04]  /*e810*/  LDL.LU.64 R24, [R1+0xeb0] ;  /* 0x000eb00001187983 */ /* 0x001ee80000300a00 */
[----:B------:R-:W3:Y:S01]  /*e820*/  LDL.LU.64 R26, [R1+0xeb8] ;  /* 0x000eb800011a7983 */ /* 0x000ee20000300a00 */
[C---:B--2---:R-:W-:Y:S11]  /*e830*/  HMMA.16816.F32.BF16 R8, R16.reuse, R12, R8 ;  /* 0x0000000c1008723c */ /* 0x044ff60000041808 */
[----:B------:R-:W-:Y:S11]  /*e840*/  @!UPT UIADD3 URZ, URZ, URZ, URZ ;  /* 0x0000003f3f3ff290 */ /* 0x000ff6000fffe03f */
[----:B------:R-:W-:Y:S01]  /*e850*/  @!UPT UIADD3 URZ, URZ, URZ, URZ ;  /* 0x0000003f3f3ff290 */ /* 0x000fe2000fffe03f */
[----:B------:R-:W-:Y:S04]  /*e860*/  STL.64 [R1+0xec0], R8 ;  /* 0x000ec00801007387 */ /* 0x000fe80000100a00 */
[----:B------:R0:W-:Y:S04]  /*e870*/  STL.64 [R1+0xec8], R10 ;  /* 0x000ec80a01007387 */ /* 0x0001e80000100a00 */
[----:B0-----:R-:W4:Y:S04]  /*e880*/  LDL.LU.64 R10, [R1+0x22b8] ;  /* 0x0022b800010a7983 */ /* 0x001f280000300a00 */
[----:B------:R-:W2:Y:S01]  /*e890*/  LDL.LU.64 R8, [R1+0x22b0] ;  /* 0x0022b00001087983 */ /* 0x000ea20000300a00 */
[C---:B---3--:R-:W-:Y:S11]  /*e8a0*/  HMMA.16816.F32.BF16 R24, R16.reuse, R14, R24 ;  /* 0x0000000e1018723c */ /* 0x048ff60000041818 */
[----:B------:R-:W-:Y:S11]  /*e8b0*/  @!UPT UIADD3 URZ, URZ, URZ, URZ ;  /* 0x0000003f3f3ff290 */ /* 0x000ff6000fffe03f */
[----:B------:R-:W-:Y:S01]  /*e8c0*/  @!UPT UIADD3 URZ, URZ, URZ, URZ ;  /* 0x0000003f3f3ff290 */ /* 0x000fe2000fffe03f */
[----:B------:R0:W-:Y:S04]  /*e8d0*/  STL.64 [R1+0xeb0], R24 ;  /* 0x000eb01801007387 */ /* 0x0001e80000100a00 */
[----:B------:R1:W-:Y:S04]  /*e8e0*/  STL.64 [R1+0xeb8], R26 ;  /* 0x000eb81a01007387 */ /* 0x0003e80000100a00 */
[----:B0-----:R-:W3:Y:S04]  /*e8f0*/  LDL.LU.64 R24, [R1+0xe70] ;  /* 0x000e700001187983 */ /* 0x001ee80000300a00 */
[----:B-1----:R-:W3:Y:S04]  /*e900*/  LDL.LU.64 R26, [R1+0xe78] ;  /* 0x000e7800011a7983 */ /* 0x002ee80000300a00 */
[----:B------:R-:W-:Y:S04]  /*e910*/  STL.64 [R1+0x21e8], R14 ;  /* 0x0021e80e01007387 */ /* 0x000fe80000100a00 */
[----:B------:R0:W-:Y:S04]  /*e920*/  STL.64 [R1+0x21e0], R12 ;  /* 0x0021e00c01007387 */ /* 0x0001e80000100a00 */
[----:B0-----:R-:W3:Y:S04]  /*e930*/  LDL.LU.64 R12, [R1+0xe80] ;  /* 0x000e8000010c7983 */ /* 0x001ee80000300a00 */
[----:B------:R-:W3:Y:S01]  /*e940*/  LDL.LU.64 R14, [R1+0xe88] ;  /* 0x000e8800010e7983 */ /* 0x000ee20000300a00 */
[C---:B----4-:R-:W-:Y:S08]  /*e950*/  HMMA.16816.F32.BF16 R4, R16.reuse, R10, R4 ;  /* 0x0000000a1004723c */ /* 0x050ff00000041804 */
[C---:B--2---:R-:W-:Y:S11]  /*e960*/  HMMA.16816.F32.BF16 R20, R16.reuse, R8, R20 ;  /* 0x000000081014723c */ /* 0x044ff60000041814 */
[----:B------:R-:W-:Y:S11]  /*e970*/  @!UPT UIADD3 URZ, URZ, URZ, URZ ;  /* 0x0000003f3f3ff290 */ /* 0x000ff6000fffe03f */
[----:B------:R-:W-:Y:S01]  /*e980*/  @!UPT UIADD3 URZ, URZ, URZ, URZ ;  /* 0x0000003f3f3ff290 */ /* 0x000fe2000fffe03f */
[----:B------:R-:W-:Y:S04]  /*e990*/  STL.64 [R1+0xea0], R20 ;  /* 0x000ea01401007387 */ /* 0x000fe80000100a00 */
[----:B------:R0:W-:Y:S04]  /*e9a0*/  STL.64 [R1+0xea8], R22 ;  /* 0x000ea81601007387 */ /* 0x0001e80000100a00 */
[----:B0-----:R-:W2:Y:S04]  /*e9b0*/  LDL.LU.64 R22, [R1+0x22a8] ;  /* 0x0022a80001167983 */ /* 0x001ea80000300a00 */
[----:B------:R-:W4:Y:S04]  /*e9c0*/  LDL.LU.64 R20, [R1+0x22a0] ;  /* 0x0022a00001147983 */ /* 0x000f280000300a00 */
[----:B------:R-:W-:Y:S04]  /*e9d0*/  STL.64 [R1+0xe90], R4 ;  /* 0x000e900401007387 */ /* 0x000fe80000100a00 */
[----:B------:R0:W-:Y:S04]  /*e9e0*/  STL.64 [R1+0xe98], R6 ;  /* 0x000e980601007387 */ /* 0x0001e80000100a00 */
[----:B0-----:R-:W2:Y:S04]  /*e9f0*/  LDL.LU.64 R6, [R1+0x2298] ;  /* 0x0022980001067983 */ /* 0x001ea80000300a00 */
[----:B------:R-:W3:Y:S04]  /*ea00*/  LDL.LU.64 R4, [R1+0x2290] ;  /* 0x0022900001047983 */ /* 0x000ee80000300a00 */
[----:B------:R-:W-:Y:S04]  /*ea10*/  STL.64 [R1+0x21c8], R10 ;  /* 0x0021c80a01007387 */ /* 0x000fe80000100a00 */
[----:B------:R0:W-:Y:S04]  /*ea20*/  STL.64 [R1+0x21c0], R8 ;  /* 0x0021c00801007387 */ /* 0x0001e80000100a00 */
[----:B0-----:R-:W2:Y:S04]  /*ea30*/  LDL.LU.64 R8, [R1+0xd50] ;  /* 0x000d500001087983 */ /* 0x001ea80000300a00 */
[----:B------:R-:W2:Y:S01]  /*ea40*/  LDL.LU.64 R10, [R1+0xd58] ;  /* 0x000d5800010a7983 */ /* 0x000ea20000300a00 */
[----:B---3--:R-:W-:Y:S03]  /*ea50*/  HMMA.16816.F32.BF16 R12, R16, R4, R12 ;  /* 0x00000004100c723c */ /* 0x008fe6000004180c */
[----:B--2---:R0:W-:Y:S11]  /*ea60*/  STL.64 [R1+0x2208], R10 ;  /* 0x0022080a01007387 */ /* 0x0041f60000100a00 */
[----:B------:R-:W-:Y:S09]  /*ea70*/  @!UPT UIADD3 URZ, URZ, URZ, URZ ;  /* 0x0000003f3f3ff290 */ /* 0x000ff2000fffe03f */
[----:B------:R-:W-:Y:S04]  /*ea80*/  STL.64 [R1+0xe80], R12 ;  /* 0x000e800c01007387 */ /* 0x000fe80000100a00 */
[----:B------:R-:W-:Y:S04]  /*ea90*/  STL.64 [R1+0xe88], R14 ;  /* 0x000e880e01007387 */ /* 0x000fe80000100a00 */
[----:B------:R4:W-:Y:S01]  /*eaa0*/  STL.64 [R1+0x2200], R8 ;  /* 0x0022000801007387 */ /* 0x0009e20000100a00 */
[----:B0-----:R-:W-:Y:S02]  /*eab0*/  IMAD.MOV.U32 R10, RZ, RZ, R23 ;  /* 0x000000ffff0a7224 */ /* 0x001fe400078e0017 */
[----:B------:R-:W-:-:S02]  /*eac0*/  IMAD.MOV.U32 R11, RZ, RZ, R2 ;  /* 0x000000ffff0b7224 */ /* 0x000fc400078e0002 */
[----:B----4-:R-:W-:Y:S02]  /*ead0*/  IMAD.MOV.U32 R8, RZ, RZ, R21 ;  /* 0x000000ffff087224 */ /* 0x010fe400078e0015 */
[----:B------:R-:W2:Y:S01]  /*eae0*/  LDL.LU R21, [R1+0x228c] ;  /* 0x00228c0001157983 */ /* 0x000ea20000300800 */
[----:B------:R-:W-:-:S03]  /*eaf0*/  IMAD.MOV.U32 R9, RZ, RZ, R22 ;  /* 0x000000ffff097224 */ /* 0x000fc600078e0016 */
[----:B------:R-:W2:Y:S04]  /*eb00*/  LDL.LU R22, [R1+0x2288] ;  /* 0x0022880001167983 */ /* 0x000ea80000300800 */
[----:B------:R-:W2:Y:S04]  /*eb10*/  LDL.LU R23, [R1+0x2284] ;  /* 0x0022840001177983 */ /* 0x000ea80000300800 */
[----:B------:R-:W3:Y:S04]  /*eb20*/  LDL.LU R2, [R1+0x2280] ;  /* 0x0022800001027983 */ /* 0x000ee80000300800 */
[----:B------:R-:W-:Y:S04]  /*eb30*/  STL.64 [R1+0x2228], R10 ;  /* 0x0022280a01007387 */ /* 0x000fe80000100a00 */
[----:B------:R0:W-:Y:S04]  /*eb40*/  STL.64 [R1+0x2220], R8 ;  /* 0x0022200801007387 */ /* 0x0001e80000100a00 */
[----:B0-----:R-:W4:Y:S04]  /*eb50*/  LDL.LU.64 R8, [R1+0xf80] ;  /* 0x000f800001087983 */ /* 0x001f280000300a00 */
[----:B------:R-:W2:Y:S01]  /*eb60*/  LDL.LU.64 R10, [R1+0xf88] ;  /* 0x000f8800010a7983 */ /* 0x000ea20000300a00 */
[----:B------:R-:W-:Y:S03]  /*eb70*/  HMMA.16816.F32.BF16 R24, R16, R6, R24 ;  /* 0x000000061018723c */ /* 0x000fe60000041818 */
[----:B--2---:R-:W-:Y:S11]  /*eb80*/  STL.64 [R1+0x2248], R10 ;  /* 0x0022480a01007387 */ /* 0x004ff60000100a00 */
[----:B------:R-:W-:Y:S09]  /*eb90*/  @!UPT UIADD3 URZ, URZ, URZ, URZ ;  /* 0x0000003f3f3ff290 */ /* 0x000ff2000fffe03f */
[----:B------:R-:W-:Y:S04]  /*eba0*/  STL.64 [R1+0xe70], R24 ;  /* 0x000e701801007387 */ /* 0x000fe80000100a00 */
[----:B------:R-:W-:Y:S04]  /*ebb0*/  STL.64 [R1+0xe78], R26 ;  /* 0x000e781a01007387 */ /* 0x000fe80000100a00 */
[----:B----4-:R0:W-:Y:S04]  /*ebc0*/  STL.64 [R1+0x2240], R8 ;  /* 0x0022400801007387 */ /* 0x0101e80000100a00 */
[----:B0-----:R-:W2:Y:S04]  /*ebd0*/  LDL.LU.64 R8, [R1+0xf90] ;  /* 0x000f900001087983 */ /* 0x001ea80000300a00 */
[----:B------:R-:W4:Y:S04]  /*ebe0*/  LDL.LU.64 R10, [R1+0xf98] ;  /* 0x000f9800010a7983 */ /* 0x000f280000300a00 */
[----:B----4-:R0:W-:Y:S04]  /*ebf0*/  STL.64 [R1+0x2258], R10 ;  /* 0x0022580a01007387 */ /* 0x0101e80000100a00 */
[----:B--2---:R1:W-:Y:S04]  /*ec00*/  STL.64 [R1+0x2250], R8 ;  /* 0x0022500801007387 */ /* 0x0043e80000100a00 */
[----:B0-----:R-:W2:Y:S04]  /*ec10*/  LDL.64 R10, [R1+0x38] ;  /* 0x00003800010a7983 */ /* 0x001ea80000100a00 */
[----:B-1----:R-:W4:Y:S04]  /*ec20*/  LDL.64 R8, [R1+0x30] ;  /* 0x0000300001087983 */ /* 0x002f280000100a00 */
[----:B------:R-:W2:Y:S04]  /*ec30*/  LDL.LU.64 R24, [R1+0xd90] ;  /* 0x000d900001187983 */ /* 0x000ea80000300a00 */
[----:B------:R-:W2:Y:S04]  /*ec40*/  LDL.LU.64 R26, [R1+0xd98] ;  /* 0x000d9800011a7983 */ /* 0x000ea80000300a00 */
[----:B--2---:R-:W-:Y:S04]  /*ec50*/  STL.64 [R1+0x2218], R26 ;  /* 0x0022181a01007387 */ /* 0x004fe80000100a00 */
[----:B------:R0:W-:Y:S04]  /*ec60*/  STL.64 [R1+0x2210], R24 ;  /* 0x0022101801007387 */ /* 0x0001e80000100a00 */
[----:B0-----:R-:W2:Y:S04]  /*ec70*/  LDL.LU.64 R24, [R1+0xda0] ;  /* 0x000da00001187983 */ /* 0x001ea80000300a00 */
[----:B------:R-:W2:Y:S04]  /*ec80*/  LDL.LU.64 R26, [R1+0xda8] ;  /* 0x000da800011a7983 */ /* 0x000ea80000300a00 */
[----:B--2---:R0:W-:Y:S04]  /*ec90*/  STL.64 [R1+0x2238], R26 ;  /* 0x0022381a01007387 */ /* 0x0041e80000100a00 */
[----:B------:R1:W-:Y:S01]  /*eca0*/  STL.64 [R1+0x2230], R24 ;  /* 0x0022301801007387 */ /* 0x0003e20000100a00 */
[----:B0-----:R-:W-:-:S02]  /*ecb0*/  IMAD.MOV.U32 R26, RZ, RZ, R3 ;  /* 0x000000ffff1a7224 */ /* 0x001fc400078e0003 */
[----:B------:R-:W-:Y:S02]  /*ecc0*/  IMAD.MOV.U32 R27, RZ, RZ, R0 ;  /* 0x000000ffff1b7224 */ /* 0x000fe400078e0000 */
[----:B-1----:R-:W-:Y:S02]  /*ecd0*/  IMAD.MOV.U32 R24, RZ, RZ, R29 ;  /* 0x000000ffff187224 */ /* 0x002fe400078e001d */
[----:B------:R-:W-:Y:S01]  /*ece0*/  IMAD.MOV.U32 R25, RZ, RZ, R28 ;  /* 0x000000ffff197224 */ /* 0x000fe200078e001c */
[----:B------:R-:W-:Y:S04]  /*ecf0*/  STL.64 [R1+0x2268], R26 ;  /* 0x0022681a01007387 */ /* 0x000fe80000100a00 */
[----:B------:R0:W-:Y:S04]  /*ed00*/  STL.64 [R1+0x2260], R24 ;  /* 0x0022601801007387 */ /* 0x0001e80000100a00 */
[----:B0-----:R-:W2:Y:S04]  /*ed10*/  LDL.LU.64 R24, [R1+0xfa0] ;  /* 0x000fa00001187983 */ /* 0x001ea80000300a00 */
[----:B------:R-:W2:Y:S04]  /*ed20*/  LDL.LU.64 R26, [R1+0xfa8] ;  /* 0x000fa800011a7983 */ /* 0x000ea80000300a00 */
[----:B--2---:R-:W-:Y:S04]  /*ed30*/  STL.64 [R1+0x2278], R26 ;  /* 0x0022781a01007387 */ /* 0x004fe80000100a00 */
[----:B------:R0:W-:Y:S04]  /*ed40*/  STL.64 [R1+0x2270], R24 ;  /* 0x0022701801007387 */ /* 0x0001e80000100a00 */
[----:B0-----:R-:W4:Y:S04]  /*ed50*/  LDL.LU.64 R24, [R1+0xfb0] ;  /* 0x000fb00001187983 */ /* 0x001f280000300a00 */
[----:B------:R-:W4:Y:S04]  /*ed60*/  LDL.LU.64 R26, [R1+0xfb8] ;  /* 0x000fb800011a7983 */ /* 0x000f280000300a00 */
[----:B------:R-:W2:Y:S04]  /*ed70*/  LDL.LU.64 R12, [R1+0xd80] ;  /* 0x000d8000010c7983 */ /* 0x000ea80000300a00 */
[----:B------:R-:W2:Y:S04]  /*ed80*/  LDL.LU.64 R14, [R1+0xd88] ;  /* 0x000d8800010e7983 */ /* 0x000ea80000300a00 */
[----:B------:R-:W2:Y:S04]  /*ed90*/  LDL.LU.64 R16, [R1+0xd60] ;  /* 0x000d600001107983 */ /* 0x000ea80000300a00 */
[----:B------:R-:W2:Y:S04]  /*eda0*/  LDL.LU.64 R18, [R1+0xd68] ;  /* 0x000d680001127983 */ /* 0x000ea80000300a00 */
[----:B------:R-:W-:Y:S04]  /*edb0*/  STL.64 [R1+0x21a8], R6 ;  /* 0x0021a80601007387 */ /* 0x000fe80000100a00 */
[----:B------:R0:W-:Y:S04]  /*edc0*/  STL.64 [R1+0x21a0], R4 ;  /* 0x0021a00401007387 */ /* 0x0001e80000100a00 */
[----:B0-----:R-:W2:Y:S04]  /*edd0*/  LDL.LU.64 R4, [R1+0xd70] ;  /* 0x000d700001047983 */ /* 0x001ea80000300a00 */
[----:B------:R-:W2:Y:S01]  /*ede0*/  LDL.LU.64 R6, [R1+0xd78] ;  /* 0x000d780001067983 */ /* 0x000ea20000300a00 */
[----:B----4-:R-:W-:Y:S11]  /*edf0*/  HMMA.16816.F32.BF16 R24, R20, R8, R24 ;  /* 0x000000081418723c */ /* 0x010ff60000041818 */
[----:B------:R-:W-:Y:S11]  /*ee00*/  @!UPT UIADD3 URZ, URZ, URZ, URZ ;  /* 0x0000003f3f3ff290 */ /* 0x000ff6000fffe03f */
[----:B------:R-:W-:Y:S01]  /*ee10*/  @!UPT UIADD3 URZ, URZ, URZ, URZ ;  /* 0x0000003f3f3ff290 */ /* 0x000fe2000fffe03f */
[----:B------:R-:W-:Y:S04]  /*ee20*/  STL.64 [R1+0xfb0], R24 ;  /* 0x000fb01801007387 */ /* 0x000fe80000100a00 */
[----:B------:R0:W-:Y:S04]  /*ee30*/  STL.64 [R1+0xfb8], R26 ;  /* 0x000fb81a01007387 */ /* 0x0001e80000100a00 */
[----:B0-----:R-:W4:Y:S04]  /*ee40*/  LDL.LU.64 R26, [R1+0x2278] ;  /* 0x00227800011a7983 */ /* 0x001f280000300a00 */
[----:B------:R-:W4:Y:S01]  /*ee50*/  LDL.LU.64 R24, [R1+0x2270] ;  /* 0x0022700001187983 */ /* 0x000f220000300a00 */
[----:B------:R-:W-:-:S02]  /*ee60*/  IMAD.MOV.U32 R3, RZ, RZ, R10 ;  /* 0x000000ffff037224 */ /* 0x000fc400078e000a */
[----:B------:R-:W-:Y:S02]  /*ee70*/  IMAD.MOV.U32 R0, RZ, RZ, R11 ;  /* 0x000000ffff007224 */ /* 0x000fe400078e000b */
[----:B------:R-:W-:Y:S02]  /*ee80*/  IMAD.MOV.U32 R29, RZ, RZ, R8 ;  /* 0x000000ffff1d7224 */ /* 0x000fe400078e0008 */
[----:B------:R-:W-:Y:S01]  /*ee90*/  IMAD.MOV.U32 R28, RZ, RZ, R9 ;  /* 0x000000ffff1c7224 */ /* 0x000fe200078e0009 */
[C---:B----4-:R-:W-:Y:S11]  /*eea0*/  HMMA.16816.F32.BF16 R24, R20.reuse, R10, R24 ;  /* 0x0000000a1418723c */ /* 0x050ff60000041818 */
[----:B------:R-:W-:Y:S11]  /*eeb0*/  @!UPT UIADD3 URZ, URZ, URZ, URZ ;  /* 0x0000003f3f3ff290 */ /* 0x000ff6000fffe03f */
[----:B------:R-:W-:Y:S01]  /*eec0*/  @!UPT UIADD3 URZ, URZ, URZ, URZ ;  /* 0x0000003f3f3ff290 */ /* 0x000fe2000fffe03f */
[----:B------:R-:W-:Y:S04]  /*eed0*/  STL.64 [R1+0xfa0], R24 ;  /* 0x000fa01801007387 */ /* 0x000fe80000100a00 */
[----:B------:R0:W-:Y:S04]  /*eee0*/  STL.64 [R1+0xfa8], R26 ;  /* 0x000fa81a01007387 */ /* 0x0001e80000100a00 */
[----:B0-----:R-:W4:Y:S04]  /*eef0*/  LDL.LU.64 R26, [R1+0x2268] ;  /* 0x00226800011a7983 */ /* 0x001f280000300a00 */
[----:B------:R-:W2:Y:S04]  /*ef00*/  LDL.LU.64 R24, [R1+0x2260] ;  /* 0x0022600001187983 */ /* 0x000ea80000300a00 */
[----:B------:R-:W2:Y:S04]  /*ef10*/  LDL.LU.64 R10, [R1+0x2258] ;  /* 0x00225800010a7983 */ /* 0x000ea80000300a00 */
[----:B------:R-:W2:Y:S02]  /*ef20*/  LDL.LU.64 R8, [R1+0x2250] ;  /* 0x0022500001087983 */ /* 0x000ea40000300a00 */
[C---:B--2---:R-:W-:Y:S11]  /*ef30*/  HMMA.16816.F32.BF16 R8, R20.reuse, R24, R8 ;  /* 0x000000181408723c */ /* 0x044ff60000041808 */
[----:B------:R-:W-:Y:S11]  /*ef40*/  @!UPT UIADD3 URZ, URZ, URZ, URZ ;  /* 0x0000003f3f3ff290 */ /* 0x000ff6000fffe03f */
[----:B------:R-:W-:Y:S01]  /*ef50*/  @!UPT UIADD3 URZ, URZ, URZ, URZ ;  /* 0x0000003f3f3ff290 */ /* 0x000fe2000fffe03f */
[----:B------:R-:W-:Y:S04]  /*ef60*/  STL.64 [R1+0xf90], R8 ;  /* 0x000f900801007387 */ /* 0x000fe80000100a00 */
[----:B------:R0:W-:Y:S04]  /*ef70*/  STL.64 [R1+0xf98], R10 ;  /* 0x000f980a01007387 */ /* 0x0001e80000100a00 */
[----:B0-----:R-:W4:Y:S04]  /*ef80*/  LDL.LU.64 R10, [R1+0x2248] ;  /* 0x00224800010a7983 */ /* 0x001f280000300a00 */
[----:B------:R-:W4:Y:S02]  /*ef90*/  LDL.LU.64 R8, [R1+0x2240] ;  /* 0x0022400001087983 */ /* 0x000f240000300a00 */
[C---:B----4-:R-:W-:Y:S02]  /*efa0*/  HMMA.16816.F32.BF16 R8, R20.reuse, R26, R8 ;  /* 0x0000001a1408723c */ /* 0x050fe40000041808 */
[----:B------:R-:W2:Y:S04]  /*efb0*/  LDL.LU.64 R26, [R1+0x2238] ;  /* 0x00223800011a7983 */ /* 0x000ea80000300a00 */
[----:B------:R-:W2:Y:S11]  /*efc0*/  LDL.LU.64 R24, [R1+0x2230] ;  /* 0x0022300001187983 */ /* 0x000eb60000300a00 */
[----:B------:R-:W-:Y:S06]  /*efd0*/  @!UPT UIADD3 URZ, URZ, URZ, URZ ;  /* 0x0000003f3f3ff290 */ /* 0x000fec000fffe03f */
[----:B------:R-:W-:Y:S04]  /*efe0*/  STL.64 [R1+0xf80], R8 ;  /* 0x000f800801007387 */ /* 0x000fe80000100a00 */
[----:B------:R0:W-:Y:S04]  /*eff0*/  STL.64 [R1+0xf88], R10 ;  /* 0x000f880a01007387 */ /* 0x0001e80000100a00 */
[----:B0-----:R-:W4:Y:S04]  /*f000*/  LDL.LU.64 R10, [R1+0x2228] ;  /* 0x00222800010a7983 */ /* 0x001f280000300a00 */
        /* <DEDUP_REMOVED lines=16> */
[C---:B--2---:R-:W-:Y:S08]  /*f110*/  HMMA.16816.F32.BF16 R12, R20.reuse, R24, R12 ;  /* 0x00000018140c723c */ /* 0x044ff0000004180c */
[C---:B----4-:R-:W-:Y:S11]  /*f120*/  HMMA.16816.F32.BF16 R4, R20.reuse, R26, R4 ;  /* 0x0000001a1404723c */ /* 0x050ff60000041804 */
[----:B------:R-:W-:Y:S04]  /*f130*/  @!UPT UIADD3 URZ, URZ, URZ, URZ ;  /* 0x0000003f3f3ff290 */ /* 0x000fe8000fffe03f */
[----:B------:R-:W-:Y:S04]  /*f140*/  STL.64 [R1+0xd80], R12 ;  /* 0x000d800c01007387 */ /* 0x000fe80000100a00 */
[----:B------:R0:W-:Y:S04]  /*f150*/  STL.64 [R1+0xd88], R14 ;  /* 0x000d880e01007387 */ /* 0x0001e80000100a00 */
[----:B0-----:R-:W2:Y:S04]  /*f160*/  LDL.LU.64 R14, [R1+0x21e8] ;  /* 0x0021e800010e7983 */ /* 0x001ea80000300a00 */
[----:B------:R-:W4:Y:S04]  /*f170*/  LDL.LU.64 R12, [R1+0x21e0] ;  /* 0x0021e000010c7983 */ /* 0x000f280000300a00 */
[----:B------:R-:W2:Y:S04]  /*f180*/  LDL.LU.64 R26, [R1+0x21d8] ;  /* 0x0021d800011a7983 */ /* 0x000ea80000300a00 */
[----:B------:R-:W2:Y:S02]  /*f190*/  LDL.LU.64 R24, [R1+0x21d0] ;  /* 0x0021d00001187983 */ /* 0x000ea40000300a00 */
[C---:B--2---:R-:W-:Y:S08]  /*f1a0*/  HMMA.16816.F32.BF16 R16, R20.reuse, R24, R16 ;  /* 0x000000181410723c */ /* 0x044ff00000041810 */
[C---:B------:R-:W-:Y:S11]  /*f1b0*/  HMMA.16816.F32.BF16 R8, R20.reuse, R26, R8 ;  /* 0x0000001a1408723c */ /* 0x040ff60000041808 */
[----:B------:R-:W-:Y:S04]  /*f1c0*/  @!UPT UIADD3 URZ, URZ, URZ, URZ ;  /* 0x0000003f3f3ff290 */ /* 0x000fe8000fffe03f */
[----:B------:R0:W-:Y:S04]  /*f1d0*/  STL.64 [R1+0xd60], R16 ;  /* 0x000d601001007387 */ /* 0x0001e80000100a00 */
[----:B------:R-:W-:Y:S04]  /*f1e0*/  STL.64 [R1+0xd70], R4 ;  /* 0x000d700401007387 */ /* 0x000fe80000100a00 */
[----:B------:R-:W-:Y:S04]  /*f1f0*/  STL.64 [R1+0xd78], R6 ;  /* 0x000d780601007387 */ /* 0x000fe80000100a00 */
[----:B------:R1:W-:Y:S04]  /*f200*/  STL.64 [R1+0xd68], R18 ;  /* 0x000d681201007387 */ /* 0x0003e80000100a00 */
[----:B0-----:R-:W4:Y:S04]  /*f210*/  LDL.LU.64 R16, [R1+0xd40] ;  /* 0x000d400001107983 */ /* 0x001f280000300a00 */
[----:B-1----:R-:W4:Y:S04]  /*f220*/  LDL.LU.64 R18, [R1+0xd48] ;  /* 0x000d480001127983 */ /* 0x002f280000300a00 */
[----:B------:R0:W-:Y:S04]  /*f230*/  STL.64 [R1+0xd50], R8 ;  /* 0x000d500801007387 */ /* 0x0001e80000100a00 */
[----:B------:R1:W-:Y:S04]  /*f240*/  STL.64 [R1+0xd58], R10 ;  /* 0x000d580a01007387 */ /* 0x0003e80000100a00 */
[----:B0-----:R-:W2:Y:S04]  /*f250*/  LDL.LU.64 R8, [R1+0xd30] ;  /* 0x000d300001087983 */ /* 0x001ea80000300a00 */
[----:B-1----:R-:W2:Y:S04]  /*f260*/  LDL.LU.64 R10, [R1+0xd38] ;  /* 0x000d3800010a7983 */ /* 0x002ea80000300a00 */
[----:B------:R-:W2:Y:S04]  /*f270*/  LDL.LU.64 R4, [R1+0xd10] ;  /* 0x000d100001047983 */ /* 0x000ea80000300a00 */
[----:B------:R-:W2:Y:S04]  /*f280*/  LDL.LU.64 R6, [R1+0xd18] ;  /* 0x000d180001067983 */ /* 0x000ea80000300a00 */
[----:B--2---:R-:W-:Y:S04]  /*f290*/  STL.64 [R1+0x21b8], R6 ;  /* 0x0021b80601007387 */ /* 0x004fe80000100a00 */
[----:B------:R0:W-:Y:S04]  /*f2a0*/  STL.64 [R1+0x21b0], R4 ;  /* 0x0021b00401007387 */ /* 0x0001e80000100a00 */
[----:B0-----:R-:W2:Y:S04]  /*f2b0*/  LDL.LU.64 R4, [R1+0xd20] ;  /* 0x000d200001047983 */ /* 0x001ea80000300a00 */
[----:B------:R-:W2:Y:S04]  /*f2c0*/  LDL.LU.64 R6, [R1+0xd28] ;  /* 0x000d280001067983 */ /* 0x000ea80000300a00 */
[----:B------:R0:W-:Y:S04]  /*f2d0*/  STL.64 [R1+0x2158], R26 ;  /* 0x0021581a01007387 */ /* 0x0001e80000100a00 */
[----:B------:R1:W-:Y:S04]  /*f2e0*/  STL.64 [R1+0x2150], R24 ;  /* 0x0021501801007387 */ /* 0x0003e80000100a00 */
[----:B0-----:R-:W2:Y:S04]  /*f2f0*/  LDL.64 R26, [R1+0x28] ;  /* 0x00002800011a7983 */ /* 0x001ea80000100a00 */
[----:B-1----:R-:W3:Y:S01]  /*f300*/  LDL.64 R24, [R1+0x20] ;  /* 0x0000200001187983 */ /* 0x002ee20000100a00 */
[C---:B----4-:R-:W-:Y:S08]  /*f310*/  HMMA.16816.F32.BF16 R16, R20.reuse, R12, R16 ;  /* 0x0000000c1410723c */ /* 0x050ff00000041810 */
[C---:B------:R-:W-:Y:S01]  /*f320*/  HMMA.16816.F32.BF16 R8, R20.reuse, R14, R8 ;  /* 0x0000000e1408723c */ /* 0x040fe20000041808 */
[----:B--2---:R-:W-:Y:S04]  /*f330*/  STL.64 [R1+0x2188], R26 ;  /* 0x0021881a01007387 */ /* 0x004fe80000100a00 */
[----:B---3--:R-:W-:Y:S10]  /*f340*/  STL.64 [R1+0x2180], R24 ;  /* 0x0021801801007387 */ /* 0x008ff40000100a00 */
[----:B------:R0:W-:Y:S04]  /*f350*/  STL.64 [R1+0xd40], R16 ;  /* 0x000d401001007387 */ /* 0x0001e80000100a00 */
[----:B------:R1:W-:Y:S04]  /*f360*/  STL.64 [R1+0xd48], R18 ;  /* 0x000d481201007387 */ /* 0x0003e80000100a00 */
[----:B0-----:R-:W2:Y:S04]  /*f370*/  LDL.LU.64 R16, [R1+0xcf0] ;  /* 0x000cf00001107983 */ /* 0x001ea80000300a00 */
[----:B-1----:R-:W2:Y:S04]  /*f380*/  LDL.LU.64 R18, [R1+0xcf8] ;  /* 0x000cf80001127983 */ /* 0x002ea80000300a00 */
[----:B------:R-:W-:Y:S04]  /*f390*/  STL [R1+0x214c], R13 ;  /* 0x00214c0d01007387 */ /* 0x000fe80000100800 */
[----:B------:R-:W-:Y:S04]  /*f3a0*/  STL.64 [R1+0xd30], R8 ;  /* 0x000d300801007387 */ /* 0x000fe80000100a00 */
[----:B------:R0:W-:Y:S04]  /*f3b0*/  STL.64 [R1+0xd38], R10 ;  /* 0x000d380a01007387 */ /* 0x0001e80000100a00 */
[----:B0-----:R-:W3:Y:S04]  /*f3c0*/  LDL.LU.64 R10, [R1+0x21c8] ;  /* 0x0021c800010a7983 */ /* 0x001ee80000300a00 */
[----:B------:R-:W4:Y:S04]  /*f3d0*/  LDL.LU.64 R8, [R1+0x21c0] ;  /* 0x0021c00001087983 */ /* 0x000f280000300a00 */
[----:B------:R-:W-:Y:S04]  /*f3e0*/  STL [R1+0x2148], R14 ;  /* 0x0021480e01007387 */ /* 0x000fe80000100800 */
[----:B------:R-:W-:Y:S04]  /*f3f0*/  STL [R1+0x2144], R15 ;  /* 0x0021440f01007387 */ /* 0x000fe80000100800 */
[----:B------:R0:W-:Y:S04]  /*f400*/  STL [R1+0x2160], R12 ;  /* 0x0021600c01007387 */ /* 0x0001e80000100800 */
[----:B0-----:R-:W2:Y:S04]  /*f410*/  LDL.LU.64 R12, [R1+0xd00] ;  /* 0x000d0000010c7983 */ /* 0x001ea80000300a00 */
[----:B------:R-:W2:Y:S01]  /*f420*/  LDL.LU.64 R14, [R1+0xd08] ;  /* 0x000d0800010e7983 */ /* 0x000ea20000300a00 */
[C---:B----4-:R-:W-:Y:S11]  /*f430*/  HMMA.16816.F32.BF16 R4, R20.reuse, R8, R4 ;  /* 0x000000081404723c */ /* 0x050ff60000041804 */
[----:B------:R-:W-:Y:S11]  /*f440*/  @!UPT UIADD3 URZ, URZ, URZ, URZ ;  /* 0x0000003f3f3ff290 */ /* 0x000ff6000fffe03f */
[----:B------:R-:W-:Y:S01]  /*f450*/  @!UPT UIADD3 URZ, URZ, URZ, URZ ;  /* 0x0000003f3f3ff290 */ /* 0x000fe2000fffe03f */
[----:B------:R-:W-:Y:S04]  /*f460*/  STL.64 [R1+0xd20], R4 ;  /* 0x000d200401007387 */ /* 0x000fe80000100a00 */
[----:B------:R0:W-:Y:S04]  /*f470*/  STL.64 [R1+0xd28], R6 ;  /* 0x000d280601007387 */ /* 0x0001e80000100a00 */
[----:B0-----:R-:W3:Y:S04]  /*f480*/  LDL.LU.64 R6, [R1+0x21b8] ;  /* 0x0021b80001067983 */ /* 0x001ee80000300a00 */
[----:B------:R-:W3:Y:S02]  /*f490*/  LDL.LU.64 R4, [R1+0x21b0] ;  /* 0x0021b00001047983 */ /* 0x000ee40000300a00 */
[C---:B---3--:R-:W-:Y:S11]  /*f4a0*/  HMMA.16816.F32.BF16 R4, R20.reuse, R10, R4 ;  /* 0x0000000a1404723c */ /* 0x048ff60000041804 */
[----:B------:R-:W-:Y:S11]  /*f4b0*/  @!UPT UIADD3 URZ, URZ, URZ, URZ ;  /* 0x0000003f3f3ff290 */ /* 0x000ff6000fffe03f */
[----:B------:R-:W-:Y:S01]  /*f4c0*/  @!UPT UIADD3 URZ, URZ, URZ, URZ ;  /* 0x0000003f3f3ff290 */ /* 0x000fe2000fffe03f */
[----:B------:R-:W-:Y:S04]  /*f4d0*/  STL.64 [R1+0xd10], R4 ;  /* 0x000d100401007387 */ /* 0x000fe80000100a00 */
[----:B------:R0:W-:Y:S04]  /*f4e0*/  STL.64 [R1+0xd18], R6 ;  /* 0x000d180601007387 */ /* 0x0001e80000100a00 */
[----:B0-----:R-:W3:Y:S04]  /*f4f0*/  LDL.LU.64 R6, [R1+0x21a8] ;  /* 0x0021a80001067983 */ /* 0x001ee80000300a00 */
[----:B------:R-:W2:Y:S04]  /*f500*/  LDL.LU.64 R4, [R1+0x21a0] ;  /* 0x0021a00001047983 */ /* 0x000ea80000300a00 */
[----:B------:R-:W-:Y:S04]  /*f510*/  STL.64 [R1+0x2128], R10 ;  /* 0x0021280a01007387 */ /* 0x000fe80000100a00 */
[----:B------:R-:W-:Y:S01]  /*f520*/  STL.64 [R1+0x2120], R8 ;  /* 0x0021200801007387 */ /* 0x000fe20000100a00 */
[C---:B--2---:R-:W-:Y:S11]  /*f530*/  HMMA.16816.F32.BF16 R12, R20.reuse, R4, R12 ;  /* 0x00000004140c723c */ /* 0x044ff6000004180c */
[----:B------:R-:W-:Y:S11]  /*f540*/  @!UPT UIADD3 URZ, URZ, URZ, URZ ;  /* 0x0000003f3f3ff290 */ /* 0x000ff6000fffe03f */
[----:B------:R-:W-:Y:S01]  /*f550*/  @!UPT UIADD3 URZ, URZ, URZ, URZ ;  /* 0x0000003f3f3ff290 */ /* 0x000fe2000fffe03f */
[----:B------:R0:W-:Y:S04]  /*f560*/  STL.64 [R1+0xd00], R12 ;  /* 0x000d000c01007387 */ /* 0x0001e80000100a00 */
[----:B------:R1:W-:Y:S04]  /*f570*/  STL.64 [R1+0xd08], R14 ;  /* 0x000d080e01007387 */ /* 0x0003e80000100a00 */
[----:B0-----:R-:W2:Y:S04]  /*f580*/  LDL.LU.64 R12, [R1+0xc10] ;  /* 0x000c1000010c7983 */ /* 0x001ea80000300a00 */
[----:B-1----:R-:W4:Y:S01]  /*f590*/  LDL.LU.64 R14, [R1+0xc18] ;  /* 0x000c1800010e7983 */ /* 0x002f220000300a00 */
[----:B---3--:R-:W-:Y:S03]  /*f5a0*/  HMMA.16816.F32.BF16 R16, R20, R6, R16 ;  /* 0x000000061410723c */ /* 0x008fe60000041810 */
[----:B------:R-:W0:Y:S04]  /*f5b0*/  LDSM.16.MT88.4 R20, [R2+0x180] ;  /* 0x000180000214783b */ /* 0x000e280000004200 */
[----:B----4-:R-:W-:Y:S04]  /*f5c0*/  STL.64 [R1+0x2198], R14 ;  /* 0x0021980e01007387 */ /* 0x010fe80000100a00 */
[----:B--2---:R1:W-:Y:S04]  /*f5d0*/  STL.64 [R1+0x2190], R12 ;  /* 0x0021900c01007387 */ /* 0x0043e80000100a00 */
[----:B-1----:R-:W2:Y:S04]  /*f5e0*/  LDL.LU.64 R12, [R1+0xf30] ;  /* 0x000f3000010c7983 */ /* 0x002ea80000300a00 */
[----:B------:R-:W2:Y:S04]  /*f5f0*/  LDL.LU.64 R14, [R1+0xf38] ;  /* 0x000f3800010e7983 */ /* 0x000ea80000300a00 */
[----:B------:R-:W3:Y:S04]  /*f600*/  LDL.LU.64 R8, [R1+0xc00] ;  /* 0x000c000001087983 */ /* 0x000ee80000300a00 */
[----:B------:R-:W3:Y:S04]  /*f610*/  LDL.LU.64 R10, [R1+0xc08] ;  /* 0x000c0800010a7983 */ /* 0x000ee80000300a00 */
[----:B------:R1:W-:Y:S04]  /*f620*/  STL.64 [R1+0x2108], R6 ;  /* 0x0021080601007387 */ /* 0x0003e80000100a00 */
[----:B------:R-:W-:Y:S04]  /*f630*/  STL.64 [R1+0xcf0], R16 ;  /* 0x000cf01001007387 */ /* 0x000fe80000100a00 */
[----:B------:R-:W-:Y:S04]  /*f640*/  STL.64 [R1+0xcf8], R18 ;  /* 0x000cf81201007387 */ /* 0x000fe80000100a00 */
[----:B------:R4:W-:Y:S04]  /*f650*/  STL.64 [R1+0x2100], R4 ;  /* 0x0021000401007387 */ /* 0x0009e80000100a00 */
[----:B-1----:R-:W3:Y:S04]  /*f660*/  LDL.64 R6, [R1+0x18] ;  /* 0x0000180001067983 */ /* 0x002ee80000100a00 */
[----:B------:R-:W2:Y:S04]  /*f670*/  LDSM.16.MT88.4 R16, [R2+0x100] ;  /* 0x000100000210783b */ /* 0x000ea80000004200 */
[----:B----4-:R-:W4:Y:S04]  /*f680*/  LDL.64 R4, [R1+0x10] ;  /* 0x0000100001047983 */ /* 0x010f280000100a00 */
[----:B0-----:R-:W-:Y:S04]  /*f690*/  STL [R1+0x20fc], R21 ;  /* 0x0020fc1501007387 */ /* 0x001fe80000100800 */
[----:B------:R-:W-:Y:S04]  /*f6a0*/  STL [R1+0x20f8], R22 ;  /* 0x0020f81601007387 */ /* 0x000fe80000100800 */
[----:B------:R-:W-:Y:S04]  /*f6b0*/  STL [R1+0x20f4], R23 ;  /* 0x0020f41701007387 */ /* 0x000fe80000100800 */
[----:B------:R0:W-:Y:S04]  /*f6c0*/  STL [R1+0x2178], R20 ;  /* 0x0021781401007387 */ /* 0x0001e80000100800 */
[----:B0-----:R-:W3:Y:S04]  /*f6d0*/  LDL.LU.64 R20, [R1+0xc20] ;  /* 0x000c200001147983 */ /* 0x001ee80000300a00 */
[----:B------:R-:W3:Y:S01]  /*f6e0*/  LDL.LU.64 R22, [R1+0xc28] ;  /* 0x000c280001167983 */ /* 0x000ee20000300a00 */
[----:B------:R-:W-:-:S02]  /*f6f0*/  IMAD.MOV.U32 R24, RZ, RZ, R29 ;  /* 0x000000ffff187224 */ /* 0x000fc400078e001d */
[----:B------:R-:W-:Y:S02]  /*f700*/  IMAD.MOV.U32 R25, RZ, RZ, R28 ;  /* 0x000000ffff197224 */ /* 0x000fe400078e001c */
[----:B------:R-:W-:Y:S02]  /*f710*/  IMAD.MOV.U32 R26, RZ, RZ, R3 ;  /* 0x000000ffff1a7224 */ /* 0x000fe400078e0003 */
[----:B------:R-:W-:Y:S01]  /*f720*/  IMAD.MOV.U32 R27, RZ, RZ, R0 ;  /* 0x000000ffff1b7224 */ /* 0x000fe200078e0000 */
[----:B------:R-:W-:Y:S02]  /*f730*/  STL [R1+0x20f0], R2 ;  /* 0x0020f00201007387 */ /* 0x000fe40000100800 */
[C---:B--2---:R-:W-:Y:S11]  /*f740*/  HMMA.16816.F32.BF16 R12, R16.reuse, R24, R12 ;  /* 0x00000018100c723c */ /* 0x044ff6000004180c */
[----:B------:R-:W-:Y:S11]  /*f750*/  @!UPT UIADD3 URZ, URZ, URZ, URZ ;  /* 0x0000003f3f3ff290 */ /* 0x000ff6000fffe03f */
[----:B------:R-:W-:Y:S01]  /*f760*/  @!UPT UIADD3 URZ, URZ, URZ, URZ ;  /* 0x0000003f3f3ff290 */ /* 0x000fe2000fffe03f */
[----:B------:R-:W-:Y:S04]  /*f770*/  STL.64 [R1+0xf30], R12 ;  /* 0x000f300c01007387 */ /* 0x000fe80000100a00 */
[----:B------:R0:W-:Y:S04]  /*f780*/  STL.64 [R1+0xf38], R14 ;  /* 0x000f380e01007387 */ /* 0x0001e80000100a00 */
[----:B0-----:R-:W2:Y:S04]  /*f790*/  LDL.LU.64 R14, [R1+0x2198] ;  /* 0x00219800010e7983 */ /* 0x001ea80000300a00 */
[----:B------:R-:W2:Y:S01]  /*f7a0*/  LDL.LU.64 R12, [R1+0x2190] ;  /* 0x00219000010c7983 */ /* 0x000ea20000300a00 */
[C---:B---3--:R-:W-:Y:S03]  /*f7b0*/  HMMA.16816.F32.BF16 R20, R16.reuse, R26, R20 ;  /* 0x0000001a1014723c */ /* 0x048fe60000041814 */
[----:B------:R-:W3:Y:S04]  /*f7c0*/  LDL.LU.64 R26, [R1+0x2188] ;  /* 0x00218800011a7983 */ /* 0x000ee80000300a00 */
[----:B------:R-:W2:Y:S11]  /*f7d0*/  LDL.LU.64 R24, [R1+0x2180] ;  /* 0x0021800001187983 */ /* 0x000eb60000300a00 */
[----:B------:R-:W-:Y:S05]  /*f7e0*/  @!UPT UIADD3 URZ, URZ, URZ, URZ ;  /* 0x0000003f3f3ff290 */ /* 0x000fea000fffe03f */
[----:B------:R0:W-:Y:S04]  /*f7f0*/  STL.64 [R1+0xc20], R20 ;  /* 0x000c201401007387 */ /* 0x0001e80000100a00 */
[----:B------:R1:W-:Y:S04]  /*f800*/  STL.64 [R1+0xc28], R22 ;  /* 0x000c281601007387 */ /* 0x0003e80000100a00 */
[----:B0-----:R-:W4:Y:S01]  /*f810*/  LDL.LU.64 R20, [R1+0xbf0] ;  /* 0x000bf00001147983 */ /* 0x001f220000300a00 */
[C---:B--2---:R-:W-:Y:S08]  /*f820*/  HMMA.16816.F32.BF16 R12, R16.reuse, R24, R12 ;  /* 0x00000018100c723c */ /* 0x044ff0000004180c */
[----:B---3--:R-:W-:Y:S01]  /*f830*/  HMMA.16816.F32.BF16 R8, R16, R26, R8 ;  /* 0x0000001a1008723c */ /* 0x008fe20000041808 */
[----:B------:R-:W-:Y:S11]  /*f840*/  IMAD.MOV.U32 R29, RZ, RZ, R24 ;  /* 0x000000ffff1d7224 */ /* 0x000ff600078e0018 */
[----:B------:R-:W-:Y:S03]  /*f850*/  @!UPT UIADD3 URZ, URZ, URZ, URZ ;  /* 0x0000003f3f3ff290 */ /* 0x000fe6000fffe03f */
[----:B------:R0:W-:Y:S04]  /*f860*/  STL.64 [R1+0xc10], R12 ;  /* 0x000c100c01007387 */ /* 0x0001e80000100a00 */
[----:B------:R2:W-:Y:S04]  /*f870*/  STL.64 [R1+0xc18], R14 ;  /* 0x000c180e01007387 */ /* 0x0005e80000100a00 */
[----:B-1----:R-:W4:Y:S04]  /*f880*/  LDL.LU.64 R22, [R1+0xbf8] ;  /* 0x000bf80001167983 */ /* 0x002f280000300a00 */
[----:B------:R-:W-:Y:S04]  /*f890*/  STL [R1+0x2140], R29 ;  /* 0x0021401d01007387 */ /* 0x000fe80000100800 */
[----:B0-----:R-:W3:Y:S04]  /*f8a0*/  LDL.LU.64 R12, [R1+0xbd0] ;  /* 0x000bd000010c7983 */ /* 0x001ee80000300a00 */
[----:B------:R-:W-:Y:S04]  /*f8b0*/  STL.64 [R1+0xc00], R8 ;  /* 0x000c000801007387 */ /* 0x000fe80000100a00 */
[----:B------:R-:W-:Y:S04]  /*f8c0*/  STL.64 [R1+0xc08], R10 ;  /* 0x000c080a01007387 */ /* 0x000fe80000100a00 */
[----:B--2---:R-:W2:Y:S01]  /*f8d0*/  LDL.LU.64 R14, [R1+0xbd8] ;  /* 0x000bd800010e7983 */ /* 0x004ea20000300a00 */
[----:B------:R-:W-:-:S02]  /*f8e0*/  IMAD.MOV.U32 R28, RZ, RZ, R25 ;  /* 0x000000ffff1c7224 */ /* 0x000fc400078e0019 */
[----:B------:R-:W-:Y:S02]  /*f8f0*/  IMAD.MOV.U32 R3, RZ, RZ, R26 ;  /* 0x000000ffff037224 */ /* 0x000fe400078e001a */
[----:B------:R-:W-:Y:S01]  /*f900*/  IMAD.MOV.U32 R0, RZ, RZ, R27 ;  /* 0x000000ffff007224 */ /* 0x000fe200078e001b */
[----:B----4-:R-:W-:Y:S01]  /*f910*/  HMMA.16816.F32.BF16 R20, R16, R4, R20 ;  /* 0x000000041014723c */ /* 0x010fe20000041814 */
[----:B--2---:R-:W-:Y:S04]  /*f920*/  STL.64 [R1+0x2170], R14 ;  /* 0x0021700e01007387 */ /* 0x004fe80000100a00 */
[----:B---3--:R0:W-:Y:S04]  /*f930*/  STL.64 [R1+0x2168], R12 ;  /* 0x0021680c01007387 */ /* 0x0081e80000100a00 */
[----:B0-----:R-:W2:Y:S04]  /*f940*/  LDL.LU.64 R12, [R1+0xbe0] ;  /* 0x000be000010c7983 */ /* 0x001ea80000300a00 */
[----:B------:R-:W2:Y:S04]  /*f950*/  LDL.LU.64 R14, [R1+0xbe8] ;  /* 0x000be800010e7983 */ /* 0x000ea80000300a00 */
[----:B------:R-:W3:Y:S04]  /*f960*/  LDL.LU.64 R24, [R1+0xbc0] ;  /* 0x000bc00001187983 */ /* 0x000ee80000300a00 */
[----:B------:R-:W3:Y:S04]  /*f970*/  LDL.LU.64 R26, [R1+0xbc8] ;  /* 0x000bc800011a7983 */ /* 0x000ee80000300a00 */
[----:B------:R-:W4:Y:S04]  /*f980*/  LDL.LU.64 R8, [R1+0xbb0] ;  /* 0x000bb00001087983 */ /* 0x000f280000300a00 */
[----:B------:R-:W4:Y:S04]  /*f990*/  LDL.LU.64 R10, [R1+0xbb8] ;  /* 0x000bb800010a7983 */ /* 0x000f280000300a00 */
[----:B------:R0:W-:Y:S04]  /*f9a0*/  STL.64 [R1+0xbf0], R20 ;  /* 0x000bf01401007387 */ /* 0x0001e80000100a00 */
[----:B------:R1:W-:Y:S04]  /*f9b0*/  STL.64 [R1+0xbf8], R22 ;  /* 0x000bf81601007387 */ /* 0x0003e80000100a00 */
[----:B0-----:R-:W3:Y:S01]  /*f9c0*/  LDL.LU R20, [R1+0x2178] ;  /* 0x0021780001147983 */ /* 0x001ee20000300800 */
[----:B------:R-:W-:-:S02]  /*f9d0*/  IMAD.MOV.U32 R21, RZ, RZ, R4 ;  /* 0x000000ffff157224 */ /* 0x000fc400078e0004 */
[----:B-1----:R-:W-:Y:S02]  /*f9e0*/  IMAD.MOV.U32 R22, RZ, RZ, R5 ;  /* 0x000000ffff167224 */ /* 0x002fe400078e0005 */
[----:B------:R-:W-:Y:S02]  /*f9f0*/  IMAD.MOV.U32 R23, RZ, RZ, R6 ;  /* 0x000000ffff177224 */ /* 0x000fe400078e0006 */
        /* <DEDUP_REMOVED lines=8> */
[----:B------:R-:W2:Y:S04]  /*fa80*/  LDL.LU.64 R4, [R1+0xba0] ;  /* 0x000ba00001047983 */ /* 0x000ea80000300a00 */
[----:B------:R-:W2:Y:S04]  /*fa90*/  LDL.LU.64 R6, [R1+0xba8] ;  /* 0x000ba80001067983 */ /* 0x000ea80000300a00 */
[----:B------:R0:W-:Y:S04]  /*faa0*/  STL.64 [R1+0x2118], R22 ;  /* 0x0021181601007387 */ /* 0x0001e80000100a00 */
[----:B---3--:R1:W-:Y:S04]  /*fab0*/  STL.64 [R1+0x2110], R20 ;  /* 0x0021101401007387 */ /* 0x0083e80000100a00 */
[----:B0-----:R-:W3:Y:S04]  /*fac0*/  LDL.64 R22, [R1+0x8] ;  /* 0x0000080001167983 */ /* 0x001ee80000100a00 */
[----:B-1----:R-:W2:Y:S01]  /*fad0*/  LDL.64 R20, [R1] ;  /* 0x0000000001147983 */ /* 0x002ea20000100a00 */
[C---:B---3--:R-:W-:Y:S08]  /*fae0*/  HMMA.16816.F32.BF16 R24, R16.reuse, R22, R24 ;  /* 0x000000161018723c */ /* 0x048ff00000041818 */
[C---:B--2---:R-:W-:Y:S11]  /*faf0*/  HMMA.16816.F32.BF16 R12, R16.reuse, R20, R12 ;  /* 0x00000014100c723c */ /* 0x044ff6000004180c */
[----:B------:R-:W-:Y:S11]  /*fb00*/  @!UPT UIADD3 URZ, URZ, URZ, URZ ;  /* 0x0000003f3f3ff290 */ /* 0x000ff6000fffe03f */
[----:B------:R-:W-:Y:S01]  /*fb10*/  @!UPT UIADD3 URZ, URZ, URZ, URZ ;  /* 0x0000003f3f3ff290 */ /* 0x000fe2000fffe03f */
[----:B------:R0:W-:Y:S04]  /*fb20*/  STL.64 [R1+0xbd0], R12 ;  /* 0x000bd00c01007387 */ /* 0x0001e80000100a00 */
[----:B------:R-:W-:Y:S04]  /*fb30*/  STL.64 [R1+0xbd8], R14 ;  /* 0x000bd80e01007387 */ /* 0x000fe80000100a00 */
[----:B0-----:R-:W2:Y:S04]  /*fb40*/  LDL.LU R12, [R1+0x2160] ;  /* 0x00216000010c7983 */ /* 0x001ea80000300800 */
[----:B------:R-:W-:Y:S04]  /*fb50*/  STL.64 [R1+0xbc0], R24 ;  /* 0x000bc01801007387 */ /* 0x000fe80000100a00 */
[----:B------:R0:W-:Y:S04]  /*fb60*/  STL.64 [R1+0xbc8], R26 ;  /* 0x000bc81a01007387 */ /* 0x0001e80000100a00 */
[----:B0-----:R-:W3:Y:S04]  /*fb70*/  LDL.LU.64 R26, [R1+0x2158] ;  /* 0x00215800011a7983 */ /* 0x001ee80000300a00 */
[----:B------:R-:W4:Y:S02]  /*fb80*/  LDL.LU.64 R24, [R1+0x2150] ;  /* 0x0021500001187983 */ /* 0x000f240000300a00 */
[C---:B----4-:R-:W-:Y:S11]  /*fb90*/  HMMA.16816.F32.BF16 R8, R16.reuse, R24, R8 ;  /* 0x000000181008723c */ /* 0x050ff60000041808 */
[----:B------:R-:W-:Y:S11]  /*fba0*/  @!UPT UIADD3 URZ, URZ, URZ, URZ ;  /* 0x0000003f3f3ff290 */ /* 0x000ff6000fffe03f */
[----:B------:R-:W-:Y:S01]  /*fbb0*/  @!UPT UIADD3 URZ, URZ, URZ, URZ ;  /* 0x0000003f3f3ff290 */ /* 0x000fe2000fffe03f */
[----:B------:R0:W-:Y:S04]  /*fbc0*/  STL.64 [R1+0xbb0], R8 ;  /* 0x000bb00801007387 */ /* 0x0001e80000100a00 */
[----:B------:R1:W-:Y:S04]  /*fbd0*/  STL.64 [R1+0xbb8], R10 ;  /* 0x000bb80a01007387 */ /* 0x0003e80000100a00 */
[----:B0-----:R-:W4:Y:S04]  /*fbe0*/  LDL.LU.64 R8, [R1+0xb80] ;  /* 0x000b800001087983 */ /* 0x001f280000300a00 */
[----:B-1----:R-:W2:Y:S01]  /*fbf0*/  LDL.LU.64 R10, [R1+0xb88] ;  /* 0x000b8800010a7983 */ /* 0x002ea20000300a00 */
[----:B---3--:R-:W-:Y:S01]  /*fc00*/  HMMA.16816.F32.BF16 R4, R16, R26, R4 ;  /* 0x0000001a1004723c */ /* 0x008fe20000041804 */
[----:B------:R-:W-:-:S02]  /*fc10*/  IMAD.MOV.U32 R13, RZ, RZ, R20 ;  /* 0x000000ffff0d7224 */ /* 0x000fc400078e0014 */
[----:B------:R-:W-:Y:S02]  /*fc20*/  IMAD.MOV.U32 R14, RZ, RZ, R21 ;  /* 0x000000ffff0e7224 */ /* 0x000fe400078e0015 */
[----:B------:R-:W-:Y:S02]  /*fc30*/  IMAD.MOV.U32 R15, RZ, RZ, R22 ;  /* 0x000000ffff0f7224 */ /* 0x000fe400078e0016 */
[----:B------:R-:W-:Y:S01]  /*fc40*/  IMAD.MOV.U32 R29, RZ, RZ, R23 ;  /* 0x000000ffff1d7224 */ /* 0x000fe200078e0017 */
[----:B--2---:R-:W-:Y:S04]  /*fc50*/  STL.64 [R1+0x2138], R10 ;  /* 0x0021380a01007387 */ /* 0x004fe80000100a00 */
[----:B----4-:R0:W-:Y:S04]  /*fc60*/  STL.64 [R1+0x2130], R8 ;  /* 0x0021300801007387 */ /* 0x0101e80000100a00 */
[----:B0-----:R-:W2:Y:S04]  /*fc70*/  LDL.LU.64 R8, [R1+0xb90] ;  /* 0x000b900001087983 */ /* 0x001ea80000300a00 */
[----:B------:R-:W2:Y:S04]  /*fc80*/  LDL.LU.64 R10, [R1+0xb98] ;  /* 0x000b9800010a7983 */ /* 0x000ea80000300a00 */
[----:B------:R-:W3:Y:S04]  /*fc90*/  LDL.LU.64 R20, [R1+0xb70] ;  /* 0x000b700001147983 */ /* 0x000ee80000300a00 */
[----:B------:R-:W3:Y:S04]  /*fca0*/  LDL.LU.64 R22, [R1+0xb78] ;  /* 0x000b780001167983 */ /* 0x000ee80000300a00 */
        /* <DEDUP_REMOVED lines=30> */
[----:B0-----:R-:W4:Y:S04]  /*fe90*/  LDL.LU.64 R10, [R1+0x2128] ;  /* 0x00212800010a7983 */ /* 0x001f280000300a00 */
[----:B------:R-:W2:Y:S04]  /*fea0*/  LDL.LU.64 R8, [R1+0x2120] ;  /* 0x0021200001087983 */ /* 0x000ea80000300a00 */
        /* <DEDUP_REMOVED lines=17> */
[----:B------:R-:W-:Y:S01]  /*ffc0*/  STL.64 [R1+0x2030], R8 ;  /* 0x0020300801007387 */ /* 0x000fe20000100a00 */
[C---:B--2---:R-:W-:Y:S08]  /*ffd0*/  HMMA.16816.F32.BF16 R24, R16.reuse, R6, R24 ;  /* 0x000000061018723c */ /* 0x044ff00000041818 */
[----:B---3--:R-:W-:Y:S11]  /*ffe0*/  HMMA.16816.F32.BF16 R12, R16, R4, R12 ;  /* 0x00000004100c723c */ /* 0x008ff6000004180c */
[----:B------:R-:W-:Y:S04]  /*fff0*/  @!UPT UIADD3 URZ, URZ, URZ, URZ ;  /* 0x0000003f3f3ff290 */ /* 0x000fe8000fffe03f */
[----:B------:R0:W-:Y:S04]  /*10000*/  STL.64 [R1+0xb40], R24 ;  /* 0x000b401801007387 */ /* 0x0001e80000100a00 */
[----:B------:R1:W-:Y:S04]  /*10010*/  STL.64 [R1+0xb48], R26 ;  /* 0x000b481a01007387 */ /* 0x0003e80000100a00 */
[----:B------:R2:W-:Y:S04]  /*10020*/  STL.64 [R1+0xb50], R12 ;  /* 0x000b500c01007387 */ /* 0x0005e80000100a00 */
[----:B------:R3:W-:Y:S04]  /*10030*/  STL.64 [R1+0xb58], R14 ;  /* 0x000b580e01007387 */ /* 0x0007e80000100a00 */
[----:B0-----:R-:W2:Y:S04]  /*10040*/  LDL.LU.64 R24, [R1+0x9e0] ;  /* 0x0009e00001187983 */ /* 0x001ea80000300a00 */
[----:B-1----:R-:W2:Y:S04]  /*10050*/  LDL.LU.64 R26, [R1+0x9e8] ;  /* 0x0009e800011a7983 */ /* 0x002ea80000300a00 */
[----:B--2---:R-:W-:Y:S04]  /*10060*/  STL.64 [R1+0x2098], R26 ;  /* 0x0020981a01007387 */ /* 0x004fe80000100a00 */
[----:B------:R-:W-:Y:S04]  /*10070*/  STL.64 [R1+0x2090], R24 ;  /* 0x0020901801007387 */ /* 0x000fe80000100a00 */
[----:B------:R-:W2:Y:S04]  /*10080*/  LDL.LU.64 R12, [R1+0x9d0] ;  /* 0x0009d000010c7983 */ /* 0x000ea80000300a00 */
[----:B---3--:R-:W3:Y:S04]  /*10090*/  LDL.LU.64 R14, [R1+0x9d8] ;  /* 0x0009d800010e7983 */ /* 0x008ee80000300a00 */
[----:B---3--:R0:W-:Y:S04]  /*100a0*/  STL.64 [R1+0x2088], R14 ;  /* 0x0020880e01007387 */ /* 0x0081e80000100a00 */
[----:B--2---:R4:W-:Y:S01]  /*100b0*/  STL.64 [R1+0x2080], R12 ;  /* 0x0020800c01007387 */ /* 0x0049e20000100a00 */
[----:B0-----:R-:W-:-:S02]  /*100c0*/  IMAD.MOV.U32 R14, RZ, RZ, R23 ;  /* 0x000000ffff0e7224 */ /* 0x001fc400078e0017 */
[----:B------:R-:W-:Y:S02]  /*100d0*/  IMAD.MOV.U32 R15, RZ, RZ, R2 ;  /* 0x000000ffff0f7224 */ /* 0x000fe400078e0002 */
[----:B----4-:R-:W-:Y:S02]  /*100e0*/  IMAD.MOV.U32 R12, RZ, RZ, R21 ;  /* 0x000000ffff0c7224 */ /* 0x010fe400078e0015 */
[----:B------:R-:W2:Y:S01]  /*100f0*/  LDL.LU R21, [R1+0x20fc] ;  /* 0x0020fc0001157983 */ /* 0x000ea20000300800 */
[----:B------:R-:W-:-:S03]  /*10100*/  IMAD.MOV.U32 R13, RZ, RZ, R22 ;  /* 0x000000ffff0d7224 */ /* 0x000fc600078e0016 */
[----:B------:R-:W2:Y:S04]  /*10110*/  LDL.LU R22, [R1+0x20f8] ;  /* 0x0020f80001167983 */ /* 0x000ea80000300800 */
[----:B------:R-:W2:Y:S04]  /*10120*/  LDL.LU R23, [R1+0x20f4] ;  /* 0x0020f40001177983 */ /* 0x000ea80000300800 */
[----:B------:R-:W3:Y:S04]  /*10130*/  LDL.LU R2, [R1+0x20f0] ;  /* 0x0020f00001027983 */ /* 0x000ee80000300800 */
[----:B------:R-:W2:Y:S04]  /*10140*/  LDL.LU.64 R16, [R1+0xa30] ;  /* 0x000a300001107983 */ /* 0x000ea80000300a00 */
[----:B------:R-:W2:Y:S04]  /*10150*/  LDL.LU.64 R18, [R1+0xa38] ;  /* 0x000a380001127983 */ /* 0x000ea80000300a00 */
[----:B------:R-:W-:Y:S04]  /*10160*/  STL.64 [R1+0x20a8], R14 ;  /* 0x0020a80e01007387 */ /* 0x000fe80000100a00 */
[----:B------:R0:W-:Y:S04]  /*10170*/  STL.64 [R1+0x20a0], R12 ;  /* 0x0020a00c01007387 */ /* 0x0001e80000100a00 */
[----:B0-----:R-:W4:Y:S04]  /*10180*/  LDL.LU.64 R12, [R1+0xa00] ;  /* 0x000a0000010c7983 */ /* 0x001f280000300a00 */
[----:B------:R-:W2:Y:S04]  /*10190*/  LDL.LU.64 R14, [R1+0xa08] ;  /* 0x000a0800010e7983 */ /* 0x000ea80000300a00 */
[----:B--2---:R-:W-:Y:S04]  /*101a0*/  STL.64 [R1+0x20c8], R14 ;  /* 0x0020c80e01007387 */ /* 0x004fe80000100a00 */
        /* <DEDUP_REMOVED lines=18> */
[----:B------:R-:W2:Y:S01]  /*102d0*/  LDL.LU.64 R26, [R1+0xa28] ;  /* 0x000a2800011a7983 */ /* 0x000ea20000300a00 */
[----:B----4-:R-:W-:Y:S03]  /*102e0*/  HMMA.16816.F32.BF16 R16, R20, R12, R16 ;  /* 0x0000000c1410723c */ /* 0x010fe60000041810 */
[----:B------:R-:W4:Y:S04]  /*102f0*/  LDL.LU.64 R8, [R1+0x9a0] ;  /* 0x0009a00001087983 */ /* 0x000f280000300a00 */
[----:B------:R-:W4:Y:S04]  /*10300*/  LDL.LU.64 R10, [R1+0x9a8] ;  /* 0x0009a800010a7983 */ /* 0x000f280000300a00 */
[----:B------:R-:W-:Y:S04]  /*10310*/  STL.64 [R1+0x2020], R6 ;  /* 0x0020200601007387 */ /* 0x000fe80000100a00 */
[----:B------:R0:W-:Y:S04]  /*10320*/  STL.64 [R1+0x2018], R4 ;  /* 0x0020180401007387 */ /* 0x0001e80000100a00 */
[----:B0-----:R-:W3:Y:S04]  /*10330*/  LDL.LU.64 R4, [R1+0x9b0] ;  /* 0x0009b00001047983 */ /* 0x001ee80000300a00 */
[----:B------:R-:W3:Y:S04]  /*10340*/  LDL.LU.64 R6, [R1+0x9b8] ;  /* 0x0009b80001067983 */ /* 0x000ee80000300a00 */
[----:B------:R0:W-:Y:S04]  /*10350*/  STL.64 [R1+0xa30], R16 ;  /* 0x000a301001007387 */ /* 0x0001e80000100a00 */
[----:B------:R-:W-:Y:S01]  /*10360*/  STL.64 [R1+0xa38], R18 ;  /* 0x000a381201007387 */ /* 0x000fe20000100a00 */
[----:B0-----:R-:W-:-:S02]  /*10370*/  IMAD.MOV.U32 R17, RZ, RZ, R12 ;  /* 0x000000ffff117224 */ /* 0x001fc400078e000c */
[----:B------:R-:W-:-:S05]  /*10380*/  IMAD.MOV.U32 R16, RZ, RZ, R13 ;  /* 0x000000ffff107224 */ /* 0x000fca00078e000d */
[----:B------:R0:W-:Y:S01]  /*10390*/  STL.64 [R1+0x2028], R16 ;  /* 0x0020281001007387 */ /* 0x0001e20000100a00 */
[----:B------:R-:W-:Y:S02]  /*103a0*/  IMAD.MOV.U32 R3, RZ, RZ, R14 ;  /* 0x000000ffff037224 */ /* 0x000fe400078e000e */
[----:B------:R-:W-:Y:S01]  /*103b0*/  IMAD.MOV.U32 R0, RZ, RZ, R15 ;  /* 0x000000ffff007224 */ /* 0x000fe200078e000f */
[----:B0-----:R-:W3:Y:S04]  /*103c0*/  LDL.LU.64 R16, [R1+0x9c0] ;  /* 0x0009c00001107983 */ /* 0x001ee80000300a00 */
[----:B------:R-:W3:Y:S01]  /*103d0*/  LDL.LU.64 R18, [R1+0x9c8] ;  /* 0x0009c80001127983 */ /* 0x000ee20000300a00 */
        /* <DEDUP_REMOVED lines=14> */
[----:B0-----:R-:W2:Y:S04]  /*104c0*/  LDL.LU.64 R14, [R1+0x20c8] ;  /* 0x0020c800010e7983 */ /* 0x001ea80000300a00 */
[----:B------:R-:W2:Y:S02]  /*104d0*/  LDL.LU.64 R12, [R1+0x20c0] ;  /* 0x0020c000010c7983 */ /* 0x000ea40000300a00 */
[C---:B--2---:R-:W-:Y:S02]  /*104e0*/  HMMA.16816.F32.BF16 R12, R20.reuse, R26, R12 ;  /* 0x0000001a140c723c */ /* 0x044fe4000004180c */
[----:B------:R-:W2:Y:S04]  /*104f0*/  LDL.LU.64 R26, [R1+0x20b8] ;  /* 0x0020b800011a7983 */ /* 0x000ea80000300a00 */
[----:B------:R-:W2:Y:S11]  /*10500*/  LDL.LU.64 R24, [R1+0x20b0] ;  /* 0x0020b00001187983 */ /* 0x000eb60000300a00 */
[----:B------:R-:W-:Y:S06]  /*10510*/  @!UPT UIADD3 URZ, URZ, URZ, URZ ;  /* 0x0000003f3f3ff290 */ /* 0x000fec000fffe03f */
[----:B------:R-:W-:Y:S04]  /*10520*/  STL.64 [R1+0xa00], R12 ;  /* 0x000a000c01007387 */ /* 0x000fe80000100a00 */
[----:B------:R0:W-:Y:S04]  /*10530*/  STL.64 [R1+0xa08], R14 ;  /* 0x000a080e01007387 */ /* 0x0001e80000100a00 */
[----:B0-----:R-:W2:Y:S04]  /*10540*/  LDL.LU.64 R14, [R1+0x20a8] ;  /* 0x0020a800010e7983 */ /* 0x001ea80000300a00 */
        /* <DEDUP_REMOVED lines=14> */
[----:B0-----:R-:W3:Y:S04]  /*10630*/  LDL.LU.64 R26, [R1+0x2078] ;  /* 0x00207800011a7983 */ /* 0x001ee80000300a00 */
[----:B------:R-:W2:Y:S02]  /*10640*/  LDL.LU.64 R24, [R1+0x2070] ;  /* 0x0020700001187983 */ /* 0x000ea40000300a00 */
[C---:B--2---:R-:W-:Y:S08]  /*10650*/  HMMA.16816.F32.BF16 R12, R20.reuse, R24, R12 ;  /* 0x00000018140c723c */ /* 0x044ff0000004180c */
[C---:B---3--:R-:W-:Y:S11]  /*10660*/  HMMA.16816.F32.BF16 R16, R20.reuse, R26, R16 ;  /* 0x0000001a1410723c */ /* 0x048ff60000041810 */
[----:B------:R-:W-:Y:S04]  /*10670*/  @!UPT UIADD3 URZ, URZ, URZ, URZ ;  /* 0x0000003f3f3ff290 */ /* 0x000fe8000fffe03f */
[----:B------:R-:W-:Y:S04]  /*10680*/  STL.64 [R1+0x9d0], R12 ;  /* 0x0009d00c01007387 */ /* 0x000fe80000100a00 */
[----:B------:R0:W-:Y:S04]  /*10690*/  STL.64 [R1+0x9d8], R14 ;  /* 0x0009d80e01007387 */ /* 0x0001e80000100a00 */
[----:B0-----:R-:W2:Y:S04]  /*106a0*/  LDL.LU.64 R14, [R1+0x2068] ;  /* 0x00206800010e7983 */ /* 0x001ea80000300a00 */
[----:B------:R-:W3:Y:S04]  /*106b0*/  LDL.LU.64 R12, [R1+0x2060] ;  /* 0x00206000010c7983 */ /* 0x000ee80000300a00 */
[----:B------:R-:W4:Y:S04]  /*106c0*/  LDL.LU.64 R26, [R1+0x2058] ;  /* 0x00205800011a7983 */ /* 0x000f280000300a00 */
[----:B------:R-:W2:Y:S01]  /*106d0*/  LDL.LU.64 R24, [R1+0x2050] ;  /* 0x0020500001187983 */ /* 0x000ea20000300a00 */
[C---:B----4-:R-:W-:Y:S08]  /*106e0*/  HMMA.16816.F32.BF16 R8, R20.reuse, R26, R8 ;  /* 0x0000001a1408723c */ /* 0x050ff00000041808 */
[C---:B--2---:R-:W-:Y:S11]  /*106f0*/  HMMA.16816.F32.BF16 R4, R20.reuse, R24, R4 ;  /* 0x000000181404723c */ /* 0x044ff60000041804 */
[----:B------:R-:W-:Y:S04]  /*10700*/  @!UPT UIADD3 URZ, URZ, URZ, URZ ;  /* 0x0000003f3f3ff290 */ /* 0x000fe8000fffe03f */
[----:B------:R0:W-:Y:S04]  /*10710*/  STL.64 [R1+0x9a0], R8 ;  /* 0x0009a00801007387 */ /* 0x0001e80000100a00 */
[----:B------:R-:W-:Y:S04]  /*10720*/  STL.64 [R1+0x9c0], R16 ;  /* 0x0009c01001007387 */ /* 0x000fe80000100a00 */
[----:B------:R-:W-:Y:S04]  /*10730*/  STL.64 [R1+0x9c8], R18 ;  /* 0x0009c81201007387 */ /* 0x000fe80000100a00 */
[----:B------:R1:W-:Y:S04]  /*10740*/  STL.64 [R1+0x9a8], R10 ;  /* 0x0009a80a01007387 */ /* 0x0003e80000100a00 */
[----:B------:R-:W-:Y:S04]  /*10750*/  STL.64 [R1+0x9b0], R4 ;  /* 0x0009b00401007387 */ /* 0x000fe80000100a00 */
[----:B------:R-:W-:Y:S04]  /*10760*/  STL.64 [R1+0x9b8], R6 ;  /* 0x0009b80601007387 */ /* 0x000fe80000100a00 */
[----:B0-----:R-:W2:Y:S04]  /*10770*/  LDL.LU.64 R8, [R1+0x980] ;  /* 0x0009800001087983 */ /* 0x001ea80000300a00 */
[----:B-1----:R-:W4:Y:S04]  /*10780*/  LDL.LU.64 R10, [R1+0x988] ;  /* 0x00098800010a7983 */ /* 0x002f280000300a00 */
[----:B----4-:R-:W-:Y:S04]  /*10790*/  STL.64 [R1+0x2048], R10 ;  /* 0x0020480a01007387 */ /* 0x010fe80000100a00 */
[----:B--2---:R0:W-:Y:S04]  /*107a0*/  STL.64 [R1+0x2040], R8 ;  /* 0x0020400801007387 */ /* 0x0041e80000100a00 */
[----:B0-----:R-:W3:Y:S04]  /*107b0*/  LDL.LU.64 R8, [R1+0x990] ;  /* 0x0009900001087983 */ /* 0x001ee80000300a00 */
[----:B------:R-:W3:Y:S04]  /*107c0*/  LDL.LU.64 R10, [R1+0x998] ;  /* 0x00099800010a7983 */ /* 0x000ee80000300a00 */
[----:B------:R-:W2:Y:S04]  /*107d0*/  LDL.LU.64 R16, [R1+0x970] ;  /* 0x0009700001107983 */ /* 0x000ea80000300a00 */
[----:B------:R-:W2:Y:S04]  /*107e0*/  LDL.LU.64 R18, [R1+0x978] ;  /* 0x0009780001127983 */ /* 0x000ea80000300a00 */
[----:B------:R-:W4:Y:S04]  /*107f0*/  LDL.LU.64 R4, [R1+0x960] ;  /* 0x0009600001047983 */ /* 0x000f280000300a00 */
[----:B------:R-:W4:Y:S04]  /*10800*/  LDL.LU.64 R6, [R1+0x968] ;  /* 0x0009680001067983 */ /* 0x000f280000300a00 */
[----:B------:R0:W-:Y:S04]  /*10810*/  STL.64 [R1+0x1fa8], R26 ;  /* 0x001fa81a01007387 */ /* 0x0001e80000100a00 */
[----:B------:R1:W-:Y:S04]  /*10820*/  STL.64 [R1+0x1fa0], R24 ;  /* 0x001fa01801007387 */ /* 0x0003e80000100a00 */
[----:B0-----:R-:W2:Y:S04]  /*10830*/  LDL.64 R26, [R1+0x18] ;  /* 0x00001800011a7983 */ /* 0x001ea80000100a00 */
[----:B-1----:R-:W3:Y:S04]  /*10840*/  LDL.64 R24, [R1+0x10] ;  /* 0x0000100001187983 */ /* 0x002ee80000100a00 */
[----:B--2---:R0:W-:Y:S04]  /*10850*/  STL.64 [R1+0x1fc8], R26 ;  /* 0x001fc81a01007387 */ /* 0x0041e80000100a00 */
[----:B---3--:R1:W-:Y:S04]  /*10860*/  STL.64 [R1+0x1fc0], R24 ;  /* 0x001fc01801007387 */ /* 0x0083e80000100a00 */
[----:B0-----:R-:W2:Y:S04]  /*10870*/  LDL.64 R26, [R1+0x28] ;  /* 0x00002800011a7983 */ /* 0x001ea80000100a00 */
[----:B-1----:R-:W3:Y:S01]  /*10880*/  LDL.64 R24, [R1+0x20] ;  /* 0x0000200001187983 */ /* 0x002ee20000100a00 */
[C---:B------:R-:W-:Y:S03]  /*10890*/  HMMA.16816.F32.BF16 R8, R20.reuse, R12, R8 ;  /* 0x0000000c1408723c */ /* 0x040fe60000041808 */
[----:B--2---:R-:W-:Y:S04]  /*108a0*/  STL.64 [R1+0x1ff0], R26 ;  /* 0x001ff01a01007387 */ /* 0x004fe80000100a00 */
[----:B---3--:R0:W-:Y:S04]  /*108b0*/  STL.64 [R1+0x1fe8], R24 ;  /* 0x001fe81801007387 */ /* 0x0081e80000100a00 */
[----:B0-----:R-:W2:Y:S04]  /*108c0*/  LDL.LU.64 R24, [R1+0x940] ;  /* 0x0009400001187983 */ /* 0x001ea80000300a00 */
[----:B------:R-:W2:Y:S08]  /*108d0*/  LDL.LU.64 R26, [R1+0x948] ;  /* 0x00094800011a7983 */ /* 0x000eb00000300a00 */
        /* <DEDUP_REMOVED lines=10> */
[----:B------:R-:W3:Y:S04]  /*10980*/  LDL.LU.64 R8, [R1+0x2030] ;  /* 0x0020300001087983 */ /* 0x000ee80000300a00 */
[----:B------:R-:W-:Y:S04]  /*10990*/  STL [R1+0x1f7c], R14 ;  /* 0x001f7c0e01007387 */ /* 0x000fe80000100800 */
[----:B------:R-:W-:Y:S04]  /*109a0*/  STL [R1+0x1f78], R15 ;  /* 0x001f780f01007387 */ /* 0x000fe80000100800 */
[----:B------:R0:W-:Y:S04]  /*109b0*/  STL.64 [R1+0x1fd0], R12 ;  /* 0x001fd00c01007387 */ /* 0x0001e80000100a00 */
[----:B0-----:R-:W2:Y:S04]  /*109c0*/  LDL.LU.64 R12, [R1+0x950] ;  /* 0x00095000010c7983 */ /* 0x001ea80000300a00 */
[----:B------:R-:W2:Y:S01]  /*109d0*/  LDL.LU.64 R14, [R1+0x958] ;  /* 0x00095800010e7983 */ /* 0x000ea20000300a00 */
[C---:B----4-:R-:W-:Y:S08]  /*109e0*/  HMMA.16816.F32.BF16 R4, R20.reuse, R10, R4 ;  /* 0x0000000a1404723c */ /* 0x050ff00000041804 */
[C---:B---3--:R-:W-:Y:S11]  /*109f0*/  HMMA.16816.F32.BF16 R16, R20.reuse, R8, R16 ;  /* 0x000000081410723c */ /* 0x048ff60000041810 */
[----:B------:R-:W-:Y:S11]  /*10a00*/  @!UPT UIADD3 URZ, URZ, URZ, URZ ;  /* 0x0000003f3f3ff290 */ /* 0x000ff6000fffe03f */
[----:B------:R-:W-:Y:S01]  /*10a10*/  @!UPT UIADD3 URZ, URZ, URZ, URZ ;  /* 0x0000003f3f3ff290 */ /* 0x000fe2000fffe03f */
[----:B------:R0:W-:Y:S04]  /*10a20*/  STL.64 [R1+0x970], R16 ;  /* 0x0009701001007387 */ /* 0x0001e80000100a00 */
[----:B------:R-:W-:Y:S04]  /*10a30*/  STL.64 [R1+0x978], R18 ;  /* 0x0009781201007387 */ /* 0x000fe80000100a00 */
[----:B0-----:R-:W3:Y:S04]  /*10a40*/  LDL.LU.64 R16, [R1+0x2028] ;  /* 0x0020280001107983 */ /* 0x001ee80000300a00 */
[----:B------:R-:W-:Y:S04]  /*10a50*/  STL.64 [R1+0x960], R4 ;  /* 0x0009600401007387 */ /* 0x000fe80000100a00 */
[----:B------:R0:W-:Y:S04]  /*10a60*/  STL.64 [R1+0x968], R6 ;  /* 0x0009680601007387 */ /* 0x0001e80000100a00 */
[----:B0-----:R-:W2:Y:S04]  /*10a70*/  LDL.LU.64 R6, [R1+0x2020] ;  /* 0x0020200001067983 */ /* 0x001ea80000300a00 */
[----:B------:R-:W4:Y:S04]  /*10a80*/  LDL.LU.64 R4, [R1+0x2018] ;  /* 0x0020180001047983 */ /* 0x000f280000300a00 */
[----:B------:R0:W-:Y:S04]  /*10a90*/  STL.64 [R1+0x1f58], R10 ;  /* 0x001f580a01007387 */ /* 0x0001e80000100a00 */
[----:B------:R1:W-:Y:S04]  /*10aa0*/  STL.64 [R1+0x1f50], R8 ;  /* 0x001f500801007387 */ /* 0x0003e80000100a00 */
[----:B0-----:R-:W3:Y:S04]  /*10ab0*/  LDL.64 R10, [R1+0x8] ;  /* 0x00000800010a7983 */ /* 0x001ee80000100a00 */
[----:B-1----:R-:W3:Y:S01]  /*10ac0*/  LDL.64 R8, [R1] ;  /* 0x0000000001087983 */ /* 0x002ee20000100a00 */
[C---:B--2---:R-:W-:Y:S08]  /*10ad0*/  HMMA.16816.F32.BF16 R24, R20.reuse, R6, R24 ;  /* 0x000000061418723c */ /* 0x044ff00000041818 */
[----:B----4-:R-:W-:Y:S01]  /*10ae0*/  HMMA.16816.F32.BF16 R12, R20, R4, R12 ;  /* 0x00000004140c723c */ /* 0x010fe2000004180c */
[----:B------:R-:W-:Y:S04]  /*10af0*/  LDSM.16.MT88.4 R20, [R2+0x280] ;  /* 0x000280000214783b */ /* 0x000fe80000004200 */
[----:B---3--:R-:W-:Y:S04]  /*10b00*/  STL.64 [R1+0x1fb8], R10 ;  /* 0x001fb80a01007387 */ /* 0x008fe80000100a00 */
[----:B------:R-:W-:Y:S06]  /*10b10*/  STL.64 [R1+0x1fb0], R8 ;  /* 0x001fb00801007387 */ /* 0x000fec0000100a00 */
[----:B------:R0:W-:Y:S04]  /*10b20*/  STL.64 [R1+0x940], R24 ;  /* 0x0009401801007387 */ /* 0x0001e80000100a00 */
[----:B------:R1:W-:Y:S04]  /*10b30*/  STL.64 [R1+0x948], R26 ;  /* 0x0009481a01007387 */ /* 0x0003e80000100a00 */
[----:B------:R-:W-:Y:S04]  /*10b40*/  STL.64 [R1+0x950], R12 ;  /* 0x0009500c01007387 */ /* 0x000fe80000100a00 */
[----:B------:R-:W-:Y:S04]  /*10b50*/  STL.64 [R1+0x958], R14 ;  /* 0x0009580e01007387 */ /* 0x000fe80000100a00 */
[----:B0-----:R-:W2:Y:S04]  /*10b60*/  LDL.LU.64 R24, [R1+0x820] ;  /* 0x0008200001187983 */ /* 0x001ea80000300a00 */
[----:B-1----:R-:W3:Y:S04]  /*10b70*/  LDL.LU.64 R26, [R1+0x828] ;  /* 0x00082800011a7983 */ /* 0x002ee80000300a00 */
[----:B---3--:R-:W-:Y:S04]  /*10b80*/  STL.64 [R1+0x2010], R26 ;  /* 0x0020101a01007387 */ /* 0x008fe80000100a00 */
[----:B--2---:R0:W-:Y:S04]  /*10b90*/  STL.64 [R1+0x2008], R24 ;  /* 0x0020081801007387 */ /* 0x0041e80000100a00 */
[----:B0-----:R-:W2:Y:S04]  /*10ba0*/  LDL.LU.64 R24, [R1+0x830] ;  /* 0x0008300001187983 */ /* 0x001ea80000300a00 */
[----:B------:R-:W2:Y:S04]  /*10bb0*/  LDL.LU.64 R26, [R1+0x838] ;  /* 0x00083800011a7983 */ /* 0x000ea80000300a00 */
[----:B------:R-:W3:Y:S04]  /*10bc0*/  LDL.LU.64 R12, [R1+0x800] ;  /* 0x00080000010c7983 */ /* 0x000ee80000300a00 */
[----:B------:R-:W4:Y:S04]  /*10bd0*/  LDL.LU.64 R14, [R1+0x808] ;  /* 0x00080800010e7983 */ /* 0x000f280000300a00 */
[----:B----4-:R-:W-:Y:S04]  /*10be0*/  STL.64 [R1+0x1fe0], R14 ;  /* 0x001fe00e01007387 */ /* 0x010fe80000100a00 */
[----:B---3--:R0:W-:Y:S04]  /*10bf0*/  STL.64 [R1+0x1fd8], R12 ;  /* 0x001fd80c01007387 */ /* 0x0081e80000100a00 */
[----:B0-----:R-:W3:Y:S04]  /*10c00*/  LDL.LU.64 R12, [R1+0x810] ;  /* 0x00081000010c7983 */ /* 0x001ee80000300a00 */
[----:B------:R-:W4:Y:S04]  /*10c10*/  LDL.LU.64 R14, [R1+0x818] ;  /* 0x00081800010e7983 */ /* 0x000f280000300a00 */
[----:B----4-:R-:W-:Y:S04]  /*10c20*/  STL.64 [R1+0x2000], R14 ;  /* 0x0020000e01007387 */ /* 0x010fe80000100a00 */
[----:B---3--:R0:W-:Y:S04]  /*10c30*/  STL.64 [R1+0x1ff8], R12 ;  /* 0x001ff80c01007387 */ /* 0x0081e80000100a00 */
[----:B------:R-:W3:Y:S04]  /*10c40*/  LDL.LU.64 R8, [R1+0x7e0] ;  /* 0x0007e00001087983 */ /* 0x000ee80000300a00 */
[----:B------:R-:W3:Y:S01]  /*10c50*/  LDL.LU.64 R10, [R1+0x7e8] ;  /* 0x0007e800010a7983 */ /* 0x000ee20000300a00 */
[----:B0-----:R-:W-:-:S02]  /*10c60*/  IMAD.MOV.U32 R12, RZ, RZ, R17 ;  /* 0x000000ffff0c7224 */ /* 0x001fc400078e0011 */
[----:B------:R-:W-:Y:S02]  /*10c70*/  IMAD.MOV.U32 R13, RZ, RZ, R16 ;  /* 0x000000ffff0d7224 */ /* 0x000fe400078e0010 */
[----:B------:R-:W2:Y:S04]  /*10c80*/  LDSM.16.MT88.4 R16, [R2+0x200] ;  /* 0x000200000210783b */ /* 0x000ea80000004200 */
[----:B------:R-:W-:Y:S04]  /*10c90*/  STL.64 [R1+0x1f38], R6 ;  /* 0x001f380601007387 */ /* 0x000fe80000100a00 */
[----:B------:R0:W-:Y:S04]  /*10ca0*/  STL.64 [R1+0x1f30], R4 ;  /* 0x001f300401007387 */ /* 0x0001e80000100a00 */
[----:B0-----:R-:W4:Y:S04]  /*10cb0*/  LDL.LU.64 R4, [R1+0x7f0] ;  /* 0x0007f00001047983 */ /* 0x001f280000300a00 */
[----:B------:R-:W4:Y:S01]  /*10cc0*/  LDL.LU.64 R6, [R1+0x7f8] ;  /* 0x0007f80001067983 */ /* 0x000f220000300a00 */
[----:B--2---:R-:W-:Y:S03]  /*10cd0*/  HMMA.16816.F32.BF16 R24, R16, R12, R24 ;  /* 0x0000000c1018723c */ /* 0x004fe60000041818 */
[----:B------:R-:W-:Y:S04]  /*10ce0*/  STL [R1+0x1f2c], R21 ;  /* 0x001f2c1501007387 */ /* 0x000fe80000100800 */
[----:B------:R-:W-:Y:S04]  /*10cf0*/  STL [R1+0x1f28], R22 ;  /* 0x001f281601007387 */ /* 0x000fe80000100800 */
[----:B------:R-:W-:Y:S04]  /*10d00*/  STL [R1+0x1f24], R23 ;  /* 0x001f241701007387 */ /* 0x000fe80000100800 */
[----:B------:R-:W-:Y:S08]  /*10d10*/  STL [R1+0x1f20], R2 ;  /* 0x001f200201007387 */ /* 0x000ff00000100800 */
[----:B------:R-:W-:Y:S04]  /*10d20*/  STL.64 [R1+0x830], R24 ;  /* 0x0008301801007387 */ /* 0x000fe80000100a00 */
[----:B------:R0:W-:Y:S04]  /*10d30*/  STL.64 [R1+0x838], R26 ;  /* 0x0008381a01007387 */ /* 0x0001e80000100a00 */
[----:B0-----:R-:W2:Y:S04]  /*10d40*/  LDL.LU.64 R26, [R1+0x2010] ;  /* 0x00201000011a7983 */ /* 0x001ea80000300a00 */
[----:B------:R-:W2:Y:S01]  /*10d50*/  LDL.LU.64 R24, [R1+0x2008] ;  /* 0x0020080001187983 */ /* 0x000ea20000300a00 */
[----:B------:R-:W-:-:S02]  /*10d60*/  IMAD.MOV.U32 R14, RZ, RZ, R3 ;  /* 0x000000ffff0e7224 */ /* 0x000fc400078e0003 */
[----:B------:R-:W-:-:S07]  /*10d70*/  IMAD.MOV.U32 R15, RZ, RZ, R0 ;  /* 0x000000ffff0f7224 */ /* 0x000fce00078e0000 */
[C---:B--2---:R-:W-:Y:S01]  /*10d80*/  HMMA.16816.F32.BF16 R24, R16.reuse, R14, R24 ;  /* 0x0000000e1018723c */ /* 0x044fe20000041818 */
[----:B------:R-:W2:Y:S04]  /*10d90*/  LDL.LU.64 R14, [R1+0x2000] ;  /* 0x00200000010e7983 */ /* 0x000ea80000300a00 */
[----:B------:R-:W2:Y:S11]  /*10da0*/  LDL.LU.64 R12, [R1+0x1ff8] ;  /* 0x001ff800010c7983 */ /* 0x000eb60000300a00 */
[----:B------:R-:W-:Y:S07]  /*10db0*/  @!UPT UIADD3 URZ, URZ, URZ, URZ ;  /* 0x0000003f3f3ff290 */ /* 0x000fee000fffe03f */
[----:B------:R-:W-:Y:S04]  /*10dc0*/  STL.64 [R1+0x820], R24 ;  /* 0x0008201801007387 */ /* 0x000fe80000100a00 */
[----:B------:R0:W-:Y:S04]  /*10dd0*/  STL.64 [R1+0x828], R26 ;  /* 0x0008281a01007387 */ /* 0x0001e80000100a00 */
[----:B0-----:R-:W2:Y:S04]  /*10de0*/  LDL.LU.64 R26, [R1+0x1ff0] ;  /* 0x001ff000011a7983 */ /* 0x001ea80000300a00 */
[----:B------:R-:W2:Y:S02]  /*10df0*/  LDL.LU.64 R24, [R1+0x1fe8] ;  /* 0x001fe80001187983 */ /* 0x000ea40000300a00 */
[----:B--2---:R-:W-:Y:S11]  /*10e00*/  HMMA.16816.F32.BF16 R12, R16, R24, R12 ;  /* 0x00000018100c723c */ /* 0x004ff6000004180c */
[----:B------:R-:W-:Y:S11]  /*10e10*/  @!UPT UIADD3 URZ, URZ, URZ, URZ ;  /* 0x0000003f3f3ff290 */ /* 0x000ff6000fffe03f */
[----:B------:R-:W-:Y:S01]  /*10e20*/  @!UPT UIADD3 URZ, URZ, URZ, URZ ;  /* 0x0000003f3f3ff290 */ /* 0x000fe2000fffe03f */
[----:B------:R-:W-:Y:S04]  /*10e30*/  STL.64 [R1+0x810], R12 ;  /* 0x0008100c01007387 */ /* 0x000fe80000100a00 */
[----:B------:R0:W-:Y:S04]  /*10e40*/  STL.64 [R1+0x818], R14 ;  /* 0x0008180e01007387 */ /* 0x0001e80000100a00 */
[----:B0-----:R-:W2:Y:S04]  /*10e50*/  LDL.LU.64 R14, [R1+0x1fe0] ;  /* 0x001fe000010e7983 */ /* 0x001ea80000300a00 */
[----:B------:R-:W2:Y:S01]  /*10e60*/  LDL.LU.64 R12, [R1+0x1fd8] ;  /* 0x001fd800010c7983 */ /* 0x000ea20000300a00 */
[----:B------:R-:W-:-:S02]  /*10e70*/  IMAD.MOV.U32 R28, RZ, RZ, R25 ;  /* 0x000000ffff1c7224 */ /* 0x000fc400078e0019 */
[----:B------:R-:W-:-:S03]  /*10e80*/  IMAD.MOV.U32 R29, RZ, RZ, R24 ;  /* 0x000000ffff1d7224 */ /* 0x000fc600078e0018 */
[----:B------:R-:W-:Y:S01]  /*10e90*/  STL [R1+0x1f74], R28 ;  /* 0x001f741c01007387 */ /* 0x000fe20000100800 */
[----:B------:R-:W-:-:S03]  /*10ea0*/  IMAD.MOV.U32 R3, RZ, RZ, R26 ;  /* 0x000000ffff037224 */ /* 0x000fc600078e001a */
[----:B------:R-:W-:Y:S01]  /*10eb0*/  STL [R1+0x1f70], R29 ;  /* 0x001f701d01007387 */ /* 0x000fe20000100800 */
[----:B------:R-:W-:Y:S01]  /*10ec0*/  IMAD.MOV.U32 R0, RZ, RZ, R27 ;  /* 0x000000ffff007224 */ /* 0x000fe200078e001b */
[C---:B--2---:R-:W-:Y:S11]  /*10ed0*/  HMMA.16816.F32.BF16 R12, R16.reuse, R26, R12 ;  /* 0x0000001a100c723c */ /* 0x044ff6000004180c */
[----:B------:R-:W-:Y:S11]  /*10ee0*/  @!UPT UIADD3 URZ, URZ, URZ, URZ ;  /* 0x0000003f3f3ff290 */ /* 0x000ff6000fffe03f */
[----:B------:R-:W-:Y:S01]  /*10ef0*/  @!UPT UIADD3 URZ, URZ, URZ, URZ ;  /* 0x0000003f3f3ff290 */ /* 0x000fe2000fffe03f */
[----:B------:R0:W-:Y:S04]  /*10f00*/  STL.64 [R1+0x800], R12 ;  /* 0x0008000c01007387 */ /* 0x0001e80000100a00 */
[----:B------:R1:W-:Y:S04]  /*10f10*/  STL.64 [R1+0x808], R14 ;  /* 0x0008080e01007387 */ /* 0x0003e80000100a00 */
[----:B0-----:R-:W2:Y:S04]  /*10f20*/  LDL.LU.64 R12, [R1+0x1fd0] ;  /* 0x001fd000010c7983 */ /* 0x001ea80000300a00 */
[----:B------:R-:W3:Y:S04]  /*10f30*/  LDL.LU.64 R26, [R1+0x1fc8] ;  /* 0x001fc800011a7983 */ /* 0x000ee80000300a00 */
[----:B------:R-:W4:Y:S01]  /*10f40*/  LDL.LU.64 R24, [R1+0x1fc0] ;  /* 0x001fc00001187983 */ /* 0x000f220000300a00 */
[C---:B---3--:R-:W-:Y:S08]  /*10f50*/  HMMA.16816.F32.BF16 R8, R16.reuse, R26, R8 ;  /* 0x0000001a1008723c */ /* 0x048ff00000041808 */
[----:B----4-:R-:W-:Y:S01]  /*10f60*/  HMMA.16816.F32.BF16 R4, R16, R24, R4 ;  /* 0x000000181004723c */ /* 0x010fe20000041804 */
[----:B-1----:R-:W-:-:S02]  /*10f70*/  IMAD.MOV.U32 R15, RZ, RZ, R24 ;  /* 0x000000ffff0f7224 */ /* 0x002fc400078e0018 */
[----:B------:R-:W-:Y:S02]  /*10f80*/  IMAD.MOV.U32 R14, RZ, RZ, R27 ;  /* 0x000000ffff0e7224 */ /* 0x000fe400078e001b */
[----:B------:R-:W-:Y:S02]  /*10f90*/  IMAD.MOV.U32 R29, RZ, RZ, R26 ;  /* 0x000000ffff1d7224 */ /* 0x000fe400078e001a */
[----:B------:R-:W-:Y:S11]  /*10fa0*/  IMAD.MOV.U32 R28, RZ, RZ, R25 ;  /* 0x000000ffff1c7224 */ /* 0x000ff600078e0019 */
[----:B------:R-:W-:Y:S05]  /*10fb0*/  @!UPT UIADD3 URZ, URZ, URZ, URZ ;  /* 0x0000003f3f3ff290 */ /* 0x000fea000fffe03f */
[----:B------:R0:W-:Y:S04]  /*10fc0*/  STL.64 [R1+0x7f0], R4 ;  /* 0x0007f00401007387 */ /* 0x0001e80000100a00 */
[----:B------:R1:W-:Y:S04]  /*10fd0*/  STL.64 [R1+0x7f8], R6 ;  /* 0x0007f80601007387 */ /* 0x0003e80000100a00 */
[----:B0-----:R-:W3:Y:S04]  /*10fe0*/  LDL.LU.64 R4, [R1+0x7c0] ;  /* 0x0007c00001047983 */ /* 0x001ee80000300a00 */
[----:B-1----:R-:W3:Y:S04]  /*10ff0*/  LDL.LU.64 R6, [R1+0x7c8] ;  /* 0x0007c80001067983 */ /* 0x002ee80000300a00 */
[----:B------:R-:W-:Y:S04]  /*11000*/  STL.64 [R1+0x7e0], R8 ;  /* 0x0007e00801007387 */ /* 0x000fe80000100a00 */
[----:B------:R0:W-:Y:S04]  /*11010*/  STL.64 [R1+0x7e8], R10 ;  /* 0x0007e80a01007387 */ /* 0x0001e80000100a00 */
[----:B0-----:R-:W3:Y:S04]  /*11020*/  LDL.LU.64 R10, [R1+0x1fb8] ;  /* 0x001fb800010a7983 */ /* 0x001ee80000300a00 */
[----:B------:R-:W4:Y:S04]  /*11030*/  LDL.LU.64 R8, [R1+0x1fb0] ;  /* 0x001fb00001087983 */ /* 0x000f280000300a00 */
[----:B------:R-:W3:Y:S04]  /*11040*/  LDL.LU.64 R26, [R1+0x1fa8] ;  /* 0x001fa800011a7983 */ /* 0x000ee80000300a00 */
[----:B------:R-:W3:Y:S04]  /*11050*/  LDL.LU.64 R24, [R1+0x1fa0] ;  /* 0x001fa00001187983 */ /* 0x000ee80000300a00 */
[----:B------:R-:W-:Y:S04]  /*11060*/  STL.64 [R1+0x1f88], R14 ;  /* 0x001f880e01007387 */ /* 0x000fe80000100a00 */
[----:B--2---:R0:W-:Y:S04]  /*11070*/  STL.64 [R1+0x1f80], R12 ;  /* 0x001f800c01007387 */ /* 0x0041e80000100a00 */
[----:B0-----:R-:W4:Y:S04]  /*11080*/  LDL.LU.64 R12, [R1+0x7d0] ;  /* 0x0007d000010c7983 */ /* 0x001f280000300a00 */
[----:B------:R-:W4:Y:S02]  /*11090*/  LDL.LU.64 R14, [R1+0x7d8] ;  /* 0x0007d800010e7983 */ /* 0x000f240000300a00 */
[C---:B----4-:R-:W-:Y:S11]  /*110a0*/  HMMA.16816.F32.BF16 R12, R16.reuse, R8, R12 ;  /* 0x00000008100c723c */ /* 0x050ff6000004180c */
[----:B------:R-:W-:Y:S11]  /*110b0*/  @!UPT UIADD3 URZ, URZ, URZ, URZ ;  /* 0x0000003f3f3ff290 */ /* 0x000ff6000fffe03f */
[----:B------:R-:W-:Y:S01]  /*110c0*/  @!UPT UIADD3 URZ, URZ, URZ, URZ ;  /* 0x0000003f3f3ff290 */ /* 0x000fe2000fffe03f */
[----:B------:R0:W-:Y:S04]  /*110d0*/  STL.64 [R1+0x7d0], R12 ;  /* 0x0007d00c01007387 */ /* 0x0001e80000100a00 */
[----:B------:R1:W-:Y:S04]  /*110e0*/  STL.64 [R1+0x7d8], R14 ;  /* 0x0007d80e01007387 */ /* 0x0003e80000100a00 */
[----:B0-----:R-:W2:Y:S04]  /*110f0*/  LDL.LU.64 R12, [R1+0x7a0] ;  /* 0x0007a000010c7983 */ /* 0x001ea80000300a00 */
[----:B-1----:R-:W4:Y:S01]  /*11100*/  LDL.LU.64 R14, [R1+0x7a8] ;  /* 0x0007a800010e7983 */ /* 0x002f220000300a00 */
[----:B---3--:R-:W-:Y:S01]  /*11110*/  HMMA.16816.F32.BF16 R4, R16, R10, R4 ;  /* 0x0000000a1004723c */ /* 0x008fe20000041804 */
[----:B------:R-:W-:-:S02]  /*11120*/  IMAD.MOV.U32 R21, RZ, RZ, R8 ;  /* 0x000000ffff157224 */ /* 0x000fc400078e0008 */
[----:B------:R-:W-:Y:S02]  /*11130*/  IMAD.MOV.U32 R22, RZ, RZ, R9 ;  /* 0x000000ffff167224 */ /* 0x000fe400078e0009 */
[----:B------:R-:W-:Y:S02]  /*11140*/  IMAD.MOV.U32 R23, RZ, RZ, R10 ;  /* 0x000000ffff177224 */ /* 0x000fe400078e000a */
[----:B------:R-:W-:Y:S01]  /*11150*/  IMAD.MOV.U32 R2, RZ, RZ, R11 ;  /* 0x000000ffff027224 */ /* 0x000fe200078e000b */
[----:B----4-:R-:W-:Y:S04]  /*11160*/  STL.64 [R1+0x1f98], R14 ;  /* 0x001f980e01007387 */ /* 0x010fe80000100a00 */
[----:B--2---:R0:W-:Y:S04]  /*11170*/  STL.64 [R1+0x1f90], R12 ;  /* 0x001f900c01007387 */ /* 0x0041e80000100a00 */
[----:B0-----:R-:W2:Y:S04]  /*11180*/  LDL.LU.64 R12, [R1+0x7b0] ;  /* 0x0007b000010c7983 */ /* 0x001ea80000300a00 */
[----:B------:R-:W2:Y:S04]  /*11190*/  LDL.LU.64 R14, [R1+0x7b8] ;  /* 0x0007b800010e7983 */ /* 0x000ea80000300a00 */
[----:B------:R-:W3:Y:S04]  /*111a0*/  LDL.LU.64 R8, [R1+0x780] ;  /* 0x0007800001087983 */ /* 0x000ee80000300a00 */
[----:B------:R-:W-:Y:S04]  /*111b0*/  STL.64 [R1+0x7c0], R4 ;  /* 0x0007c00401007387 */ /* 0x000fe80000100a00 */
[----:B------:R-:W-:Y:S04]  /*111c0*/  STL.64 [R1+0x7c8], R6 ;  /* 0x0007c80601007387 */ /* 0x000fe80000100a00 */
[----:B------:R-:W4:Y:S01]  /*111d0*/  LDL.LU.64 R10, [R1+0x788] ;  /* 0x00078800010a7983 */ /* 0x000f220000300a00 */
[C---:B--2---:R-:W-:Y:S03]  /*111e0*/  HMMA.16816.F32.BF16 R12, R16.reuse, R24, R12 ;  /* 0x00000018100c723c */ /* 0x044fe6000004180c */
[----:B----4-:R-:W-:Y:S04]  /*111f0*/  STL.64 [R1+0x1f68], R10 ;  /* 0x001f680a01007387 */ /* 0x010fe80000100a00 */
[----:B---3--:R0:W-:Y:S04]  /*11200*/  STL.64 [R1+0x1f60], R8 ;  /* 0x001f600801007387 */ /* 0x0081e80000100a00 */
[----:B0-----:R-:W2:Y:S04]  /*11210*/  LDL.LU.64 R8, [R1+0x790] ;  /* 0x0007900001087983 */ /* 0x001ea80000300a00 */
[----:B------:R-:W2:Y:S04]  /*11220*/  LDL.LU.64 R10, [R1+0x798] ;  /* 0x00079800010a7983 */ /* 0x000ea80000300a00 */
[----:B------:R-:W-:Y:S04]  /*11230*/  STL.64 [R1+0x1f48], R22 ;  /* 0x001f481601007387 */ /* 0x000fe80000100a00 */
[----:B------:R0:W-:Y:S04]  /*11240*/  STL.64 [R1+0x1f40], R20 ;  /* 0x001f401401007387 */ /* 0x0001e80000100a00 */
[----:B0-----:R-:W3:Y:S04]  /*11250*/  LDL.LU.64 R20, [R1+0x770] ;  /* 0x0007700001147983 */ /* 0x001ee80000300a00 */
[----:B------:R-:W3:Y:S04]  /*11260*/  LDL.LU.64 R22, [R1+0x778] ;  /* 0x0007780001167983 */ /* 0x000ee80000300a00 */
[----:B------:R-:W4:Y:S04]  /*11270*/  LDL.LU.64 R4, [R1+0x760] ;  /* 0x0007600001047983 */ /* 0x000f280000300a00 */
[----:B------:R-:W4:Y:S04]  /*11280*/  LDL.LU.64 R6, [R1+0x768] ;  /* 0x0007680001067983 */ /* 0x000f280000300a00 */
        /* <DEDUP_REMOVED lines=10> */
[----:B------:R-:W2:Y:S04]  /*11330*/  LDL.LU.64 R12, [R1+0x1f80] ;  /* 0x001f8000010c7983 */ /* 0x000ea80000300a00 */
[----:B------:R0:W-:Y:S01]  /*11340*/  STL.64 [R1+0x1e78], R26 ;  /* 0x001e781a01007387 */ /* 0x0001e20000100a00 */
[----:B--2---:R-:W-:Y:S01]  /*11350*/  HMMA.16816.F32.BF16 R8, R16, R12, R8 ;  /* 0x0000000c1008723c */ /* 0x004fe20000041808 */
[----:B0-----:R-:W-:-:S02]  /*11360*/  IMAD.MOV.U32 R26, RZ, RZ, R14 ;  /* 0x000000ffff1a7224 */ /* 0x001fc400078e000e */
[----:B------:R-:W2:Y:S01]  /*11370*/  LDL.LU R14, [R1+0x1f7c] ;  /* 0x001f7c00010e7983 */ /* 0x000ea20000300800 */
[----:B------:R-:W-:-:S03]  /*11380*/  IMAD.MOV.U32 R27, RZ, RZ, R15 ;  /* 0x000000ffff1b7224 */ /* 0x000fc600078e000f */
[----:B------:R-:W2:Y:S04]  /*11390*/  LDL.LU R15, [R1+0x1f78] ;  /* 0x001f7800010f7983 */ /* 0x000ea80000300800 */
[----:B------:R0:W-:Y:S02]  /*113a0*/  STL.64 [R1+0x1e70], R24 ;  /* 0x001e701801007387 */ /* 0x0001e40000100a00 */
[----:B0-----:R-:W-:Y:S02]  /*113b0*/  IMAD.MOV.U32 R24, RZ, RZ, R28 ;  /* 0x000000ffff187224 */ /* 0x001fe400078e001c */
[----:B------:R-:W2:Y:S01]  /*113c0*/  LDL.LU R28, [R1+0x1f74] ;  /* 0x001f7400011c7983 */ /* 0x000ea20000300800 */
[----:B------:R-:W-:-:S03]  /*113d0*/  IMAD.MOV.U32 R25, RZ, RZ, R29 ;  /* 0x000000ffff197224 */ /* 0x000fc600078e001d */
[----:B------:R-:W2:Y:S04]  /*113e0*/  LDL.LU R29, [R1+0x1f70] ;  /* 0x001f7000011d7983 */ /* 0x000ea80000300800 */
        /* <DEDUP_REMOVED lines=9> */
[----:B0-----:R-:W4:Y:S04]  /*11480*/  LDL.LU.64 R10, [R1+0x1f58] ;  /* 0x001f5800010a7983 */ /* 0x001f280000300a00 */
[----:B------:R-:W3:Y:S04]  /*11490*/  LDL.LU.64 R8, [R1+0x1f50] ;  /* 0x001f500001087983 */ /* 0x000ee80000300a00 */
[----:B------:R-:W-:Y:S04]  /*114a0*/  STL.64 [R1+0x1e68], R14 ;  /* 0x001e680e01007387 */ /* 0x000fe80000100a00 */
[----:B------:R0:W-:Y:S04]  /*114b0*/  STL.64 [R1+0x1e60], R12 ;  /* 0x001e600c01007387 */ /* 0x0001e80000100a00 */
[----:B0-----:R-:W2:Y:S04]  /*114c0*/  LDL.LU.64 R12, [R1+0x740] ;  /* 0x00074000010c7983 */ /* 0x001ea80000300a00 */
[----:B------:R-:W2:Y:S01]  /*114d0*/  LDL.LU.64 R14, [R1+0x748] ;  /* 0x00074800010e7983 */ /* 0x000ea20000300a00 */
[C---:B----4-:R-:W-:Y:S08]  /*114e0*/  HMMA.16816.F32.BF16 R4, R16.reuse, R10, R4 ;  /* 0x0000000a1004723c */ /* 0x050ff00000041804 */
[C---:B---3--:R-:W-:Y:S11]  /*114f0*/  HMMA.16816.F32.BF16 R20, R16.reuse, R8, R20 ;  /* 0x000000081014723c */ /* 0x048ff60000041814 */
[----:B------:R-:W-:Y:S11]  /*11500*/  @!UPT UIADD3 URZ, URZ, URZ, URZ ;  /* 0x0000003f3f3ff290 */ /* 0x000ff6000fffe03f */
[----:B------:R-:W-:Y:S01]  /*11510*/  @!UPT UIADD3 URZ, URZ, URZ, URZ ;  /* 0x0000003f3f3ff290 */ /* 0x000fe2000fffe03f */
[----:B------:R-:W-:Y:S04]  /*11520*/  STL.64 [R1+0x770], R20 ;  /* 0x0007701401007387 */ /* 0x000fe80000100a00 */
[----:B------:R0:W-:Y:S04]  /*11530*/  STL.64 [R1+0x778], R22 ;  /* 0x0007781601007387 */ /* 0x0001e80000100a00 */
[----:B0-----:R-:W3:Y:S04]  /*11540*/  LDL.LU.64 R22, [R1+0x1f48] ;  /* 0x001f480001167983 */ /* 0x001ee80000300a00 */
[----:B------:R-:W4:Y:S04]  /*11550*/  LDL.LU.64 R20, [R1+0x1f40] ;  /* 0x001f400001147983 */ /* 0x000f280000300a00 */
[----:B------:R-:W-:Y:S04]  /*11560*/  STL.64 [R1+0x760], R4 ;  /* 0x0007600401007387 */ /* 0x000fe80000100a00 */
[----:B------:R0:W-:Y:S04]  /*11570*/  STL.64 [R1+0x768], R6 ;  /* 0x0007680601007387 */ /* 0x0001e80000100a00 */
[----:B0-----:R-:W2:Y:S04]  /*11580*/  LDL.LU.64 R6, [R1+0x1f38] ;  /* 0x001f380001067983 */ /* 0x001ea80000300a00 */
[----:B------:R-:W3:Y:S04]  /*11590*/  LDL.LU.64 R4, [R1+0x1f30] ;  /* 0x001f300001047983 */ /* 0x000ee80000300a00 */
[----:B------:R-:W-:Y:S04]  /*115a0*/  STL.64 [R1+0x1e58], R10 ;  /* 0x001e580a01007387 */ /* 0x000fe80000100a00 */
[----:B------:R0:W-:Y:S04]  /*115b0*/  STL.64 [R1+0x1e50], R8 ;  /* 0x001e500801007387 */ /* 0x0001e80000100a00 */
[----:B0-----:R-:W3:Y:S04]  /*115c0*/  LDL.LU.64 R8, [R1+0x750] ;  /* 0x0007500001087983 */ /* 0x001ee80000300a00 */
[----:B------:R-:W3:Y:S01]  /*115d0*/  LDL.LU.64 R10, [R1+0x758] ;  /* 0x00075800010a7983 */ /* 0x000ee20000300a00 */
[C---:B--2---:R-:W-:Y:S08]  /*115e0*/  HMMA.16816.F32.BF16 R12, R16.reuse, R6, R12 ;  /* 0x00000006100c723c */ /* 0x044ff0000004180c */
[----:B---3--:R-:W-:Y:S11]  /*115f0*/  HMMA.16816.F32.BF16 R8, R16, R4, R8 ;  /* 0x000000041008723c */ /* 0x008ff60000041808 */
[----:B------:R-:W-:Y:S04]  /*11600*/  @!UPT UIADD3 URZ, URZ, URZ, URZ ;  /* 0x0000003f3f3ff290 */ /* 0x000fe8000fffe03f */
[----:B------:R-:W-:Y:S04]  /*11610*/  STL.64 [R1+0x740], R12 ;  /* 0x0007400c01007387 */ /* 0x000fe80000100a00 */
[----:B------:R-:W-:Y:S04]  /*11620*/  STL.64 [R1+0x748], R14 ;  /* 0x0007480e01007387 */ /* 0x000fe80000100a00 */
[----:B------:R-:W-:Y:S04]  /*11630*/  STL.64 [R1+0x750], R8 ;  /* 0x0007500801007387 */ /* 0x000fe80000100a00 */
[----:B------:R-:W-:Y:S04]  /*11640*/  STL.64 [R1+0x758], R10 ;  /* 0x0007580a01007387 */ /* 0x000fe80000100a00 */
[----:B------:R0:W-:Y:S04]  /*11650*/  STL.64 [R1+0x1e88], R6 ;  /* 0x001e880601007387 */ /* 0x0001e80000100a00 */
[----:B------:R4:W-:Y:S01]  /*11660*/  STL.64 [R1+0x1e80], R4 ;  /* 0x001e800401007387 */ /* 0x0009e20000100a00 */
        /* <DEDUP_REMOVED lines=8> */
[----:B------:R-:W2:Y:S04]  /*116f0*/  LDL.64 R8, [R1+0x30] ;  /* 0x0000300001087983 */ /* 0x000ea80000100a00 */
[----:B------:R-:W4:Y:S04]  /*11700*/  LDL.64 R10, [R1+0x38] ;  /* 0x00003800010a7983 */ /* 0x000f280000100a00 */
[----:B------:R-:W-:Y:S04]  /*11710*/  STL.64 [R1+0x1ea8], R6 ;  /* 0x001ea80601007387 */ /* 0x000fe80000100a00 */
[----:B------:R0:W-:Y:S04]  /*11720*/  STL.64 [R1+0x1ea0], R4 ;  /* 0x001ea00401007387 */ /* 0x0001e80000100a00 */
[----:B0-----:R-:W2:Y:S04]  /*11730*/  LDL.LU.64 R4, [R1+0x5e0] ;  /* 0x0005e00001047983 */ /* 0x001ea80000300a00 */
[----:B------:R-:W2:Y:S04]  /*11740*/  LDL.LU.64 R6, [R1+0x5e8] ;  /* 0x0005e80001067983 */ /* 0x000ea80000300a00 */
[----:B--2---:R-:W-:Y:S04]  /*11750*/  STL.64 [R1+0x1ec8], R6 ;  /* 0x001ec80601007387 */ /* 0x004fe80000100a00 */
[----:B------:R0:W-:Y:S04]  /*11760*/  STL.64 [R1+0x1ec0], R4 ;  /* 0x001ec00401007387 */ /* 0x0001e80000100a00 */
[----:B0-----:R-:W2:Y:S04]  /*11770*/  LDL.LU.64 R4, [R1+0x5f0] ;  /* 0x0005f00001047983 */ /* 0x001ea80000300a00 */
[----:B------:R-:W2:Y:S04]  /*11780*/  LDL.LU.64 R6, [R1+0x5f8] ;  /* 0x0005f80001067983 */ /* 0x000ea80000300a00 */
[----:B--2---:R-:W-:Y:S04]  /*11790*/  STL.64 [R1+0x1ed8], R6 ;  /* 0x001ed80601007387 */ /* 0x004fe80000100a00 */
[----:B------:R0:W-:Y:S04]  /*117a0*/  STL.64 [R1+0x1ed0], R4 ;  /* 0x001ed00401007387 */ /* 0x0001e80000100a00 */
[----:B0-----:R-:W2:Y:S04]  /*117b0*/  LDL.LU.64 R4, [R1+0x600] ;  /* 0x0006000001047983 */ /* 0x001ea80000300a00 */
[----:B------:R-:W2:Y:S01]  /*117c0*/  LDL.LU.64 R6, [R1+0x608] ;  /* 0x0006080001067983 */ /* 0x000ea20000300a00 */
[----:B------:R-:W-:-:S02]  /*117d0*/  IMAD.MOV.U32 R13, RZ, RZ, R24 ;  /* 0x000000ffff0d7224 */ /* 0x000fc400078e0018 */
[----:B------:R-:W-:Y:S02]  /*117e0*/  IMAD.MOV.U32 R14, RZ, RZ, R25 ;  /* 0x000000ffff0e7224 */ /* 0x000fe400078e0019 */
[----:B------:R-:W-:Y:S02]  /*117f0*/  IMAD.MOV.U32 R15, RZ, RZ, R26 ;  /* 0x000000ffff0f7224 */ /* 0x000fe400078e001a */
[----:B------:R-:W-:Y:S01]  /*11800*/  IMAD.MOV.U32 R12, RZ, RZ, R27 ;  /* 0x000000ffff0c7224 */ /* 0x000fe200078e001b */
[----:B--2---:R-:W-:Y:S04]  /*11810*/  STL.64 [R1+0x1ef8], R6 ;  /* 0x001ef80601007387 */ /* 0x004fe80000100a00 */
[----:B------:R-:W-:Y:S04]  /*11820*/  STL.64 [R1+0x1ef0], R4 ;  /* 0x001ef00401007387 */ /* 0x000fe80000100a00 */
[----:B------:R-:W2:Y:S04]  /*11830*/  LDL.LU.64 R24, [R1+0x5c0] ;  /* 0x0005c00001187983 */ /* 0x000ea80000300a00 */
[----:B------:R-:W2:Y:S04]  /*11840*/  LDL.LU.64 R26, [R1+0x5c8] ;  /* 0x0005c800011a7983 */ /* 0x000ea80000300a00 */
[----:B--2---:R-:W-:Y:S04]  /*11850*/  STL.64 [R1+0x1e98], R26 ;  /* 0x001e981a01007387 */ /* 0x004fe80000100a00 */
[----:B------:R0:W-:Y:S04]  /*11860*/  STL.64 [R1+0x1e90], R24 ;  /* 0x001e901801007387 */ /* 0x0001e80000100a00 */
[----:B0-----:R-:W2:Y:S04]  /*11870*/  LDL.LU.64 R24, [R1+0x5d0] ;  /* 0x0005d00001187983 */ /* 0x001ea80000300a00 */
[----:B------:R-:W2:Y:S04]  /*11880*/  LDL.LU.64 R26, [R1+0x5d8] ;  /* 0x0005d800011a7983 */ /* 0x000ea80000300a00 */
        /* <DEDUP_REMOVED lines=16> */
[----:B------:R-:W-:Y:S04]  /*11990*/  STL.64 [R1+0x1ee8], R26 ;  /* 0x001ee81a01007387 */ /* 0x000fe80000100a00 */
[----:B------:R-:W-:Y:S04]  /*119a0*/  STL.64 [R1+0x1ee0], R24 ;  /* 0x001ee01801007387 */ /* 0x000fe80000100a00 */
[----:B------:R-:W3:Y:S04]  /*119b0*/  LDL.LU.64 R12, [R1+0x5b0] ;  /* 0x0005b000010c7983 */ /* 0x000ee80000300a00 */
[----:B------:R-:W3:Y:S04]  /*119c0*/  LDL.LU.64 R14, [R1+0x5b8] ;  /* 0x0005b800010e7983 */ /* 0x000ee80000300a00 */
[----:B------:R-:W3:Y:S04]  /*119d0*/  LDL.LU.64 R16, [R1+0x5a0] ;  /* 0x0005a00001107983 */ /* 0x000ee80000300a00 */
[----:B------:R-:W3:Y:S01]  /*119e0*/  LDL.LU.64 R18, [R1+0x5a8] ;  /* 0x0005a80001127983 */ /* 0x000ee20000300a00 */
[C---:B--2---:R-:W-:Y:S11]  /*119f0*/  HMMA.16816.F32.BF16 R4, R20.reuse, R8, R4 ;  /* 0x000000081404723c */ /* 0x044ff60000041804 */
[----:B------:R-:W-:Y:S11]  /*11a00*/  @!UPT UIADD3 URZ, URZ, URZ, URZ ;  /* 0x0000003f3f3ff290 */ /* 0x000ff6000fffe03f */
[----:B------:R-:W-:Y:S01]  /*11a10*/  @!UPT UIADD3 URZ, URZ, URZ, URZ ;  /* 0x0000003f3f3ff290 */ /* 0x000fe2000fffe03f */
[----:B------:R-:W-:Y:S04]  /*11a20*/  STL.64 [R1+0x630], R4 ;  /* 0x0006300401007387 */ /* 0x000fe80000100a00 */
[----:B------:R0:W-:Y:S04]  /*11a30*/  STL.64 [R1+0x638], R6 ;  /* 0x0006380601007387 */ /* 0x0001e80000100a00 */
[----:B0-----:R-:W4:Y:S04]  /*11a40*/  LDL.LU.64 R6, [R1+0x1f18] ;  /* 0x001f180001067983 */ /* 0x001f280000300a00 */
[----:B------:R-:W4:Y:S02]  /*11a50*/  LDL.LU.64 R4, [R1+0x1f10] ;  /* 0x001f100001047983 */ /* 0x000f240000300a00 */
[----:B----4-:R-:W-:Y:S11]  /*11a60*/  HMMA.16816.F32.BF16 R4, R20, R10, R4 ;  /* 0x0000000a1404723c */ /* 0x010ff60000041804 */
[----:B------:R-:W-:Y:S11]  /*11a70*/  @!UPT UIADD3 URZ, URZ, URZ, URZ ;  /* 0x0000003f3f3ff290 */ /* 0x000ff6000fffe03f */
[----:B------:R-:W-:Y:S01]  /*11a80*/  @!UPT UIADD3 URZ, URZ, URZ, URZ ;  /* 0x0000003f3f3ff290 */ /* 0x000fe2000fffe03f */
[----:B------:R-:W-:Y:S04]  /*11a90*/  STL.64 [R1+0x620], R4 ;  /* 0x0006200401007387 */ /* 0x000fe80000100a00 */
[----:B------:R0:W-:Y:S04]  /*11aa0*/  STL.64 [R1+0x628], R6 ;  /* 0x0006280601007387 */ /* 0x0001e80000100a00 */
[----:B0-----:R-:W2:Y:S04]  /*11ab0*/  LDL.LU.64 R6, [R1+0x1f08] ;  /* 0x001f080001067983 */ /* 0x001ea80000300a00 */
[----:B------:R-:W2:Y:S01]  /*11ac0*/  LDL.LU.64 R4, [R1+0x1f00] ;  /* 0x001f000001047983 */ /* 0x000ea20000300a00 */
[----:B------:R-:W-:-:S02]  /*11ad0*/  IMAD.MOV.U32 R24, RZ, RZ, R29 ;  /* 0x000000ffff187224 */ /* 0x000fc400078e001d */
[----:B------:R-:W-:Y:S02]  /*11ae0*/  IMAD.MOV.U32 R25, RZ, RZ, R28 ;  /* 0x000000ffff197224 */ /* 0x000fe400078e001c */
[----:B------:R-:W-:Y:S02]  /*11af0*/  IMAD.MOV.U32 R26, RZ, RZ, R3 ;  /* 0x000000ffff1a7224 */ /* 0x000fe400078e0003 */
[----:B------:R-:W-:Y:S02]  /*11b00*/  IMAD.MOV.U32 R27, RZ, RZ, R0 ;  /* 0x000000ffff1b7224 */ /* 0x000fe400078e0000 */
[----:B------:R-:W-:Y:S02]  /*11b10*/  IMAD.MOV.U32 R29, RZ, RZ, R8 ;  /* 0x000000ffff1d7224 */ /* 0x000fe400078e0008 */
[----:B------:R-:W-:Y:S02]  /*11b20*/  IMAD.MOV.U32 R28, RZ, RZ, R9 ;  /* 0x000000ffff1c7224 */ /* 0x000fe400078e0009 */
[----:B------:R-:W-:Y:S01]  /*11b30*/  IMAD.MOV.U32 R3, RZ, RZ, R10 ;  /* 0x000000ffff037224 */ /* 0x000fe200078e000a */
[----:B------:R-:W4:Y:S01]  /*11b40*/  LDL.LU.64 R8, [R1+0x590] ;  /* 0x0005900001087983 */ /* 0x000f220000300a00 */
[----:B------:R-:W-:-:S03]  /*11b50*/  IMAD.MOV.U32 R0, RZ, RZ, R11 ;  /* 0x000000ffff007224 */ /* 0x000fc600078e000b */
[----:B------:R-:W4:Y:S01]  /*11b60*/  LDL.LU.64 R10, [R1+0x598] ;  /* 0x00059800010a7983 */ /* 0x000f220000300a00 */
        /* <DEDUP_REMOVED lines=44> */
[----:B------:R-:W3:Y:S02]  /*11e30*/  LDL.LU.64 R24, [R1+0x1e70] ;  /* 0x001e700001187983 */ /* 0x000ee40000300a00 */
[C---:B---3--:R-:W-:Y:S08]  /*11e40*/  HMMA.16816.F32.BF16 R12, R20.reuse, R24, R12 ;  /* 0x00000018140c723c */ /* 0x048ff0000004180c */
[C---:B--2---:R-:W-:Y:S11]  /*11e50*/  HMMA.16816.F32.BF16 R16, R20.reuse, R26, R16 ;  /* 0x0000001a1410723c */ /* 0x044ff60000041810 */
[----:B------:R-:W-:Y:S04]  /*11e60*/  @!UPT UIADD3 URZ, URZ, URZ, URZ ;  /* 0x0000003f3f3ff290 */ /* 0x000fe8000fffe03f */
[----:B------:R-:W-:Y:S04]  /*11e70*/  STL.64 [R1+0x5b0], R12 ;  /* 0x0005b00c01007387 */ /* 0x000fe80000100a00 */
[----:B------:R0:W-:Y:S04]  /*11e80*/  STL.64 [R1+0x5b8], R14 ;  /* 0x0005b80e01007387 */ /* 0x0001e80000100a00 */
[----:B0-----:R-:W2:Y:S04]  /*11e90*/  LDL.LU.64 R14, [R1+0x1e68] ;  /* 0x001e6800010e7983 */ /* 0x001ea80000300a00 */
[----:B------:R-:W4:Y:S04]  /*11ea0*/  LDL.LU.64 R12, [R1+0x1e60] ;  /* 0x001e6000010c7983 */ /* 0x000f280000300a00 */
[----:B------:R0:W-:Y:S04]  /*11eb0*/  STL.64 [R1+0x5a0], R16 ;  /* 0x0005a01001007387 */ /* 0x0001e80000100a00 */
[----:B------:R1:W-:Y:S04]  /*11ec0*/  STL.64 [R1+0x5a8], R18 ;  /* 0x0005a81201007387 */ /* 0x0003e80000100a00 */
[----:B0-----:R-:W3:Y:S04]  /*11ed0*/  LDL.LU.64 R16, [R1+0x570] ;  /* 0x0005700001107983 */ /* 0x001ee80000300a00 */
[----:B-1----:R-:W3:Y:S04]  /*11ee0*/  LDL.LU.64 R18, [R1+0x578] ;  /* 0x0005780001127983 */ /* 0x002ee80000300a00 */
[----:B------:R-:W-:Y:S04]  /*11ef0*/  STL.64 [R1+0x1de0], R26 ;  /* 0x001de01a01007387 */ /* 0x000fe80000100a00 */
[----:B------:R0:W-:Y:S04]  /*11f00*/  STL.64 [R1+0x1dd8], R24 ;  /* 0x001dd81801007387 */ /* 0x0001e80000100a00 */
[----:B0-----:R-:W2:Y:S04]  /*11f10*/  LDL.LU.64 R24, [R1+0x580] ;  /* 0x0005800001187983 */ /* 0x001ea80000300a00 */
[----:B------:R-:W2:Y:S01]  /*11f20*/  LDL.LU.64 R26, [R1+0x588] ;  /* 0x00058800011a7983 */ /* 0x000ea20000300a00 */
[C---:B----4-:R-:W-:Y:S11]  /*11f30*/  HMMA.16816.F32.BF16 R8, R20.reuse, R12, R8 ;  /* 0x0000000c1408723c */ /* 0x050ff60000041808 */
[----:B------:R-:W-:Y:S11]  /*11f40*/  @!UPT UIADD3 URZ, URZ, URZ, URZ ;  /* 0x0000003f3f3ff290 */ /* 0x000ff6000fffe03f */
[----:B------:R-:W-:Y:S01]  /*11f50*/  @!UPT UIADD3 URZ, URZ, URZ, URZ ;  /* 0x0000003f3f3ff290 */ /* 0x000fe2000fffe03f */
[----:B------:R-:W-:Y:S04]  /*11f60*/  STL.64 [R1+0x590], R8 ;  /* 0x0005900801007387 */ /* 0x000fe80000100a00 */
[----:B------:R0:W-:Y:S04]  /*11f70*/  STL.64 [R1+0x598], R10 ;  /* 0x0005980a01007387 */ /* 0x0001e80000100a00 */
[----:B0-----:R-:W4:Y:S04]  /*11f80*/  LDL.LU.64 R10, [R1+0x1e58] ;  /* 0x001e5800010a7983 */ /* 0x001f280000300a00 */
[----:B------:R-:W3:Y:S01]  /*11f90*/  LDL.LU.64 R8, [R1+0x1e50] ;  /* 0x001e500001087983 */ /* 0x000ee20000300a00 */
[C---:B--2---:R-:W-:Y:S03]  /*11fa0*/  HMMA.16816.F32.BF16 R24, R20.reuse, R14, R24 ;  /* 0x0000000e1418723c */ /* 0x044fe60000041818 */
[----:B------:R-:W-:Y:S04]  /*11fb0*/  STL.64 [R1+0x1dd0], R14 ;  /* 0x001dd00e01007387 */ /* 0x000fe80000100a00 */
[----:B------:R0:W-:Y:S04]  /*11fc0*/  STL.64 [R1+0x1dc8], R12 ;  /* 0x001dc80c01007387 */ /* 0x0001e80000100a00 */
[----:B0-----:R-:W2:Y:S11]  /*11fd0*/  LDL.64 R12, [R1+0x20] ;  /* 0x00002000010c7983 */ /* 0x001eb60000100a00 */
[----:B------:R-:W-:Y:S01]  /*11fe0*/  @!UPT UIADD3 URZ, URZ, URZ, URZ ;  /* 0x0000003f3f3ff290 */ /* 0x000fe2000fffe03f */
[----:B------:R-:W-:Y:S04]  /*11ff0*/  STL.64 [R1+0x580], R24 ;  /* 0x0005801801007387 */ /* 0x000fe80000100a00 */
[----:B------:R-:W-:Y:S04]  /*12000*/  STL.64 [R1+0x588], R26 ;  /* 0x0005881a01007387 */ /* 0x000fe80000100a00 */
[----:B------:R-:W2:Y:S01]  /*12010*/  LDL.64 R14, [R1+0x28] ;  /* 0x00002800010e7983 */ /* 0x000ea20000100a00 */
[----:B---3--:R-:W-:Y:S03]  /*12020*/  HMMA.16816.F32.BF16 R16, R20, R8, R16 ;  /* 0x000000081410723c */ /* 0x008fe60000041810 */
        /* <DEDUP_REMOVED lines=10> */
[----:B------:R0:W-:Y:S04]  /*120d0*/  STL.64 [R1+0x570], R16 ;  /* 0x0005701001007387 */ /* 0x0001e80000100a00 */
[----:B------:R1:W-:Y:S04]  /*120e0*/  STL.64 [R1+0x578], R18 ;  /* 0x0005781201007387 */ /* 0x0003e80000100a00 */
[----:B0-----:R-:W3:Y:S04]  /*120f0*/  LDL.LU.64 R16, [R1+0x540] ;  /* 0x0005400001107983 */ /* 0x001ee80000300a00 */
[----:B-1----:R-:W3:Y:S04]  /*12100*/  LDL.LU.64 R18, [R1+0x548] ;  /* 0x0005480001127983 */ /* 0x002ee80000300a00 */
[----:B------:R-:W2:Y:S04]  /*12110*/  LDL.64 R26, [R1+0x8] ;  /* 0x00000800011a7983 */ /* 0x000ea80000100a00 */
[----:B------:R-:W3:Y:S04]  /*12120*/  LDL.64 R24, [R1] ;  /* 0x0000000001187983 */ /* 0x000ee80000100a00 */
[----:B--2---:R-:W-:Y:S04]  /*12130*/  STL.64 [R1+0x1e00], R26 ;  /* 0x001e001a01007387 */ /* 0x004fe80000100a00 */
[----:B---3--:R0:W-:Y:S04]  /*12140*/  STL.64 [R1+0x1df8], R24 ;  /* 0x001df81801007387 */ /* 0x0081e80000100a00 */
[----:B0-----:R-:W4:Y:S04]  /*12150*/  LDL.LU.64 R24, [R1+0x560] ;  /* 0x0005600001187983 */ /* 0x001f280000300a00 */
[----:B------:R-:W4:Y:S02]  /*12160*/  LDL.LU.64 R26, [R1+0x568] ;  /* 0x00056800011a7983 */ /* 0x000f240000300a00 */
[C---:B----4-:R-:W-:Y:S11]  /*12170*/  HMMA.16816.F32.BF16 R24, R20.reuse, R10, R24 ;  /* 0x0000000a1418723c */ /* 0x050ff60000041818 */
[----:B------:R-:W-:Y:S11]  /*12180*/  @!UPT UIADD3 URZ, URZ, URZ, URZ ;  /* 0x0000003f3f3ff290 */ /* 0x000ff6000fffe03f */
[----:B------:R-:W-:Y:S01]  /*12190*/  @!UPT UIADD3 URZ, URZ, URZ, URZ ;  /* 0x0000003f3f3ff290 */ /* 0x000fe2000fffe03f */
[----:B------:R0:W-:Y:S04]  /*121a0*/  STL.64 [R1+0x560], R24 ;  /* 0x0005601801007387 */ /* 0x0001e80000100a00 */
[----:B------:R1:W-:Y:S04]  /*121b0*/  STL.64 [R1+0x568], R26 ;  /* 0x0005681a01007387 */ /* 0x0003e80000100a00 */
[----:B0-----:R-:W2:Y:S04]  /*121c0*/  LDL.64 R24, [R1+0x10] ;  /* 0x0000100001187983 */ /* 0x001ea80000100a00 */
[----:B-1----:R-:W3:Y:S01]  /*121d0*/  LDL.64 R26, [R1+0x18] ;  /* 0x00001800011a7983 */ /* 0x002ee20000100a00 */
[C---:B------:R-:W-:Y:S08]  /*121e0*/  HMMA.16816.F32.BF16 R12, R20.reuse, R4, R12 ;  /* 0x00000004140c723c */ /* 0x040ff0000004180c */
[----:B------:R-:W-:Y:S01]  /*121f0*/  HMMA.16816.F32.BF16 R16, R20, R6, R16 ;  /* 0x000000061410723c */ /* 0x000fe20000041810 */
[----:B------:R-:W0:Y:S04]  /*12200*/  LDSM.16.MT88.4 R20, [R2+0x380] ;  /* 0x000380000214783b */ /* 0x000e280000004200 */
[----:B---3--:R-:W-:Y:S04]  /*12210*/  STL.64 [R1+0x1e38], R26 ;  /* 0x001e381a01007387 */ /* 0x008fe80000100a00 */
[----:B--2---:R1:W-:Y:S04]  /*12220*/  STL.64 [R1+0x1e30], R24 ;  /* 0x001e301801007387 */ /* 0x0043e80000100a00 */
[----:B-1----:R-:W2:Y:S04]  /*12230*/  LDL.LU.64 R24, [R1+0x430] ;  /* 0x0004300001187983 */ /* 0x002ea80000300a00 */
[----:B------:R-:W2:Y:S04]  /*12240*/  LDL.LU.64 R26, [R1+0x438] ;  /* 0x00043800011a7983 */ /* 0x000ea80000300a00 */
[----:B------:R-:W-:Y:S04]  /*12250*/  STL [R1+0x1dc0], R10 ;  /* 0x001dc00a01007387 */ /* 0x000fe80000100800 */
[----:B------:R-:W-:Y:S04]  /*12260*/  STL [R1+0x1dbc], R11 ;  /* 0x001dbc0b01007387 */ /* 0x000fe80000100800 */
[----:B------:R1:W-:Y:S04]  /*12270*/  STL.64 [R1+0x1e08], R8 ;  /* 0x001e080801007387 */ /* 0x0003e80000100a00 */
[----:B-1----:R-:W3:Y:S04]  /*12280*/  LDL.LU.64 R8, [R1+0x410] ;  /* 0x0004100001087983 */ /* 0x002ee80000300a00 */
[----:B------:R-:W3:Y:S04]  /*12290*/  LDL.LU.64 R10, [R1+0x418] ;  /* 0x00041800010a7983 */ /* 0x000ee80000300a00 */
[----:B------:R-:W-:Y:S04]  /*122a0*/  STL.64 [R1+0x550], R12 ;  /* 0x0005500c01007387 */ /* 0x000fe80000100a00 */
[----:B------:R1:W-:Y:S04]  /*122b0*/  STL.64 [R1+0x558], R14 ;  /* 0x0005580e01007387 */ /* 0x0003e80000100a00 */
[----:B-1----:R-:W4:Y:S04]  /*122c0*/  LDL.LU.64 R14, [R1+0x1e48] ;  /* 0x001e4800010e7983 */ /* 0x002f280000300a00 */
[----:B------:R-:W2:Y:S04]  /*122d0*/  LDL.LU.64 R12, [R1+0x1e40] ;  /* 0x001e4000010c7983 */ /* 0x000ea80000300a00 */
[----:B------:R-:W-:Y:S04]  /*122e0*/  STL.64 [R1+0x1da0], R6 ;  /* 0x001da00601007387 */ /* 0x000fe80000100a00 */
[----:B------:R1:W-:Y:S04]  /*122f0*/  STL.64 [R1+0x1d98], R4 ;  /* 0x001d980401007387 */ /* 0x0003e80000100a00 */
[----:B------:R-:W-:Y:S04]  /*12300*/  STL.64 [R1+0x540], R16 ;  /* 0x0005401001007387 */ /* 0x000fe80000100a00 */
[----:B------:R-:W-:Y:S04]  /*12310*/  STL.64 [R1+0x548], R18 ;  /* 0x0005481201007387 */ /* 0x000fe80000100a00 */
[----:B-1----:R-:W3:Y:S04]  /*12320*/  LDL.LU.64 R4, [R1+0x400] ;  /* 0x0004000001047983 */ /* 0x002ee80000300a00 */
[----:B------:R-:W3:Y:S04]  /*12330*/  LDL.LU.64 R6, [R1+0x408] ;  /* 0x0004080001067983 */ /* 0x000ee80000300a00 */
[----:B0-----:R-:W-:Y:S04]  /*12340*/  STL.64 [R1+0x1d90], R22 ;  /* 0x001d901601007387 */ /* 0x001fe80000100a00 */
[----:B------:R0:W-:Y:S04]  /*12350*/  STL.64 [R1+0x1d88], R20 ;  /* 0x001d881401007387 */ /* 0x0001e80000100a00 */
[----:B------:R-:W2:Y:S04]  /*12360*/  LDSM.16.MT88.4 R16, [R2+0x300] ;  /* 0x000300000210783b */ /* 0x000ea80000004200 */
[----:B0-----:R-:W4:Y:S04]  /*12370*/  LDL.LU.64 R20, [R1+0x420] ;  /* 0x0004200001147983 */ /* 0x001f280000300a00 */
[----:B------:R-:W4:Y:S01]  /*12380*/  LDL.LU.64 R22, [R1+0x428] ;  /* 0x0004280001167983 */ /* 0x000f220000300a00 */
[C---:B--2---:R-:W-:Y:S11]  /*12390*/  HMMA.16816.F32.BF16 R24, R16.reuse, R12, R24 ;  /* 0x0000000c1018723c */ /* 0x044ff60000041818 */
[----:B------:R-:W-:Y:S11]  /*123a0*/  @!UPT UIADD3 URZ, URZ, URZ, URZ ;  /* 0x0000003f3f3ff290 */ /* 0x000ff6000fffe03f */
[----:B------:R-:W-:Y:S01]  /*123b0*/  @!UPT UIADD3 URZ, URZ, URZ, URZ ;  /* 0x0000003f3f3ff290 */ /* 0x000fe2000fffe03f */
[----:B------:R-:W-:Y:S04]  /*123c0*/  STL.64 [R1+0x430], R24 ;  /* 0x0004301801007387 */ /* 0x000fe80000100a00 */
[----:B------:R0:W-:Y:S04]  /*123d0*/  STL.64 [R1+0x438], R26 ;  /* 0x0004381a01007387 */ /* 0x0001e80000100a00 */
[----:B0-----:R-:W2:Y:S04]  /*123e0*/  LDL.LU.64 R26, [R1+0x1e38] ;  /* 0x001e3800011a7983 */ /* 0x001ea80000300a00 */
[----:B------:R-:W2:Y:S01]  /*123f0*/  LDL.LU.64 R24, [R1+0x1e30] ;  /* 0x001e300001187983 */ /* 0x000ea20000300a00 */
[C---:B----4-:R-:W-:Y:S03]  /*12400*/  HMMA.16816.F32.BF16 R20, R16.reuse, R14, R20 ;  /* 0x0000000e1014723c */ /* 0x050fe60000041814 */
[----:B------:R-:W4:Y:S04]  /*12410*/  LDL.LU.64 R14, [R1+0x1e28] ;  /* 0x001e2800010e7983 */ /* 0x000f280000300a00 */
[----:B------:R-:W3:Y:S11]  /*12420*/  LDL.LU.64 R12, [R1+0x1e20] ;  /* 0x001e2000010c7983 */ /* 0x000ef60000300a00 */
[----:B------:R-:W-:Y:S05]  /*12430*/  @!UPT UIADD3 URZ, URZ, URZ, URZ ;  /* 0x0000003f3f3ff290 */ /* 0x000fea000fffe03f */
[----:B------:R-:W-:Y:S04]  /*12440*/  STL.64 [R1+0x420], R20 ;  /* 0x0004201401007387 */ /* 0x000fe80000100a00 */
[----:B------:R-:W-:Y:S01]  /*12450*/  STL.64 [R1+0x428], R22 ;  /* 0x0004281601007387 */ /* 0x000fe20000100a00 */
[C---:B---3--:R-:W-:Y:S11]  /*12460*/  HMMA.16816.F32.BF16 R8, R16.reuse, R12, R8 ;  /* 0x0000000c1008723c */ /* 0x048ff60000041808 */
[----:B------:R-:W-:Y:S11]  /*12470*/  @!UPT UIADD3 URZ, URZ, URZ, URZ ;  /* 0x0000003f3f3ff290 */ /* 0x000ff6000fffe03f */
[----:B------:R-:W-:Y:S01]  /*12480*/  @!UPT UIADD3 URZ, URZ, URZ, URZ ;  /* 0x0000003f3f3ff290 */ /* 0x000fe2000fffe03f */
[----:B------:R0:W-:Y:S04]  /*12490*/  STL.64 [R1+0x410], R8 ;  /* 0x0004100801007387 */ /* 0x0001e80000100a00 */
[----:B------:R1:W-:Y:S04]  /*124a0*/  STL.64 [R1+0x418], R10 ;  /* 0x0004180a01007387 */ /* 0x0003e80000100a00 */
[----:B0-----:R-:W3:Y:S04]  /*124b0*/  LDL.LU.64 R8, [R1+0x3e0] ;  /* 0x0003e00001087983 */ /* 0x001ee80000300a00 */
[----:B-1----:R-:W2:Y:S01]  /*124c0*/  LDL.LU.64 R10, [R1+0x3e8] ;  /* 0x0003e800010a7983 */ /* 0x002ea20000300a00 */
[----:B----4-:R-:W-:Y:S01]  /*124d0*/  HMMA.16816.F32.BF16 R4, R16, R14, R4 ;  /* 0x0000000e1004723c */ /* 0x010fe20000041804 */
[----:B------:R-:W-:-:S02]  /*124e0*/  IMAD.MOV.U32 R28, RZ, RZ, R12 ;  /* 0x000000ffff1c7224 */ /* 0x000fc400078e000c */
[----:B------:R-:W-:Y:S02]  /*124f0*/  IMAD.MOV.U32 R3, RZ, RZ, R13 ;  /* 0x000000ffff037224 */ /* 0x000fe400078e000d */
[----:B------:R-:W-:Y:S02]  /*12500*/  IMAD.MOV.U32 R2, RZ, RZ, R14 ;  /* 0x000000ffff027224 */ /* 0x000fe400078e000e */
[----:B------:R-:W-:Y:S01]  /*12510*/  IMAD.MOV.U32 R0, RZ, RZ, R15 ;  /* 0x000000ffff007224 */ /* 0x000fe200078e000f */
[----:B--2---:R-:W-:Y:S04]  /*12520*/  STL.64 [R1+0x1e18], R10 ;  /* 0x001e180a01007387 */ /* 0x004fe80000100a00 */
[----:B---3--:R0:W-:Y:S04]  /*12530*/  STL.64 [R1+0x1e10], R8 ;  /* 0x001e100801007387 */ /* 0x0081e80000100a00 */
[----:B0-----:R-:W2:Y:S04]  /*12540*/  LDL.LU.64 R8, [R1+0x3f0] ;  /* 0x0003f00001087983 */ /* 0x001ea80000300a00 */
[----:B------:R-:W2:Y:S04]  /*12550*/  LDL.LU.64 R10, [R1+0x3f8] ;  /* 0x0003f800010a7983 */ /* 0x000ea80000300a00 */
[----:B------:R-:W3:Y:S04]  /*12560*/  LDL.LU.64 R20, [R1+0x3d0] ;  /* 0x0003d00001147983 */ /* 0x000ee80000300a00 */
[----:B------:R-:W3:Y:S04]  /*12570*/  LDL.LU.64 R22, [R1+0x3d8] ;  /* 0x0003d80001167983 */ /* 0x000ee80000300a00 */
[----:B------:R-:W-:Y:S04]  /*12580*/  STL [R1+0x1db8], R28 ;  /* 0x001db81c01007387 */ /* 0x000fe80000100800 */
[----:B------:R-:W-:Y:S04]  /*12590*/  STL [R1+0x1d84], R3 ;  /* 0x001d840301007387 */ /* 0x000fe80000100800 */
[----:B------:R-:W4:Y:S04]  /*125a0*/  LDL.LU.64 R12, [R1+0x3b0] ;  /* 0x0003b000010c7983 */ /* 0x000f280000300a00 */
[----:B------:R-:W-:Y:S04]  /*125b0*/  STL.64 [R1+0x400], R4 ;  /* 0x0004000401007387 */ /* 0x000fe80000100a00 */
[----:B------:R-:W-:Y:S04]  /*125c0*/  STL.64 [R1+0x408], R6 ;  /* 0x0004080601007387 */ /* 0x000fe80000100a00 */
[----:B------:R-:W3:Y:S01]  /*125d0*/  LDL.LU.64 R14, [R1+0x3b8] ;  /* 0x0003b800010e7983 */ /* 0x000ee20000300a00 */
[----:B--2---:R-:W-:Y:S03]  /*125e0*/  HMMA.16816.F32.BF16 R8, R16, R24, R8 ;  /* 0x000000181008723c */ /* 0x004fe60000041808 */
[----:B---3--:R-:W-:Y:S04]  /*125f0*/  STL.64 [R1+0x1df0], R14 ;  /* 0x001df00e01007387 */ /* 0x008fe80000100a00 */
[----:B----4-:R0:W-:Y:S04]  /*12600*/  STL.64 [R1+0x1de8], R12 ;  /* 0x001de80c01007387 */ /* 0x0101e80000100a00 */
[----:B0-----:R-:W2:Y:S04]  /*12610*/  LDL.LU.64 R12, [R1+0x3c0] ;  /* 0x0003c000010c7983 */ /* 0x001ea80000300a00 */
[----:B------:R-:W2:Y:S04]  /*12620*/  LDL.LU.64 R14, [R1+0x3c8] ;  /* 0x0003c800010e7983 */ /* 0x000ea80000300a00 */
[----:B------:R-:W3:Y:S04]  /*12630*/  LDL.LU.64 R4, [R1+0x3a0] ;  /* 0x0003a00001047983 */ /* 0x000ee80000300a00 */
[----:B------:R-:W3:Y:S04]  /*12640*/  LDL.LU.64 R6, [R1+0x3a8] ;  /* 0x0003a80001067983 */ /* 0x000ee80000300a00 */
[----:B------:R-:W-:Y:S04]  /*12650*/  STL [R1+0x1d80], R0 ;  /* 0x001d800001007387 */ /* 0x000fe80000100800 */
[----:B------:R-:W-:Y:S04]  /*12660*/  STL.64 [R1+0x3f0], R8 ;  /* 0x0003f00801007387 */ /* 0x000fe80000100a00 */
[----:B------:R0:W-:Y:S04]  /*12670*/  STL.64 [R1+0x3f8], R10 ;  /* 0x0003f80a01007387 */ /* 0x0001e80000100a00 */
[----:B0-----:R-:W4:Y:S04]  /*12680*/  LDL.LU.64 R10, [R1+0x1e18] ;  /* 0x001e1800010a7983 */ /* 0x001f280000300a00 */
[----:B------:R-:W4:Y:S01]  /*12690*/  LDL.LU.64 R8, [R1+0x1e10] ;  /* 0x001e100001087983 */ /* 0x000f220000300a00 */
[----:B------:R-:W-:-:S02]  /*126a0*/  IMAD.MOV.U32 R3, RZ, RZ, R26 ;  /* 0x000000ffff037224 */ /* 0x000fc400078e001a */
[----:B------:R-:W-:Y:S01]  /*126b0*/  IMAD.MOV.U32 R0, RZ, RZ, R27 ;  /* 0x000000ffff007224 */ /* 0x000fe200078e001b */
[C---:B----4-:R-:W-:Y:S11]  /*126c0*/  HMMA.16816.F32.BF16 R8, R16.reuse, R26, R8 ;  /* 0x0000001a1008723c */ /* 0x050ff60000041808 */
[----:B------:R-:W-:Y:S11]  /*126d0*/  @!UPT UIADD3 URZ, URZ, URZ, URZ ;  /* 0x0000003f3f3ff290 */ /* 0x000ff6000fffe03f */
[----:B------:R-:W-:Y:S01]  /*126e0*/  @!UPT UIADD3 URZ, URZ, URZ, URZ ;  /* 0x0000003f3f3ff290 */ /* 0x000fe2000fffe03f */
[----:B------:R0:W-:Y:S04]  /*126f0*/  STL.64 [R1+0x3e0], R8 ;  /* 0x0003e00801007387 */ /* 0x0001e80000100a00 */
[----:B------:R1:W-:Y:S04]  /*12700*/  STL.64 [R1+0x3e8], R10 ;  /* 0x0003e80a01007387 */ /* 0x0003e80000100a00 */
[----:B0-----:R-:W4:Y:S04]  /*12710*/  LDL.LU.64 R8, [R1+0x1e08] ;  /* 0x001e080001087983 */ /* 0x001f280000300a00 */
[----:B------:R-:W2:Y:S04]  /*12720*/  LDL.LU.64 R26, [R1+0x1e00] ;  /* 0x001e0000011a7983 */ /* 0x000ea80000300a00 */
[----:B------:R-:W3:Y:S01]  /*12730*/  LDL.LU.64 R24, [R1+0x1df8] ;  /* 0x001df80001187983 */ /* 0x000ee20000300a00 */
[C---:B--2---:R-:W-:Y:S08]  /*12740*/  HMMA.16816.F32.BF16 R12, R16.reuse, R26, R12 ;  /* 0x0000001a100c723c */ /* 0x044ff0000004180c */
[----:B---3--:R-:W-:Y:S01]  /*12750*/  HMMA.16816.F32.BF16 R20, R16, R24, R20 ;  /* 0x000000181014723c */ /* 0x008fe20000041814 */
[----:B------:R-:W-:-:S02]  /*12760*/  IMAD.MOV.U32 R28, RZ, RZ, R26 ;  /* 0x000000ffff1c7224 */ /* 0x000fc400078e001a */
[----:B------:R-:W-:Y:S02]  /*12770*/  IMAD.MOV.U32 R29, RZ, RZ, R27 ;  /* 0x000000ffff1d7224 */ /* 0x000fe400078e001b */
[----:B-1----:R-:W-:Y:S02]  /*12780*/  IMAD.MOV.U32 R10, RZ, RZ, R24 ;  /* 0x000000ffff0a7224 */ /* 0x002fe400078e0018 */
[----:B------:R-:W-:Y:S11]  /*12790*/  IMAD.MOV.U32 R11, RZ, RZ, R25 ;  /* 0x000000ffff0b7224 */ /* 0x000ff600078e0019 */
[----:B------:R-:W-:Y:S05]  /*127a0*/  @!UPT UIADD3 URZ, URZ, URZ, URZ ;  /* 0x0000003f3f3ff290 */ /* 0x000fea000fffe03f */
[----:B------:R0:W-:Y:S04]  /*127b0*/  STL.64 [R1+0x3d0], R20 ;  /* 0x0003d01401007387 */ /* 0x0001e80000100a00 */
[----:B------:R1:W-:Y:S04]  /*127c0*/  STL.64 [R1+0x3d8], R22 ;  /* 0x0003d81601007387 */ /* 0x0003e80000100a00 */
[----:B0-----:R-:W2:Y:S04]  /*127d0*/  LDL.LU.64 R20, [R1+0x380] ;  /* 0x0003800001147983 */ /* 0x001ea80000300a00 */
[----:B-1----:R-:W2:Y:S04]  /*127e0*/  LDL.LU.64 R22, [R1+0x388] ;  /* 0x0003880001167983 */ /* 0x002ea80000300a00 */
[----:B------:R-:W-:Y:S04]  /*127f0*/  STL.64 [R1+0x3c0], R12 ;  /* 0x0003c00c01007387 */ /* 0x000fe80000100a00 */
[----:B------:R0:W-:Y:S04]  /*12800*/  STL.64 [R1+0x3c8], R14 ;  /* 0x0003c80e01007387 */ /* 0x0001e80000100a00 */
[----:B0-----:R-:W3:Y:S04]  /*12810*/  LDL.LU.64 R14, [R1+0x1df0] ;  /* 0x001df000010e7983 */ /* 0x001ee80000300a00 */
[----:B------:R-:W3:Y:S04]  /*12820*/  LDL.LU.64 R12, [R1+0x1de8] ;  /* 0x001de800010c7983 */ /* 0x000ee80000300a00 */
[----:B------:R-:W2:Y:S04]  /*12830*/  LDL.LU.64 R26, [R1+0x1de0] ;  /* 0x001de000011a7983 */ /* 0x000ea80000300a00 */
[----:B------:R-:W3:Y:S01]  /*12840*/  LDL.LU.64 R24, [R1+0x1dd8] ;  /* 0x001dd80001187983 */ /* 0x000ee20000300a00 */
[C---:B--2---:R-:W-:Y:S08]  /*12850*/  HMMA.16816.F32.BF16 R4, R16.reuse, R26, R4 ;  /* 0x0000001a1004723c */ /* 0x044ff00000041804 */
[C---:B---3--:R-:W-:Y:S11]  /*12860*/  HMMA.16816.F32.BF16 R12, R16.reuse, R24, R12 ;  /* 0x00000018100c723c */ /* 0x048ff6000004180c */
[----:B------:R-:W-:Y:S11]  /*12870*/  @!UPT UIADD3 URZ, URZ, URZ, URZ ;  /* 0x0000003f3f3ff290 */ /* 0x000ff6000fffe03f */
[----:B------:R-:W-:Y:S01]  /*12880*/  @!UPT UIADD3 URZ, URZ, URZ, URZ ;  /* 0x0000003f3f3ff290 */ /* 0x000fe2000fffe03f */
[----:B------:R-:W-:Y:S04]  /*12890*/  STL.64 [R1+0x3b0], R12 ;  /* 0x0003b00c01007387 */ /* 0x000fe80000100a00 */
[----:B------:R0:W-:Y:S04]  /*128a0*/  STL.64 [R1+0x3b8], R14 ;  /* 0x0003b80e01007387 */ /* 0x0001e80000100a00 */
[----:B0-----:R-:W2:Y:S04]  /*128b0*/  LDL.LU.64 R14, [R1+0x1dd0] ;  /* 0x001dd000010e7983 */ /* 0x001ea80000300a00 */
[----:B------:R-:W3:Y:S04]  /*128c0*/  LDL.LU.64 R12, [R1+0x1dc8] ;  /* 0x001dc800010c7983 */ /* 0x000ee80000300a00 */
[----:B------:R0:W-:Y:S04]  /*128d0*/  STL.64 [R1+0x3a0], R4 ;  /* 0x0003a00401007387 */ /* 0x0001e80000100a00 */
[----:B------:R1:W-:Y:S04]  /*128e0*/  STL.64 [R1+0x3a8], R6 ;  /* 0x0003a80601007387 */ /* 0x0003e80000100a00 */
[----:B0-----:R-:W2:Y:S04]  /*128f0*/  LDL.LU.64 R4, [R1+0x360] ;  /* 0x0003600001047983 */ /* 0x001ea80000300a00 */
[----:B-1----:R-:W2:Y:S04]  /*12900*/  LDL.LU.64 R6, [R1+0x368] ;  /* 0x0003680001067983 */ /* 0x002ea80000300a00 */
[----:B--2---:R-:W-:Y:S04]  /*12910*/  STL.64 [R1+0x1db0], R6 ;  /* 0x001db00601007387 */ /* 0x004fe80000100a00 */
[----:B------:R0:W-:Y:S04]  /*12920*/  STL.64 [R1+0x1da8], R4 ;  /* 0x001da80401007387 */ /* 0x0001e80000100a00 */
[----:B0-----:R-:W4:Y:S04]  /*12930*/  LDL.LU.64 R4, [R1+0x370] ;  /* 0x0003700001047983 */ /* 0x001f280000300a00 */
[----:B------:R-:W4:Y:S04]  /*12940*/  LDL.LU.64 R6, [R1+0x378] ;  /* 0x0003780001067983 */ /* 0x000f280000300a00 */
[----:B------:R-:W-:Y:S04]  /*12950*/  STL.64 [R1+0x1ce8], R26 ;  /* 0x001ce81a01007387 */ /* 0x000fe80000100a00 */
[----:B------:R0:W-:Y:S04]  /*12960*/  STL.64 [R1+0x1ce0], R24 ;  /* 0x001ce01801007387 */ /* 0x0001e80000100a00 */
[----:B0-----:R-:W3:Y:S04]  /*12970*/  LDL.LU.64 R24, [R1+0x390] ;  /* 0x0003900001187983 */ /* 0x001ee80000300a00 */
[----:B------:R-:W3:Y:S01]  /*12980*/  LDL.LU.64 R26, [R1+0x398] ;  /* 0x00039800011a7983 */ /* 0x000ee20000300a00 */
[C---:B------:R-:W-:Y:S11]  /*12990*/  HMMA.16816.F32.BF16 R20, R16.reuse, R14, R20 ;  /* 0x0000000e1014723c */ /* 0x040ff60000041814 */
[----:B------:R-:W-:Y:S11]  /*129a0*/  @!UPT UIADD3 URZ, URZ, URZ, URZ ;  /* 0x0000003f3f3ff290 */ /* 0x000ff6000fffe03f */
[----:B------:R-:W-:Y:S01]  /*129b0*/  @!UPT UIADD3 URZ, URZ, URZ, URZ ;  /* 0x0000003f3f3ff290 */ /* 0x000fe2000fffe03f */
[----:B------:R0:W-:Y:S04]  /*129c0*/  STL.64 [R1+0x380], R20 ;  /* 0x0003801401007387 */ /* 0x0001e80000100a00 */
[----:B------:R1:W-:Y:S01]  /*129d0*/  STL.64 [R1+0x388], R22 ;  /* 0x0003881601007387 */ /* 0x0003e20000100a00 */
[C---:B----4-:R-:W-:Y:S08]  /*129e0*/  HMMA.16816.F32.BF16 R4, R16.reuse, R8, R4 ;  /* 0x000000081004723c */ /* 0x050ff00000041804 */
[----:B---3--:R-:W-:Y:S11]  /*129f0*/  HMMA.16816.F32.BF16 R24, R16, R12, R24 ;  /* 0x0000000c1018723c */ /* 0x008ff60000041818 */
[----:B------:R-:W-:Y:S11]  /*12a00*/  @!UPT UIADD3 URZ, URZ, URZ, URZ ;  /* 0x0000003f3f3ff290 */ /* 0x000ff6000fffe03f */
[----:B------:R-:W-:Y:S01]  /*12a10*/  @!UPT UIADD3 URZ, URZ, URZ, URZ ;  /* 0x0000003f3f3ff290 */ /* 0x000fe2000fffe03f */
[----:B------:R2:W-:Y:S04]  /*12a20*/  STL.64 [R1+0x390], R24 ;  /* 0x0003901801007387 */ /* 0x0005e80000100a00 */
[----:B------:R3:W-:Y:S04]  /*12a30*/  STL.64 [R1+0x398], R26 ;  /* 0x0003981a01007387 */ /* 0x0007e80000100a00 */
[----:B0-----:R-:W4:Y:S04]  /*12a40*/  LDL.LU.64 R20, [R1+0x350] ;  /* 0x0003500001147983 */ /* 0x001f280000300a00 */
[----:B-1----:R-:W4:Y:S04]  /*12a50*/  LDL.LU.64 R22, [R1+0x358] ;  /* 0x0003580001167983 */ /* 0x002f280000300a00 */
[----:B--2---:R-:W2:Y:S04]  /*12a60*/  LDL.LU.64 R24, [R1+0x340] ;  /* 0x0003400001187983 */ /* 0x004ea80000300a00 */
[----:B---3--:R-:W2:Y:S04]  /*12a70*/  LDL.LU.64 R26, [R1+0x348] ;  /* 0x00034800011a7983 */ /* 0x008ea80000300a00 */
[----:B------:R0:W-:Y:S04]  /*12a80*/  STL.64 [R1+0x1cf8], R14 ;  /* 0x001cf80e01007387 */ /* 0x0001e80000100a00 */
[----:B------:R1:W-:Y:S01]  /*12a90*/  STL.64 [R1+0x1cf0], R12 ;  /* 0x001cf00c01007387 */ /* 0x0003e20000100a00 */
[----:B0-----:R-:W-:-:S02]  /*12aa0*/  IMAD.MOV.U32 R14, RZ, RZ, R28 ;  /* 0x000000ffff0e7224 */ /* 0x001fc400078e001c */
[----:B------:R-:W-:Y:S02]  /*12ab0*/  IMAD.MOV.U32 R15, RZ, RZ, R29 ;  /* 0x000000ffff0f7224 */ /* 0x000fe400078e001d */
[----:B-1----:R-:W-:Y:S02]  /*12ac0*/  IMAD.MOV.U32 R12, RZ, RZ, R10 ;  /* 0x000000ffff0c7224 */ /* 0x002fe400078e000a */
[----:B------:R-:W-:Y:S01]  /*12ad0*/  IMAD.MOV.U32 R13, RZ, RZ, R11 ;  /* 0x000000ffff0d7224 */ /* 0x000fe200078e000b */
[----:B------:R-:W3:Y:S04]  /*12ae0*/  LDL.LU R10, [R1+0x1dc0] ;  /* 0x001dc000010a7983 */ /* 0x000ee80000300800 */
[----:B------:R-:W3:Y:S04]  /*12af0*/  LDL.LU R11, [R1+0x1dbc] ;  /* 0x001dbc00010b7983 */ /* 0x000ee80000300800 */
[----:B------:R-:W2:Y:S04]  /*12b00*/  LDL.LU R28, [R1+0x1db8] ;  /* 0x001db800011c7983 */ /* 0x000ea80000300800 */
[----:B------:R-:W-:Y:S04]  /*12b10*/  STL.64 [R1+0x1d08], R14 ;  /* 0x001d080e01007387 */ /* 0x000fe80000100a00 */
[----:B------:R0:W-:Y:S04]  /*12b20*/  STL.64 [R1+0x1d00], R12 ;  /* 0x001d000c01007387 */ /* 0x0001e80000100a00 */
[----:B0-----:R-:W2:Y:S04]  /*12b30*/  LDL.64 R12, [R1+0x30] ;  /* 0x00003000010c7983 */ /* 0x001ea80000100a00 */
        /* <DEDUP_REMOVED lines=13> */
[----:B0-----:R-:W3:Y:S04]  /*12c10*/  LDL.LU.64 R8, [R1+0x230] ;  /* 0x0002300001087983 */ /* 0x001ee80000300a00 */
[----:B------:R-:W3:Y:S01]  /*12c20*/  LDL.LU.64 R10, [R1+0x238] ;  /* 0x00023800010a7983 */ /* 0x000ee20000300a00 */
[C---:B----4-:R-:W-:Y:S11]  /*12c30*/  HMMA.16816.F32.BF16 R20, R16.reuse, R4, R20 ;  /* 0x000000041014723c */ /* 0x050ff60000041814 */
[----:B------:R-:W-:Y:S11]  /*12c40*/  @!UPT UIADD3 URZ, URZ, URZ, URZ ;  /* 0x0000003f3f3ff290 */ /* 0x000ff6000fffe03f */
[----:B------:R-:W-:Y:S01]  /*12c50*/  @!UPT UIADD3 URZ, URZ, URZ, URZ ;  /* 0x0000003f3f3ff290 */ /* 0x000fe2000fffe03f */
[----:B------:R-:W-:Y:S04]  /*12c60*/  STL.64 [R1+0x350], R20 ;  /* 0x0003501401007387 */ /* 0x000fe80000100a00 */
[----:B------:R0:W-:Y:S04]  /*12c70*/  STL.64 [R1+0x358], R22 ;  /* 0x0003581601007387 */ /* 0x0001e80000100a00 */
[----:B0-----:R-:W3:Y:S04]  /*12c80*/  LDL.LU.64 R22, [R1+0x1d90] ;  /* 0x001d900001167983 */ /* 0x001ee80000300a00 */
[----:B------:R-:W3:Y:S01]  /*12c90*/  LDL.LU.64 R20, [R1+0x1d88] ;  /* 0x001d880001147983 */ /* 0x000ee20000300a00 */
[----:B--2---:R-:W-:Y:S01]  /*12ca0*/  HMMA.16816.F32.BF16 R24, R16, R6, R24 ;  /* 0x000000061018723c */ /* 0x004fe20000041818 */
[----:B------:R-:W-:Y:S11]  /*12cb0*/  IMAD.MOV.U32 R29, RZ, RZ, R12 ;  /* 0x000000ffff1d7224 */ /* 0x000ff600078e000c */
[----:B------:R-:W-:Y:S11]  /*12cc0*/  @!UPT UIADD3 URZ, URZ, URZ, URZ ;  /* 0x0000003f3f3ff290 */ /* 0x000ff6000fffe03f */
[----:B------:R-:W-:Y:S04]  /*12cd0*/  STL.64 [R1+0x340], R24 ;  /* 0x0003401801007387 */ /* 0x000fe80000100a00 */
[----:B------:R0:W-:Y:S04]  /*12ce0*/  STL.64 [R1+0x348], R26 ;  /* 0x0003481a01007387 */ /* 0x0001e80000100a00 */
[----:B------:R-:W-:Y:S04]  /*12cf0*/  STL.64 [R1+0x1cb8], R6 ;  /* 0x001cb80601007387 */ /* 0x000fe80000100a00 */
[----:B------:R-:W-:Y:S01]  /*12d00*/  STL.64 [R1+0x1cb0], R4 ;  /* 0x001cb00401007387 */ /* 0x000fe20000100a00 */
[----:B0-----:R-:W-:-:S02]  /*12d10*/  IMAD.MOV.U32 R27, RZ, RZ, R28 ;  /* 0x000000ffff1b7224 */ /* 0x001fc400078e001c */
[----:B------:R-:W-:Y:S01]  /*12d20*/  IMAD.MOV.U32 R28, RZ, RZ, R13 ;  /* 0x000000ffff1c7224 */ /* 0x000fe200078e000d */
[----:B---3--:R-:W-:Y:S01]  /*12d30*/  HMMA.16816.F32.BF16 R8, R20, R12, R8 ;  /* 0x0000000c1408723c */ /* 0x008fe20000041808 */
[----:B------:R-:W2:Y:S11]  /*12d40*/  LDL.LU.64 R12, [R1+0x1e0] ;  /* 0x0001e000010c7983 */ /* 0x000eb60000300a00 */
[----:B------:R-:W-:Y:S11]  /*12d50*/  @!UPT UIADD3 URZ, URZ, URZ, URZ ;  /* 0x0000003f3f3ff290 */ /* 0x000ff6000fffe03f */
[----:B------:R-:W-:Y:S04]  /*12d60*/  STL.64 [R1+0x230], R8 ;  /* 0x0002300801007387 */ /* 0x000fe80000100a00 */
[----:B------:R-:W-:Y:S04]  /*12d70*/  STL.64 [R1+0x238], R10 ;  /* 0x0002380a01007387 */ /* 0x000fe80000100a00 */
[----:B------:R-:W3:Y:S04]  /*12d80*/  LDL.LU.64 R14, [R1+0x1e8] ;  /* 0x0001e800010e7983 */ /* 0x000ee80000300a00 */
[----:B---3--:R-:W-:Y:S04]  /*12d90*/  STL.64 [R1+0x1d28], R14 ;  /* 0x001d280e01007387 */ /* 0x008fe80000100a00 */
[----:B--2---:R0:W-:Y:S04]  /*12da0*/  STL.64 [R1+0x1d20], R12 ;  /* 0x001d200c01007387 */ /* 0x0041e80000100a00 */
[----:B0-----:R-:W2:Y:S04]  /*12db0*/  LDL.LU.64 R12, [R1+0x1f0] ;  /* 0x0001f000010c7983 */ /* 0x001ea80000300a00 */
[----:B------:R-:W3:Y:S04]  /*12dc0*/  LDL.LU.64 R14, [R1+0x1f8] ;  /* 0x0001f800010e7983 */ /* 0x000ee80000300a00 */
[----:B---3--:R-:W-:Y:S04]  /*12dd0*/  STL.64 [R1+0x1d38], R14 ;  /* 0x001d380e01007387 */ /* 0x008fe80000100a00 */
[----:B--2---:R0:W-:Y:S04]  /*12de0*/  STL.64 [R1+0x1d30], R12 ;  /* 0x001d300c01007387 */ /* 0x0041e80000100a00 */
[----:B0-----:R-:W2:Y:S04]  /*12df0*/  LDL.LU.64 R12, [R1+0x200] ;  /* 0x00020000010c7983 */ /* 0x001ea80000300a00 */
[----:B------:R-:W3:Y:S04]  /*12e00*/  LDL.LU.64 R14, [R1+0x208] ;  /* 0x00020800010e7983 */ /* 0x000ee80000300a00 */
[----:B---3--:R-:W-:Y:S04]  /*12e10*/  STL.64 [R1+0x1d58], R14 ;  /* 0x001d580e01007387 */ /* 0x008fe80000100a00 */
[----:B--2---:R-:W-:Y:S04]  /*12e20*/  STL.64 [R1+0x1d50], R12 ;  /* 0x001d500c01007387 */ /* 0x004fe80000100a00 */
[----:B------:R-:W2:Y:S04]  /*12e30*/  LDL.LU.64 R8, [R1+0x1d0] ;  /* 0x0001d00001087983 */ /* 0x000ea80000300a00 */
[----:B------:R-:W3:Y:S04]  /*12e40*/  LDL.LU.64 R10, [R1+0x1d8] ;  /* 0x0001d800010a7983 */ /* 0x000ee80000300a00 */
[----:B---3--:R0:W-:Y:S04]  /*12e50*/  STL.64 [R1+0x1d18], R10 ;  /* 0x001d180a01007387 */ /* 0x0081e80000100a00 */
[----:B--2---:R1:W-:Y:S01]  /*12e60*/  STL.64 [R1+0x1d10], R8 ;  /* 0x001d100801007387 */ /* 0x0043e20000100a00 */
[----:B0-----:R-:W-:-:S02]  /*12e70*/  IMAD.MOV.U32 R10, RZ, RZ, R3 ;  /* 0x000000ffff0a7224 */ /* 0x001fc400078e0003 */
[----:B------:R-:W-:Y:S01]  /*12e80*/  IMAD.MOV.U32 R11, RZ, RZ, R0 ;  /* 0x000000ffff0b7224 */ /* 0x000fe200078e0000 */
[----:B-1----:R-:W2:Y:S04]  /*12e90*/  LDL R8, [R1+0x10] ;  /* 0x0000100001087983 */ /* 0x002ea80000100800 */
[----:B------:R-:W2:Y:S04]  /*12ea0*/  LDL R9, [R1+0x14] ;  /* 0x0000140001097983 */ /* 0x000ea80000100800 */
[----:B------:R-:W3:Y:S04]  /*12eb0*/  LDL.LU R3, [R1+0x1d84] ;  /* 0x001d840001037983 */ /* 0x000ee80000300800 */
[----:B------:R-:W4:Y:S04]  /*12ec0*/  LDL.LU R0, [R1+0x1d80] ;  /* 0x001d800001007983 */ /* 0x000f280000300800 */
[----:B------:R-:W2:Y:S04]  /*12ed0*/  LDL.LU.64 R12, [R1+0x210] ;  /* 0x00021000010c7983 */ /* 0x000ea80000300a00 */
[----:B------:R-:W2:Y:S04]  /*12ee0*/  LDL.LU.64 R14, [R1+0x218] ;  /* 0x00021800010e7983 */ /* 0x000ea80000300a00 */
[----:B--2---:R0:W-:Y:S04]  /*12ef0*/  STL.64 [R1+0x1d68], R14 ;  /* 0x001d680e01007387 */ /* 0x0041e80000100a00 */
[----:B------:R-:W-:Y:S04]  /*12f00*/  STL.64 [R1+0x1d60], R12 ;  /* 0x001d600c01007387 */ /* 0x000fe80000100a00 */
[----:B0-----:R-:W2:Y:S04]  /*12f10*/  LDL.64 R14, [R1+0x38] ;  /* 0x00003800010e7983 */ /* 0x001ea80000100a00 */
[----:B------:R0:W-:Y:S04]  /*12f20*/  STL.64 [R1+0x1d48], R10 ;  /* 0x001d480a01007387 */ /* 0x0001e80000100a00 */
[----:B------:R1:W-:Y:S01]  /*12f30*/  STL.64 [R1+0x1d40], R8 ;  /* 0x001d400801007387 */ /* 0x0003e20000100a00 */
[----:B0-----:R-:W-:-:S02]  /*12f40*/  IMAD.MOV.U32 R10, RZ, RZ, R2 ;  /* 0x000000ffff0a7224 */ /* 0x001fc400078e0002 */
[----:B----4-:R-:W-:Y:S02]  /*12f50*/  IMAD.MOV.U32 R11, RZ, RZ, R0 ;  /* 0x000000ffff0b7224 */ /* 0x010fe400078e0000 */
[----:B-1----:R-:W-:Y:S02]  /*12f60*/  IMAD.MOV.U32 R8, RZ, RZ, R27 ;  /* 0x000000ffff087224 */ /* 0x002fe400078e001b */
[----:B---3--:R-:W-:Y:S01]  /*12f70*/  IMAD.MOV.U32 R9, RZ, RZ, R3 ;  /* 0x000000ffff097224 */ /* 0x008fe200078e0003 */
[----:B------:R-:W-:Y:S04]  /*12f80*/  STL.64 [R1+0x1d78], R10 ;  /* 0x001d780a01007387 */ /* 0x000fe80000100a00 */
[----:B------:R0:W-:Y:S04]  /*12f90*/  STL.64 [R1+0x1d70], R8 ;  /* 0x001d700801007387 */ /* 0x0001e80000100a00 */
[----:B0-----:R-:W3:Y:S04]  /*12fa0*/  LDL.LU.64 R8, [R1+0x220] ;  /* 0x0002200001087983 */ /* 0x001ee80000300a00 */
[----:B------:R-:W3:Y:S04]  /*12fb0*/  LDL.LU.64 R10, [R1+0x228] ;  /* 0x00022800010a7983 */ /* 0x000ee80000300a00 */
[----:B------:R-:W4:Y:S04]  /*12fc0*/  LDL.LU.64 R24, [R1+0x1c0] ;  /* 0x0001c00001187983 */ /* 0x000f280000300a00 */
[----:B------:R-:W4:Y:S04]  /*12fd0*/  LDL.LU.64 R26, [R1+0x1c8] ;  /* 0x0001c800011a7983 */ /* 0x000f280000300a00 */
[----:B------:R-:W4:Y:S04]  /*12fe0*/  LDL.LU.64 R16, [R1+0x1b0] ;  /* 0x0001b00001107983 */ /* 0x000f280000300a00 */
[----:B------:R-:W4:Y:S04]  /*12ff0*/  LDL.LU.64 R18, [R1+0x1b8] ;  /* 0x0001b80001127983 */ /* 0x000f280000300a00 */
[----:B------:R-:W4:Y:S04]  /*13000*/  LDL.LU.64 R4, [R1+0x1a0] ;  /* 0x0001a00001047983 */ /* 0x000f280000300a00 */
[----:B------:R-:W4:Y:S04]  /*13010*/  LDL.LU.64 R6, [R1+0x1a8] ;  /* 0x0001a80001067983 */ /* 0x000f280000300a00 */
[----:B------:R-:W4:Y:S01]  /*13020*/  LDL R0, [R1+0x1058] ;  /* 0x0010580001007983 */ /* 0x000f220000100800 */
[----:B--2---:R-:W-:-:S02]  /*13030*/  IMAD.MOV.U32 R3, RZ, RZ, R14 ;  /* 0x000000ffff037224 */ /* 0x004fc400078e000e */
[----:B------:R-:W-:Y:S01]  /*13040*/  IMAD.MOV.U32 R2, RZ, RZ, R15 ;  /* 0x000000ffff027224 */ /* 0x000fe200078e000f */
[C---:B---3--:R-:W-:Y:S11]  /*13050*/  HMMA.16816.F32.BF16 R8, R20.reuse, R14, R8 ;  /* 0x0000000e1408723c */ /* 0x048ff60000041808 */
[----:B------:R-:W-:Y:S11]  /*13060*/  @!UPT UIADD3 URZ, URZ, URZ, URZ ;  /* 0x0000003f3f3ff290 */ /* 0x000ff6000fffe03f */
[----:B------:R-:W-:Y:S01]  /*13070*/  @!UPT UIADD3 URZ, URZ, URZ, URZ ;  /* 0x0000003f3f3ff290 */ /* 0x000fe2000fffe03f */
[----:B------:R-:W-:Y:S04]  /*13080*/  STL.64 [R1+0x220], R8 ;  /* 0x0002200801007387 */ /* 0x000fe80000100a00 */
[----:B------:R0:W-:Y:S04]  /*13090*/  STL.64 [R1+0x228], R10 ;  /* 0x0002280a01007387 */ /* 0x0001e80000100a00 */
[----:B0-----:R-:W2:Y:S04]  /*130a0*/  LDL.LU.64 R10, [R1+0x1d78] ;  /* 0x001d7800010a7983 */ /* 0x001ea80000300a00 */
[----:B------:R-:W3:Y:S04]  /*130b0*/  LDL.LU.64 R8, [R1+0x1d70] ;  /* 0x001d700001087983 */ /* 0x000ee80000300a00 */
[----:B------:R-:W3:Y:S04]  /*130c0*/  LDL.LU.64 R14, [R1+0x1d68] ;  /* 0x001d6800010e7983 */ /* 0x000ee80000300a00 */
[----:B------:R-:W3:Y:S02]  /*130d0*/  LDL.LU.64 R12, [R1+0x1d60] ;  /* 0x001d6000010c7983 */ /* 0x000ee40000300a00 */
[C---:B---3--:R-:W-:Y:S11]  /*130e0*/  HMMA.16816.F32.BF16 R12, R20.reuse, R8, R12 ;  /* 0x00000008140c723c */ /* 0x048ff6000004180c */
        /* <DEDUP_REMOVED lines=8> */
[----:B------:R-:W3:Y:S11]  /*13170*/  LDL.LU.64 R8, [R1+0x1d40] ;  /* 0x001d400001087983 */ /* 0x000ef60000300a00 */
[----:B------:R-:W-:Y:S06]  /*13180*/  @!UPT UIADD3 URZ, URZ, URZ, URZ ;  /* 0x0000003f3f3ff290 */ /* 0x000fec000fffe03f */
        /* <DEDUP_REMOVED lines=22> */
[----:B------:R0:W-:Y:S04]  /*132f0*/  STL.64 [R1+0x1d0], R8 ;  /* 0x0001d00801007387 */ /* 0x0001e80000100a00 */
[----:B------:R1:W-:Y:S04]  /*13300*/  STL.64 [R1+0x1d8], R10 ;  /* 0x0001d80a01007387 */ /* 0x0003e80000100a00 */
[----:B0-----:R-:W2:Y:S04]  /*13310*/  LDL.LU.64 R8, [R1+0x180] ;  /* 0x0001800001087983 */ /* 0x001ea80000300a00 */
[----:B-1----:R-:W3:Y:S01]  /*13320*/  LDL.LU.64 R10, [R1+0x188] ;  /* 0x00018800010a7983 */ /* 0x002ee20000300a00 */
[C---:B----4-:R-:W-:Y:S03]  /*13330*/  HMMA.16816.F32.BF16 R24, R20.reuse, R14, R24 ;  /* 0x0000000e1418723c */ /* 0x050fe60000041818 */
[----:B---3--:R-:W-:Y:S04]  /*13340*/  STL.64 [R1+0x1cd8], R10 ;  /* 0x001cd80a01007387 */ /* 0x008fe80000100a00 */
[----:B--2---:R0:W-:Y:S04]  /*13350*/  STL.64 [R1+0x1cd0], R8 ;  /* 0x001cd00801007387 */ /* 0x0041e80000100a00 */
[----:B0-----:R-:W2:Y:S04]  /*13360*/  LDL.LU.64 R8, [R1+0x190] ;  /* 0x0001900001087983 */ /* 0x001ea80000300a00 */
[----:B------:R-:W2:Y:S04]  /*13370*/  LDL.LU.64 R10, [R1+0x198] ;  /* 0x00019800010a7983 */ /* 0x000ea80000300a00 */
[----:B------:R-:W3:Y:S04]  /*13380*/  LDL.LU.64 R14, [R1+0x1cf8] ;  /* 0x001cf800010e7983 */ /* 0x000ee80000300a00 */
[----:B------:R-:W2:Y:S04]  /*13390*/  LDL.LU.64 R12, [R1+0x1cf0] ;  /* 0x001cf000010c7983 */ /* 0x000ea80000300a00 */
[----:B------:R-:W-:Y:S04]  /*133a0*/  STL.64 [R1+0x1c0], R24 ;  /* 0x0001c01801007387 */ /* 0x000fe80000100a00 */
[----:B------:R0:W-:Y:S04]  /*133b0*/  STL.64 [R1+0x1c8], R26 ;  /* 0x0001c81a01007387 */ /* 0x0001e80000100a00 */
[----:B0-----:R-:W4:Y:S04]  /*133c0*/  LDL.LU.64 R26, [R1+0x1ce8] ;  /* 0x001ce800011a7983 */ /* 0x001f280000300a00 */
[----:B------:R-:W2:Y:S01]  /*133d0*/  LDL.LU.64 R24, [R1+0x1ce0] ;  /* 0x001ce00001187983 */ /* 0x000ea20000300a00 */
[C---:B----4-:R-:W-:Y:S08]  /*133e0*/  HMMA.16816.F32.BF16 R4, R20.reuse, R26, R4 ;  /* 0x0000001a1404723c */ /* 0x050ff00000041804 */
[C---:B--2---:R-:W-:Y:S11]  /*133f0*/  HMMA.16816.F32.BF16 R16, R20.reuse, R24, R16 ;  /* 0x000000181410723c */ /* 0x044ff60000041810 */
[----:B------:R-:W-:Y:S04]  /*13400*/  @!UPT UIADD3 URZ, URZ, URZ, URZ ;  /* 0x0000003f3f3ff290 */ /* 0x000fe8000fffe03f */
[----:B------:R0:W-:Y:S04]  /*13410*/  STL.64 [R1+0x1a0], R4 ;  /* 0x0001a00401007387 */ /* 0x0001e80000100a00 */
[----:B------:R1:W-:Y:S04]  /*13420*/  STL.64 [R1+0x1a8], R6 ;  /* 0x0001a80601007387 */ /* 0x0003e80000100a00 */
[----:B------:R2:W-:Y:S04]  /*13430*/  STL.64 [R1+0x1b0], R16 ;  /* 0x0001b01001007387 */ /* 0x0005e80000100a00 */
[----:B------:R4:W-:Y:S04]  /*13440*/  STL.64 [R1+0x1b8], R18 ;  /* 0x0001b81201007387 */ /* 0x0009e80000100a00 */
[----:B0-----:R-:W3:Y:S04]  /*13450*/  LDL.LU.64 R4, [R1+0x170] ;  /* 0x0001700001047983 */ /* 0x001ee80000300a00 */
[----:B-1----:R-:W3:Y:S04]  /*13460*/  LDL.LU.64 R6, [R1+0x178] ;  /* 0x0001780001067983 */ /* 0x002ee80000300a00 */
[----:B--2---:R-:W2:Y:S04]  /*13470*/  LDL.LU.64 R16, [R1+0x140] ;  /* 0x0001400001107983 */ /* 0x004ea80000300a00 */
[----:B----4-:R-:W2:Y:S04]  /*13480*/  LDL.LU.64 R18, [R1+0x148] ;  /* 0x0001480001127983 */ /* 0x010ea80000300a00 */
[----:B------:R0:W-:Y:S04]  /*13490*/  STL.64 [R1+0x1c58], R26 ;  /* 0x001c581a01007387 */ /* 0x0001e80000100a00 */
[----:B------:R1:W-:Y:S04]  /*134a0*/  STL.64 [R1+0x1c50], R24 ;  /* 0x001c501801007387 */ /* 0x0003e80000100a00 */
[----:B0-----:R-:W4:Y:S04]  /*134b0*/  LDL.64 R26, [R1+0x28] ;  /* 0x00002800011a7983 */ /* 0x001f280000100a00 */
[----:B-1----:R-:W2:Y:S01]  /*134c0*/  LDL.64 R24, [R1+0x20] ;  /* 0x0000200001187983 */ /* 0x002ea20000100a00 */
[C---:B------:R-:W-:Y:S03]  /*134d0*/  HMMA.16816.F32.BF16 R8, R20.reuse, R12, R8 ;  /* 0x0000000c1408723c */ /* 0x040fe60000041808 */
[----:B----4-:R-:W-:Y:S04]  /*134e0*/  STL.64 [R1+0x1ca0], R26 ;  /* 0x001ca01a01007387 */ /* 0x010fe80000100a00 */
[----:B--2---:R0:W-:Y:S04]  /*134f0*/  STL.64 [R1+0x1c98], R24 ;  /* 0x001c981801007387 */ /* 0x0041e80000100a00 */
        /* <DEDUP_REMOVED lines=12> */
[----:B------:R-:W4:Y:S04]  /*135c0*/  LDL.LU.64 R8, [R1+0x1cc0] ;  /* 0x001cc00001087983 */ /* 0x000f280000300a00 */
[----:B------:R-:W-:Y:S04]  /*135d0*/  STL [R1+0x1c48], R14 ;  /* 0x001c480e01007387 */ /* 0x000fe80000100800 */
[----:B------:R-:W-:Y:S04]  /*135e0*/  STL [R1+0x1c44], R15 ;  /* 0x001c440f01007387 */ /* 0x000fe80000100800 */
        /* <DEDUP_REMOVED lines=8> */
[----:B0-----:R-:W4:Y:S04]  /*13670*/  LDL.LU.64 R6, [R1+0x1cb8] ;  /* 0x001cb80001067983 */ /* 0x001f280000300a00 */
[----:B------:R-:W2:Y:S01]  /*13680*/  LDL.LU.64 R4, [R1+0x1cb0] ;  /* 0x001cb00001047983 */ /* 0x000ea20000300a00 */
[C---:B---3--:R-:W-:Y:S03]  /*13690*/  HMMA.16816.F32.BF16 R12, R20.reuse, R10, R12 ;  /* 0x0000000a140c723c */ /* 0x048fe6000004180c */
[----:B------:R-:W-:Y:S04]  /*136a0*/  STL [R1+0x1c1c], R10 ;  /* 0x001c1c0a01007387 */ /* 0x000fe80000100800 */
[----:B------:R-:W-:Y:S04]  /*136b0*/  STL [R1+0x1c18], R11 ;  /* 0x001c180b01007387 */ /* 0x000fe80000100800 */
[----:B------:R-:W-:Y:S11]  /*136c0*/  STL.64 [R1+0x1ca8], R8 ;  /* 0x001ca80801007387 */ /* 0x000ff60000100a00 */
[----:B------:R-:W-:Y:S01]  /*136d0*/  @!UPT UIADD3 URZ, URZ, URZ, URZ ;  /* 0x0000003f3f3ff290 */ /* 0x000fe2000fffe03f */
[----:B------:R-:W-:Y:S04]  /*136e0*/  STL.64 [R1+0x160], R12 ;  /* 0x0001600c01007387 */ /* 0x000fe80000100a00 */
[----:B------:R-:W-:Y:S01]  /*136f0*/  STL.64 [R1+0x168], R14 ;  /* 0x0001680e01007387 */ /* 0x000fe20000100a00 */
[C---:B--2---:R-:W-:Y:S08]  /*13700*/  HMMA.16816.F32.BF16 R24, R20.reuse, R4, R24 ;  /* 0x000000041418723c */ /* 0x044ff00000041818 */
[----:B----4-:R-:W-:Y:S01]  /*13710*/  HMMA.16816.F32.BF16 R16, R20, R6, R16 ;  /* 0x000000061410723c */ /* 0x010fe20000041810 */
[----:B------:R-:W0:Y:S11]  /*13720*/  LDSM.16.MT88.4 R20, [R0+0x80] ;  /* 0x000080000014783b */ /* 0x000e360000004200 */
[----:B------:R-:W-:Y:S03]  /*13730*/  @!UPT UIADD3 URZ, URZ, URZ, URZ ;  /* 0x0000003f3f3ff290 */ /* 0x000fe6000fffe03f */
[----:B------:R1:W-:Y:S04]  /*13740*/  STL.64 [R1+0x150], R24 ;  /* 0x0001501801007387 */ /* 0x0003e80000100a00 */
[----:B------:R2:W-:Y:S04]  /*13750*/  STL.64 [R1+0x158], R26 ;  /* 0x0001581a01007387 */ /* 0x0005e80000100a00 */
[----:B-1----:R-:W3:Y:S04]  /*13760*/  LDL.LU.64 R24, [R1+0xff0] ;  /* 0x000ff00001187983 */ /* 0x002ee80000300a00 */
[----:B--2---:R-:W3:Y:S04]  /*13770*/  LDL.LU.64 R26, [R1+0xff8] ;  /* 0x000ff800011a7983 */ /* 0x004ee80000300a00 */
[----:B------:R-:W2:Y:S04]  /*13780*/  LDL.LU.64 R12, [R1+0xfd0] ;  /* 0x000fd000010c7983 */ /* 0x000ea80000300a00 */
[----:B------:R-:W-:Y:S04]  /*13790*/  STL.64 [R1+0x140], R16 ;  /* 0x0001401001007387 */ /* 0x000fe80000100a00 */
[----:B------:R-:W-:Y:S04]  /*137a0*/  STL.64 [R1+0x148], R18 ;  /* 0x0001481201007387 */ /* 0x000fe80000100a00 */
[----:B------:R-:W2:Y:S04]  /*137b0*/  LDL.LU.64 R14, [R1+0xfd8] ;  /* 0x000fd800010e7983 */ /* 0x000ea80000300a00 */
[----:B------:R-:W-:Y:S04]  /*137c0*/  STL.64 [R1+0x1bf8], R6 ;  /* 0x001bf80601007387 */ /* 0x000fe80000100a00 */
[----:B------:R1:W-:Y:S04]  /*137d0*/  STL.64 [R1+0x1bf0], R4 ;  /* 0x001bf00401007387 */ /* 0x0003e80000100a00 */
[----:B------:R-:W3:Y:S04]  /*137e0*/  LDSM.16.MT88.4 R16, [R0] ;  /* 0x000000000010783b */ /* 0x000ee80000004200 */
[----:B-1----:R-:W4:Y:S04]  /*137f0*/  LDL.LU.64 R4, [R1+0x1000] ;  /* 0x0010000001047983 */ /* 0x002f280000300a00 */
[----:B------:R-:W4:Y:S04]  /*13800*/  LDL.LU.64 R6, [R1+0x1008] ;  /* 0x0010080001067983 */ /* 0x000f280000300a00 */
[----:B------:R-:W-:Y:S04]  /*13810*/  STL [R1+0x1c10], R0 ;  /* 0x001c100001007387 */ /* 0x000fe80000100800 */
[----:B0-----:R0:W-:Y:S04]  /*13820*/  STL.64 [R1+0x1bd8], R22 ;  /* 0x001bd81601007387 */ /* 0x0011e80000100a00 */
[----:B------:R1:W-:Y:S04]  /*13830*/  STL.64 [R1+0x1bd0], R20 ;  /* 0x001bd01401007387 */ /* 0x0003e80000100a00 */
[----:B0-----:R-:W2:Y:S04]  /*13840*/  LDL.64 R22, [R1+0x8] ;  /* 0x0000080001167983 */ /* 0x001ea80000100a00 */
[----:B-1----:R-:W2:Y:S01]  /*13850*/  LDL.64 R20, [R1] ;  /* 0x0000000001147983 */ /* 0x002ea20000100a00 */
[----:B------:R-:W-:-:S02]  /*13860*/  IMAD.MOV.U32 R8, RZ, RZ, R29 ;  /* 0x000000ffff087224 */ /* 0x000fc400078e001d */
[----:B------:R-:W-:Y:S02]  /*13870*/  IMAD.MOV.U32 R9, RZ, RZ, R28 ;  /* 0x000000ffff097224 */ /* 0x000fe400078e001c */
[----:B------:R-:W-:Y:S02]  /*13880*/  IMAD.MOV.U32 R10, RZ, RZ, R3 ;  /* 0x000000ffff0a7224 */ /* 0x000fe400078e0003 */
[----:B------:R-:W-:-:S07]  /*13890*/  IMAD.MOV.U32 R11, RZ, RZ, R2 ;  /* 0x000000ffff0b7224 */ /* 0x000fce00078e0002 */
[C---:B---3--:R-:W-:Y:S08]  /*138a0*/  HMMA.16816.F32.BF16 R24, R16.reuse, R10, R24 ;  /* 0x0000000a1018723c */ /* 0x048ff00000041818 */
[C---:B----4-:R-:W-:Y:S01]  /*138b0*/  HMMA.16816.F32.BF16 R4, R16.reuse, R8, R4 ;  /* 0x000000081004723c */ /* 0x050fe20000041804 */
[----:B--2---:R0:W-:Y:S04]  /*138c0*/  STL.64 [R1+0x1c70], R22 ;  /* 0x001c701601007387 */ /* 0x0041e80000100a00 */
[----:B------:R1:W-:Y:S04]  /*138d0*/  STL.64 [R1+0x1c68], R20 ;  /* 0x001c681401007387 */ /* 0x0003e80000100a00 */
[----:B0-----:R-:W2:Y:S04]  /*138e0*/  LDL.64 R22, [R1+0x18] ;  /* 0x0000180001167983 */ /* 0x001ea80000100a00 */
[----:B-1----:R-:W3:Y:S10]  /*138f0*/  LDL.64 R20, [R1+0x10] ;  /* 0x0000100001147983 */ /* 0x002ef40000100a00 */
[----:B------:R0:W-:Y:S04]  /*13900*/  STL.64 [R1+0x1000], R4 ;  /* 0x0010000401007387 */ /* 0x0001e80000100a00 */
[----:B------:R1:W-:Y:S04]  /*13910*/  STL.64 [R1+0x1008], R6 ;  /* 0x0010080601007387 */ /* 0x0003e80000100a00 */
[----:B0-----:R-:W4:Y:S04]  /*13920*/  LDL.LU.64 R4, [R1+0xfc0] ;  /* 0x000fc00001047983 */ /* 0x001f280000300a00 */
[----:B-1----:R-:W4:Y:S04]  /*13930*/  LDL.LU.64 R6, [R1+0xfc8] ;  /* 0x000fc80001067983 */ /* 0x002f280000300a00 */
[----:B------:R-:W2:Y:S04]  /*13940*/  LDL.LU.64 R8, [R1+0x1ca8] ;  /* 0x001ca80001087983 */ /* 0x000ea80000300a00 */
        /* <DEDUP_REMOVED lines=10> */
[----:B-1----:R-:W2:Y:S04]  /*139f0*/  LDL.LU.64 R14, [R1+0xe48] ;  /* 0x000e4800010e7983 */ /* 0x002ea80000300a00 */
[----:B--2---:R-:W-:Y:S04]  /*13a00*/  STL.64 [R1+0x1c80], R14 ;  /* 0x001c800e01007387 */ /* 0x004fe80000100a00 */
[----:B------:R0:W-:Y:S04]  /*13a10*/  STL.64 [R1+0x1c78], R12 ;  /* 0x001c780c01007387 */ /* 0x0001e80000100a00 */
[----:B0-----:R-:W2:Y:S04]  /*13a20*/  LDL.LU.64 R12, [R1+0xe50] ;  /* 0x000e5000010c7983 */ /* 0x001ea80000300a00 */
[----:B------:R-:W2:Y:S01]  /*13a30*/  LDL.LU.64 R14, [R1+0xe58] ;  /* 0x000e5800010e7983 */ /* 0x000ea20000300a00 */
[----:B----4-:R-:W-:Y:S03]  /*13a40*/  HMMA.16816.F32.BF16 R4, R16, R26, R4 ;  /* 0x0000001a1004723c */ /* 0x010fe60000041804 */
[----:B--2---:R-:W-:Y:S04]  /*13a50*/  STL.64 [R1+0x1c90], R14 ;  /* 0x001c900e01007387 */ /* 0x004fe80000100a00 */
[----:B------:R0:W-:Y:S04]  /*13a60*/  STL.64 [R1+0x1c88], R12 ;  /* 0x001c880c01007387 */ /* 0x0001e80000100a00 */
[----:B0-----:R-:W3:Y:S04]  /*13a70*/  LDL.LU.64 R12, [R1+0xe60] ;  /* 0x000e6000010c7983 */ /* 0x001ee80000300a00 */
[----:B------:R-:W3:Y:S01]  /*13a80*/  LDL.LU.64 R14, [R1+0xe68] ;  /* 0x000e6800010e7983 */ /* 0x000ee20000300a00 */
[----:B------:R-:W-:-:S02]  /*13a90*/  IMAD.MOV.U32 R10, RZ, RZ, R25 ;  /* 0x000000ffff0a7224 */ /* 0x000fc400078e0019 */
[----:B------:R-:W-:-:S05]  /*13aa0*/  IMAD.MOV.U32 R11, RZ, RZ, R24 ;  /* 0x000000ffff0b7224 */ /* 0x000fca00078e0018 */
[----:B------:R-:W-:Y:S01]  /*13ab0*/  STL.64 [R1+0x1c28], R10 ;  /* 0x001c280a01007387 */ /* 0x000fe20000100a00 */
[----:B------:R-:W-:-:S03]  /*13ac0*/  IMAD.MOV.U32 R3, RZ, RZ, R26 ;  /* 0x000000ffff037224 */ /* 0x000fc600078e001a */
[----:B------:R0:W-:Y:S01]  /*13ad0*/  STL.64 [R1+0x1c20], R8 ;  /* 0x001c200801007387 */ /* 0x0001e20000100a00 */
[----:B------:R-:W-:-:S03]  /*13ae0*/  IMAD.MOV.U32 R2, RZ, RZ, R27 ;  /* 0x000000ffff027224 */ /* 0x000fc600078e001b */
[----:B------:R-:W2:Y:S04]  /*13af0*/  LDL.LU.64 R24, [R1+0xe30] ;  /* 0x000e300001187983 */ /* 0x000ea80000300a00 */
[----:B------:R1:W-:Y:S04]  /*13b00*/  STL.64 [R1+0xfc0], R4 ;  /* 0x000fc00401007387 */ /* 0x0003e80000100a00 */
[----:B------:R4:W-:Y:S04]  /*13b10*/  STL.64 [R1+0xfc8], R6 ;  /* 0x000fc80601007387 */ /* 0x0009e80000100a00 */
[----:B------:R-:W2:Y:S04]  /*13b20*/  LDL.LU.64 R26, [R1+0xe38] ;  /* 0x000e3800011a7983 */ /* 0x000ea80000300a00 */
[----:B0-----:R-:W2:Y:S04]  /*13b30*/  LDL.LU.64 R8, [R1+0xe20] ;  /* 0x000e200001087983 */ /* 0x001ea80000300a00 */
[----:B------:R-:W2:Y:S04]  /*13b40*/  LDL.LU.64 R10, [R1+0xe28] ;  /* 0x000e2800010a7983 */ /* 0x000ea80000300a00 */
[----:B-1----:R-:W2:Y:S04]  /*13b50*/  LDL.LU.64 R4, [R1+0xe10] ;  /* 0x000e100001047983 */ /* 0x002ea80000300a00 */
[----:B----4-:R-:W4:Y:S04]  /*13b60*/  LDL.LU.64 R6, [R1+0xe18] ;  /* 0x000e180001067983 */ /* 0x010f280000300a00 */
[----:B------:R-:W-:Y:S04]  /*13b70*/  STL [R1+0x1c40], R2 ;  /* 0x001c400201007387 */ /* 0x000fe80000100800 */
[----:B------:R-:W-:Y:S01]  /*13b80*/  STL [R1+0x1c14], R3 ;  /* 0x001c140301007387 */ /* 0x000fe20000100800 */
[----:B---3--:R-:W-:Y:S11]  /*13b90*/  HMMA.16816.F32.BF16 R12, R16, R20, R12 ;  /* 0x00000014100c723c */ /* 0x008ff6000004180c */
[----:B------:R-:W-:Y:S11]  /*13ba0*/  @!UPT UIADD3 URZ, URZ, URZ, URZ ;  /* 0x0000003f3f3ff290 */ /* 0x000ff6000fffe03f */
[----:B------:R-:W-:Y:S01]  /*13bb0*/  @!UPT UIADD3 URZ, URZ, URZ, URZ ;  /* 0x0000003f3f3ff290 */ /* 0x000fe2000fffe03f */
[----:B------:R-:W-:Y:S04]  /*13bc0*/  STL.64 [R1+0xe60], R12 ;  /* 0x000e600c01007387 */ /* 0x000fe80000100a00 */
[----:B------:R0:W-:Y:S04]  /*13bd0*/  STL.64 [R1+0xe68], R14 ;  /* 0x000e680e01007387 */ /* 0x0001e80000100a00 */
[----:B0-----:R-:W3:Y:S04]  /*13be0*/  LDL.LU.64 R14, [R1+0x1c90] ;  /* 0x001c9000010e7983 */ /* 0x001ee80000300a00 */
[----:B------:R-:W3:Y:S01]  /*13bf0*/  LDL.LU.64 R12, [R1+0x1c88] ;  /* 0x001c8800010c7983 */ /* 0x000ee20000300a00 */
[----:B------:R-:W-:-:S02]  /*13c00*/  IMAD.MOV.U32 R2, RZ, RZ, R22 ;  /* 0x000000ffff027224 */ /* 0x000fc400078e0016 */
[----:B------:R-:W-:Y:S02]  /*13c10*/  IMAD.MOV.U32 R29, RZ, RZ, R23 ;  /* 0x000000ffff1d7224 */ /* 0x000fe400078e0017 */
[----:B------:R-:W-:Y:S01]  /*13c20*/  IMAD.MOV.U32 R28, RZ, RZ, R20 ;  /* 0x000000ffff1c7224 */ /* 0x000fe200078e0014 */
[C---:B---3--:R-:W-:Y:S11]  /*13c30*/  HMMA.16816.F32.BF16 R12, R16.reuse, R22, R12 ;  /* 0x00000016100c723c */ /* 0x048ff6000004180c */
[----:B------:R-:W-:Y:S11]  /*13c40*/  @!UPT UIADD3 URZ, URZ, URZ, URZ ;  /* 0x0000003f3f3ff290 */ /* 0x000ff6000fffe03f */
[----:B------:R-:W-:Y:S01]  /*13c50*/  @!UPT UIADD3 URZ, URZ, URZ, URZ ;  /* 0x0000003f3f3ff290 */ /* 0x000fe2000fffe03f */
        /* <DEDUP_REMOVED lines=10> */
[----:B------:R0:W-:Y:S04]  /*13d00*/  STL.64 [R1+0xe40], R12 ;  /* 0x000e400c01007387 */ /* 0x0001e80000100a00 */
[----:B------:R-:W-:Y:S04]  /*13d10*/  STL.64 [R1+0xe48], R14 ;  /* 0x000e480e01007387 */ /* 0x000fe80000100a00 */
[----:B0-----:R-:W2:Y:S04]  /*13d20*/  LDL.LU.64 R12, [R1+0x1c60] ;  /* 0x001c6000010c7983 */ /* 0x001ea80000300a00 */
[----:B------:R-:W-:Y:S04]  /*13d30*/  STL.64 [R1+0xe30], R24 ;  /* 0x000e301801007387 */ /* 0x000fe80000100a00 */
[----:B------:R0:W-:Y:S04]  /*13d40*/  STL.64 [R1+0xe38], R26 ;  /* 0x000e381a01007387 */ /* 0x0001e80000100a00 */
[----:B0-----:R-:W4:Y:S04]  /*13d50*/  LDL.LU.64 R26, [R1+0x1c58] ;  /* 0x001c5800011a7983 */ /* 0x001f280000300a00 */
[----:B------:R-:W3:Y:S02]  /*13d60*/  LDL.LU.64 R24, [R1+0x1c50] ;  /* 0x001c500001187983 */ /* 0x000ee40000300a00 */
[C---:B---3--:R-:W-:Y:S11]  /*13d70*/  HMMA.16816.F32.BF16 R8, R16.reuse, R24, R8 ;  /* 0x000000181008723c */ /* 0x048ff60000041808 */
[----:B------:R-:W-:Y:S11]  /*13d80*/  @!UPT UIADD3 URZ, URZ, URZ, URZ ;  /* 0x0000003f3f3ff290 */ /* 0x000ff6000fffe03f */
[----:B------:R-:W-:Y:S01]  /*13d90*/  @!UPT UIADD3 URZ, URZ, URZ, URZ ;  /* 0x0000003f3f3ff290 */ /* 0x000fe2000fffe03f */
[----:B------:R0:W-:Y:S04]  /*13da0*/  STL.64 [R1+0xe20], R8 ;  /* 0x000e200801007387 */ /* 0x0001e80000100a00 */
[----:B------:R1:W-:Y:S04]  /*13db0*/  STL.64 [R1+0xe28], R10 ;  /* 0x000e280a01007387 */ /* 0x0003e80000100a00 */
[----:B0-----:R-:W3:Y:S04]  /*13dc0*/  LDL.LU.64 R8, [R1+0xdf0] ;  /* 0x000df00001087983 */ /* 0x001ee80000300a00 */
[----:B-1----:R-:W2:Y:S01]  /*13dd0*/  LDL.LU.64 R10, [R1+0xdf8] ;  /* 0x000df800010a7983 */ /* 0x002ea20000300a00 */
[----:B----4-:R-:W-:Y:S03]  /*13de0*/  HMMA.16816.F32.BF16 R4, R16, R26, R4 ;  /* 0x0000001a1004723c */ /* 0x010fe60000041804 */
[----:B--2---:R-:W-:Y:S11]  /*13df0*/  STL.64 [R1+0x1c38], R10 ;  /* 0x001c380a01007387 */ /* 0x004ff60000100a00 */
[----:B------:R-:W-:Y:S09]  /*13e00*/  @!UPT UIADD3 URZ, URZ, URZ, URZ ;  /* 0x0000003f3f3ff290 */ /* 0x000ff2000fffe03f */
[----:B------:R-:W-:Y:S04]  /*13e10*/  STL.64 [R1+0xe10], R4 ;  /* 0x000e100401007387 */ /* 0x000fe80000100a00 */
[----:B------:R-:W-:Y:S04]  /*13e20*/  STL.64 [R1+0xe18], R6 ;  /* 0x000e180601007387 */ /* 0x000fe80000100a00 */
[----:B---3--:R0:W-:Y:S04]  /*13e30*/  STL.64 [R1+0x1c30], R8 ;  /* 0x001c300801007387 */ /* 0x0081e80000100a00 */
[----:B0-----:R-:W2:Y:S04]  /*13e40*/  LDL.LU.64 R8, [R1+0xe00] ;  /* 0x000e000001087983 */ /* 0x001ea80000300a00 */
[----:B------:R-:W2:Y:S04]  /*13e50*/  LDL.LU.64 R10, [R1+0xe08] ;  /* 0x000e0800010a7983 */ /* 0x000ea80000300a00 */
[----:B------:R-:W3:Y:S04]  /*13e60*/  LDL.LU.64 R4, [R1+0xdd0] ;  /* 0x000dd00001047983 */ /* 0x000ee80000300a00 */
[----:B------:R-:W4:Y:S01]  /*13e70*/  LDL.LU.64 R6, [R1+0xdd8] ;  /* 0x000dd80001067983 */ /* 0x000f220000300a00 */
[----:B------:R-:W-:-:S02]  /*13e80*/  IMAD.MOV.U32 R14, RZ, RZ, R20 ;  /* 0x000000ffff0e7224 */ /* 0x000fc400078e0014 */
[----:B------:R-:W-:Y:S02]  /*13e90*/  IMAD.MOV.U32 R15, RZ, RZ, R21 ;  /* 0x000000ffff0f7224 */ /* 0x000fe400078e0015 */
[----:B------:R-:W-:Y:S02]  /*13ea0*/  IMAD.MOV.U32 R3, RZ, RZ, R22 ;  /* 0x000000ffff037224 */ /* 0x000fe400078e0016 */
[----:B------:R-:W-:Y:S01]  /*13eb0*/  IMAD.MOV.U32 R0, RZ, RZ, R23 ;  /* 0x000000ffff007224 */ /* 0x000fe200078e0017 */
[----:B----4-:R-:W-:Y:S04]  /*13ec0*/  STL.64 [R1+0x1c08], R6 ;  /* 0x001c080601007387 */ /* 0x010fe80000100a00 */
[----:B---3--:R0:W-:Y:S04]  /*13ed0*/  STL.64 [R1+0x1c00], R4 ;  /* 0x001c000401007387 */ /* 0x0081e80000100a00 */
[----:B0-----:R-:W3:Y:S04]  /*13ee0*/  LDL.LU.64 R4, [R1+0xde0] ;  /* 0x000de00001047983 */ /* 0x001ee80000300a00 */
[----:B------:R-:W3:Y:S04]  /*13ef0*/  LDL.LU.64 R6, [R1+0xde8] ;  /* 0x000de80001067983 */ /* 0x000ee80000300a00 */
[----:B------:R-:W4:Y:S04]  /*13f00*/  LDL.LU.64 R20, [R1+0xdb0] ;  /* 0x000db00001147983 */ /* 0x000f280000300a00 */
[----:B------:R-:W3:Y:S01]  /*13f10*/  LDL.LU.64 R22, [R1+0xdb8] ;  /* 0x000db80001167983 */ /* 0x000ee20000300a00 */
[----:B--2---:R-:W-:Y:S03]  /*13f20*/  HMMA.16816.F32.BF16 R8, R16, R12, R8 ;  /* 0x0000000c1008723c */ /* 0x004fe60000041808 */
[----:B---3--:R-:W-:Y:S04]  /*13f30*/  STL.64 [R1+0x1be8], R22 ;  /* 0x001be81601007387 */ /* 0x008fe80000100a00 */
[----:B----4-:R0:W-:Y:S04]  /*13f40*/  STL.64 [R1+0x1be0], R20 ;  /* 0x001be01401007387 */ /* 0x0101e80000100a00 */
[----:B0-----:R-:W2:Y:S04]  /*13f50*/  LDL.LU.64 R20, [R1+0xdc0] ;  /* 0x000dc00001147983 */ /* 0x001ea80000300a00 */
[----:B------:R-:W2:Y:S04]  /*13f60*/  LDL.LU.64 R22, [R1+0xdc8] ;  /* 0x000dc80001167983 */ /* 0x000ea80000300a00 */
[----:B------:R0:W-:Y:S02]  /*13f70*/  STL.64 [R1+0x1b38], R26 ;  /* 0x001b381a01007387 */ /* 0x0001e40000100a00 */
[----:B0-----:R-:W-:-:S02]  /*13f80*/  IMAD.MOV.U32 R26, RZ, RZ, R14 ;  /* 0x000000ffff1a7224 */ /* 0x001fc400078e000e */
[----:B------:R-:W3:Y:S01]  /*13f90*/  LDL.LU R14, [R1+0x1c48] ;  /* 0x001c4800010e7983 */ /* 0x000ee20000300800 */
[----:B------:R-:W-:-:S03]  /*13fa0*/  IMAD.MOV.U32 R27, RZ, RZ, R15 ;  /* 0x000000ffff1b7224 */ /* 0x000fc600078e000f */
[----:B------:R-:W3:Y:S04]  /*13fb0*/  LDL.LU R15, [R1+0x1c44] ;  /* 0x001c4400010f7983 */ /* 0x000ee80000300800 */
[----:B------:R0:W-:Y:S04]  /*13fc0*/  STL.64 [R1+0x1b30], R24 ;  /* 0x001b301801007387 */ /* 0x0001e80000100a00 */
[----:B0-----:R-:W4:Y:S01]  /*13fd0*/  LDL R24, [R1+0x14] ;  /* 0x0000140001187983 */ /* 0x001f220000100800 */
[----:B------:R-:W-:-:S03]  /*13fe0*/  IMAD.MOV.U32 R25, RZ, RZ, R2 ;  /* 0x000000ffff197224 */ /* 0x000fc600078e0002 */
[----:B------:R-:W2:Y:S04]  /*13ff0*/  LDL.LU R2, [R1+0x1c40] ;  /* 0x001c400001027983 */ /* 0x000ea80000300800 */
        /* <DEDUP_REMOVED lines=11> */
[----:B------:R3:W-:Y:S01]  /*140b0*/  STL.64 [R1+0x1b18], R14 ;  /* 0x001b180e01007387 */ /* 0x0007e20000100a00 */
[----:B--2---:R-:W-:Y:S01]  /*140c0*/  HMMA.16816.F32.BF16 R4, R16, R8, R4 ;  /* 0x000000081004723c */ /* 0x004fe20000041804 */
[----:B---3--:R-:W-:-:S02]  /*140d0*/  IMAD.MOV.U32 R15, RZ, RZ, R10 ;  /* 0x000000ffff0f7224 */ /* 0x008fc400078e000a */
[----:B------:R-:W2:Y:S01]  /*140e0*/  LDL.LU R10, [R1+0x1c1c] ;  /* 0x001c1c00010a7983 */ /* 0x000ea20000300800 */
[----:B------:R-:W-:-:S03]  /*140f0*/  IMAD.MOV.U32 R14, RZ, RZ, R11 ;  /* 0x000000ffff0e7224 */ /* 0x000fc600078e000b */
[----:B------:R-:W2:Y:S04]  /*14100*/  LDL.LU R11, [R1+0x1c18] ;  /* 0x001c1800010b7983 */ /* 0x000ea80000300800 */
[----:B------:R0:W-:Y:S02]  /*14110*/  STL.64 [R1+0x1b10], R12 ;  /* 0x001b100c01007387 */ /* 0x0001e40000100a00 */
[----:B0-----:R-:W-:Y:S02]  /*14120*/  IMAD.MOV.U32 R12, RZ, RZ, R3 ;  /* 0x000000ffff0c7224 */ /* 0x001fe400078e0003 */
[----:B------:R-:W3:Y:S01]  /*14130*/  LDL.LU R3, [R1+0x1c14] ;  /* 0x001c140001037983 */ /* 0x000ee20000300800 */
        /* <DEDUP_REMOVED lines=29> */
[----:B0-----:R-:W3:Y:S04]  /*14310*/  LDL.LU.64 R22, [R1+0x1bd8] ;  /* 0x001bd80001167983 */ /* 0x001ee80000300a00 */
[----:B------:R-:W3:Y:S04]  /*14320*/  LDL.LU.64 R20, [R1+0x1bd0] ;  /* 0x001bd00001147983 */ /* 0x000ee80000300a00 */
[----:B------:R0:W-:Y:S04]  /*14330*/  STL.64 [R1+0x1b08], R6 ;  /* 0x001b080601007387 */ /* 0x0001e80000100a00 */
[----:B------:R1:W-:Y:S01]  /*14340*/  STL.64 [R1+0x1b00], R4 ;  /* 0x001b000401007387 */ /* 0x0003e20000100a00 */
[----:B------:R-:W-:-:S02]  /*14350*/  IMAD.MOV.U32 R17, RZ, RZ, R13 ;  /* 0x000000ffff117224 */ /* 0x000fc400078e000d */
[----:B------:R-:W-:Y:S02]  /*14360*/  IMAD.MOV.U32 R16, RZ, RZ, R12 ;  /* 0x000000ffff107224 */ /* 0x000fe400078e000c */
[----:B------:R-:W-:Y:S01]  /*14370*/  IMAD.MOV.U32 R18, RZ, RZ, R28 ;  /* 0x000000ffff127224 */ /* 0x000fe200078e001c */
[----:B0-----:R-:W2:Y:S04]  /*14380*/  LDL.64 R6, [R1+0x38] ;  /* 0x0000380001067983 */ /* 0x001ea80000100a00 */
[----:B-1----:R-:W3:Y:S01]  /*14390*/  LDL.64 R4, [R1+0x30] ;  /* 0x0000300001047983 */ /* 0x002ee20000100a00 */
[----:B------:R-:W-:Y:S02]  /*143a0*/  IMAD.MOV.U32 R13, RZ, RZ, R29 ;  /* 0x000000ffff0d7224 */ /* 0x000fe400078e001d */
[----:B----4-:R-:W-:-:S02]  /*143b0*/  IMAD.MOV.U32 R19, RZ, RZ, R24 ;  /* 0x000000ffff137224 */ /* 0x010fc400078e0018 */
[----:B------:R-:W-:Y:S01]  /*143c0*/  IMAD.MOV.U32 R12, RZ, RZ, R25 ;  /* 0x000000ffff0c7224 */ /* 0x000fe200078e0019 */
[----:B---3--:R-:W-:Y:S01]  /*143d0*/  HMMA.16816.F32.BF16 R8, R20, R4, R8 ;  /* 0x000000041408723c */ /* 0x008fe20000041808 */
[----:B------:R-:W-:Y:S02]  /*143e0*/  IMAD.MOV.U32 R29, RZ, RZ, R4 ;  /* 0x000000ffff1d7224 */ /* 0x000fe400078e0004 */
[----:B------:R-:W-:-:S04]  /*143f0*/  IMAD.MOV.U32 R28, RZ, RZ, R5 ;  /* 0x000000ffff1c7224 */ /* 0x000fc800078e0005 */
[----:B------:R-:W-:Y:S02]  /*14400*/  IMAD.MOV.U32 R5, RZ, RZ, R26 ;  /* 0x000000ffff057224 */ /* 0x000fe400078e001a */
[----:B------:R-:W-:Y:S11]  /*14410*/  IMAD.MOV.U32 R4, RZ, RZ, R27 ;  /* 0x000000ffff047224 */ /* 0x000ff600078e001b */
[----:B------:R-:W-:Y:S03]  /*14420*/  @!UPT UIADD3 URZ, URZ, URZ, URZ ;  /* 0x0000003f3f3ff290 */ /* 0x000fe6000fffe03f */
[----:B------:R-:W-:Y:S04]  /*14430*/  STL.64 [R1+0xf70], R8 ;  /* 0x000f700801007387 */ /* 0x000fe80000100a00 */
[----:B------:R-:W-:Y:S04]  /*14440*/  STL.64 [R1+0xf78], R10 ;  /* 0x000f780a01007387 */ /* 0x000fe80000100a00 */
        /* <DEDUP_REMOVED lines=13> */
[----:B------:R-:W4:Y:S04]  /*14520*/  LDL.LU.64 R10, [R1+0xca8] ;  /* 0x000ca800010a7983 */ /* 0x000f280000300a00 */
[----:B----4-:R-:W-:Y:S04]  /*14530*/  STL.64 [R1+0x1b48], R10 ;  /* 0x001b480a01007387 */ /* 0x010fe80000100a00 */
[----:B---3--:R-:W-:Y:S04]  /*14540*/  STL.64 [R1+0x1b40], R8 ;  /* 0x001b400801007387 */ /* 0x008fe80000100a00 */
        /* <DEDUP_REMOVED lines=12> */
[----:B0-----:R-:W2:Y:S04]  /*14610*/  LDL.LU.64 R24, [R1+0xf60] ;  /* 0x000f600001187983 */ /* 0x001ea80000300a00 */
[----:B------:R-:W2:Y:S01]  /*14620*/  LDL.LU.64 R26, [R1+0xf68] ;  /* 0x000f6800011a7983 */ /* 0x000ea20000300a00 */
[----:B------:R-:W-:-:S02]  /*14630*/  IMAD.MOV.U32 R10, RZ, RZ, R16 ;  /* 0x000000ffff0a7224 */ /* 0x000fc400078e0010 */
[----:B------:R-:W-:Y:S02]  /*14640*/  IMAD.MOV.U32 R11, RZ, RZ, R17 ;  /* 0x000000ffff0b7224 */ /* 0x000fe400078e0011 */
[----:B------:R-:W-:Y:S02]  /*14650*/  IMAD.MOV.U32 R8, RZ, RZ, R5 ;  /* 0x000000ffff087224 */ /* 0x000fe400078e0005 */
[----:B------:R-:W-:Y:S01]  /*14660*/  IMAD.MOV.U32 R9, RZ, RZ, R4 ;  /* 0x000000ffff097224 */ /* 0x000fe200078e0004 */
[----:B------:R0:W-:Y:S04]  /*14670*/  STL.64 [R1+0x1b78], R10 ;  /* 0x001b780a01007387 */ /* 0x0001e80000100a00 */
[----:B------:R1:W-:Y:S01]  /*14680*/  STL.64 [R1+0x1b70], R8 ;  /* 0x001b700801007387 */ /* 0x0003e20000100a00 */
[----:B0-----:R-:W-:-:S02]  /*14690*/  IMAD.MOV.U32 R10, RZ, RZ, R12 ;  /* 0x000000ffff0a7224 */ /* 0x001fc400078e000c */
[----:B------:R-:W-:Y:S02]  /*146a0*/  IMAD.MOV.U32 R11, RZ, RZ, R13 ;  /* 0x000000ffff0b7224 */ /* 0x000fe400078e000d */
[----:B-1----:R-:W-:Y:S02]  /*146b0*/  IMAD.MOV.U32 R8, RZ, RZ, R18 ;  /* 0x000000ffff087224 */ /* 0x002fe400078e0012 */
[----:B------:R-:W-:Y:S01]  /*146c0*/  IMAD.MOV.U32 R9, RZ, RZ, R19 ;  /* 0x000000ffff097224 */ /* 0x000fe200078e0013 */
[----:B------:R-:W-:Y:S04]  /*146d0*/  STL.64 [R1+0x1ba8], R10 ;  /* 0x001ba80a01007387 */ /* 0x000fe80000100a00 */
[----:B------:R0:W-:Y:S04]  /*146e0*/  STL.64 [R1+0x1ba0], R8 ;  /* 0x001ba00801007387 */ /* 0x0001e80000100a00 */
[----:B------:R-:W3:Y:S01]  /*146f0*/  LDL.LU.64 R12, [R1+0xc90] ;  /* 0x000c9000010c7983 */ /* 0x000ee20000300a00 */
[----:B0-----:R-:W-:-:S02]  /*14700*/  IMAD.MOV.U32 R8, RZ, RZ, R14 ;  /* 0x000000ffff087224 */ /* 0x001fc400078e000e */
[----:B------:R-:W-:Y:S02]  /*14710*/  IMAD.MOV.U32 R9, RZ, RZ, R15 ;  /* 0x000000ffff097224 */ /* 0x000fe400078e000f */
[----:B------:R-:W3:Y:S04]  /*14720*/  LDL.LU.64 R14, [R1+0xc98] ;  /* 0x000c9800010e7983 */ /* 0x000ee80000300a00 */
[----:B------:R-:W4:Y:S04]  /*14730*/  LDL.LU.64 R16, [R1+0xc80] ;  /* 0x000c800001107983 */ /* 0x000f280000300a00 */
[----:B------:R-:W4:Y:S01]  /*14740*/  LDL.LU.64 R18, [R1+0xc88] ;  /* 0x000c880001127983 */ /* 0x000f220000300a00 */
        /* <DEDUP_REMOVED lines=8> */
[----:B------:R-:W-:Y:S01]  /*147d0*/  IMAD.MOV.U32 R11, RZ, RZ, R2 ;  /* 0x000000ffff0b7224 */ /* 0x000fe200078e0002 */
[----:B------:R-:W3:Y:S01]  /*147e0*/  LDL.LU.64 R4, [R1+0xc70] ;  /* 0x000c700001047983 */ /* 0x000ee20000300a00 */
[----:B------:R-:W-:Y:S02]  /*147f0*/  IMAD.MOV.U32 R3, RZ, RZ, R6 ;  /* 0x000000ffff037224 */ /* 0x000fe400078e0006 */
[----:B------:R-:W-:Y:S02]  /*14800*/  IMAD.MOV.U32 R2, RZ, RZ, R7 ;  /* 0x000000ffff027224 */ /* 0x000fe400078e0007 */
        /* <DEDUP_REMOVED lines=45> */
[----:B------:R-:W2:Y:S01]  /*14ae0*/  LDL.LU.64 R24, [R1+0x1b30] ;  /* 0x001b300001187983 */ /* 0x000ea20000300a00 */
[C---:B---3--:R-:W-:Y:S08]  /*14af0*/  HMMA.16816.F32.BF16 R12, R20.reuse, R26, R12 ;  /* 0x0000001a140c723c */ /* 0x048ff0000004180c */
[C---:B--2---:R-:W-:Y:S11]  /*14b00*/  HMMA.16816.F32.BF16 R8, R20.reuse, R24, R8 ;  /* 0x000000181408723c */ /* 0x044ff60000041808 */
[----:B------:R-:W-:Y:S11]  /*14b10*/  @!UPT UIADD3 URZ, URZ, URZ, URZ ;  /* 0x0000003f3f3ff290 */ /* 0x000ff6000fffe03f */
[----:B------:R-:W-:Y:S01]  /*14b20*/  @!UPT UIADD3 URZ, URZ, URZ, URZ ;  /* 0x0000003f3f3ff290 */ /* 0x000fe2000fffe03f */
[----:B------:R-:W-:Y:S04]  /*14b30*/  STL.64 [R1+0xca0], R8 ;  /* 0x000ca00801007387 */ /* 0x000fe80000100a00 */
[----:B------:R0:W-:Y:S04]  /*14b40*/  STL.64 [R1+0xca8], R10 ;  /* 0x000ca80a01007387 */ /* 0x0001e80000100a00 */
[----:B0-----:R-:W2:Y:S04]  /*14b50*/  LDL.LU.64 R10, [R1+0x1b28] ;  /* 0x001b2800010a7983 */ /* 0x001ea80000300a00 */
[----:B------:R-:W3:Y:S04]  /*14b60*/  LDL.LU.64 R8, [R1+0x1b20] ;  /* 0x001b200001087983 */ /* 0x000ee80000300a00 */
        /* <DEDUP_REMOVED lines=9> */
[C---:B----4-:R-:W-:Y:S01]  /*14c00*/  HMMA.16816.F32.BF16 R16, R20.reuse, R12, R16 ;  /* 0x0000000c1410723c */ /* 0x050fe20000041810 */
[----:B---3--:R-:W-:Y:S11]  /*14c10*/  STL.64 [R1+0x1aa8], R26 ;  /* 0x001aa81a01007387 */ /* 0x008ff60000100a00 */
[----:B------:R-:W-:Y:S11]  /*14c20*/  @!UPT UIADD3 URZ, URZ, URZ, URZ ;  /* 0x0000003f3f3ff290 */ /* 0x000ff6000fffe03f */
[----:B------:R-:W-:Y:S04]  /*14c30*/  STL.64 [R1+0xc80], R16 ;  /* 0x000c801001007387 */ /* 0x000fe80000100a00 */
[----:B------:R-:W-:Y:S04]  /*14c40*/  STL.64 [R1+0xc88], R18 ;  /* 0x000c881201007387 */ /* 0x000fe80000100a00 */
[----:B------:R-:W-:Y:S04]  /*14c50*/  STL.64 [R1+0x1aa0], R24 ;  /* 0x001aa01801007387 */ /* 0x000fe80000100a00 */
[----:B------:R0:W-:Y:S04]  /*14c60*/  STL.64 [R1+0xc70], R4 ;  /* 0x000c700401007387 */ /* 0x0001e80000100a00 */
[----:B------:R1:W-:Y:S04]  /*14c70*/  STL.64 [R1+0xc78], R6 ;  /* 0x000c780601007387 */ /* 0x0003e80000100a00 */
[----:B0-----:R-:W2:Y:S04]  /*14c80*/  LDL.LU.64 R4, [R1+0xc50] ;  /* 0x000c500001047983 */ /* 0x001ea80000300a00 */
[----:B-1----:R-:W2:Y:S04]  /*14c90*/  LDL.LU.64 R6, [R1+0xc58] ;  /* 0x000c580001067983 */ /* 0x002ea80000300a00 */
[----:B------:R-:W3:Y:S04]  /*14ca0*/  LDL.LU.64 R16, [R1+0xc30] ;  /* 0x000c300001107983 */ /* 0x000ee80000300a00 */
[----:B------:R-:W4:Y:S04]  /*14cb0*/  LDL.LU.64 R18, [R1+0xc38] ;  /* 0x000c380001127983 */ /* 0x000f280000300a00 */
[----:B----4-:R-:W-:Y:S04]  /*14cc0*/  STL.64 [R1+0x1af8], R18 ;  /* 0x001af81201007387 */ /* 0x010fe80000100a00 */
[----:B---3--:R0:W-:Y:S04]  /*14cd0*/  STL.64 [R1+0x1af0], R16 ;  /* 0x001af01001007387 */ /* 0x0081e80000100a00 */
[----:B0-----:R-:W3:Y:S04]  /*14ce0*/  LDL.LU.64 R16, [R1+0xc40] ;  /* 0x000c400001107983 */ /* 0x001ee80000300a00 */
[----:B------:R-:W3:Y:S04]  /*14cf0*/  LDL.LU.64 R18, [R1+0xc48] ;  /* 0x000c480001127983 */ /* 0x000ee80000300a00 */
[----:B------:R-:W4:Y:S04]  /*14d00*/  LDL.64 R26, [R1+0x18] ;  /* 0x00001800011a7983 */ /* 0x000f280000100a00 */
[----:B------:R-:W2:Y:S04]  /*14d10*/  LDL.64 R24, [R1+0x10] ;  /* 0x0000100001187983 */ /* 0x000ea80000100a00 */
[----:B----4-:R-:W-:Y:S04]  /*14d20*/  STL.64 [R1+0x1ac8], R26 ;  /* 0x001ac81a01007387 */ /* 0x010fe80000100a00 */
[----:B--2---:R0:W-:Y:S04]  /*14d30*/  STL.64 [R1+0x1ac0], R24 ;  /* 0x001ac01801007387 */ /* 0x0041e80000100a00 */
[----:B0-----:R-:W2:Y:S04]  /*14d40*/  LDL.LU.64 R24, [R1+0xc60] ;  /* 0x000c600001187983 */ /* 0x001ea80000300a00 */
[----:B------:R-:W2:Y:S01]  /*14d50*/  LDL.LU.64 R26, [R1+0xc68] ;  /* 0x000c6800011a7983 */ /* 0x000ea20000300a00 */
[C---:B------:R-:W-:Y:S03]  /*14d60*/  HMMA.16816.F32.BF16 R4, R20.reuse, R10, R4 ;  /* 0x0000000a1404723c */ /* 0x040fe60000041804 */
[----:B------:R-:W-:Y:S04]  /*14d70*/  STL.64 [R1+0x1a88], R14 ;  /* 0x001a880e01007387 */ /* 0x000fe80000100a00 */
[----:B------:R0:W-:Y:S04]  /*14d80*/  STL.64 [R1+0x1a80], R12 ;  /* 0x001a800c01007387 */ /* 0x0001e80000100a00 */
[----:B0-----:R-:W4:Y:S04]  /*14d90*/  LDL.LU.64 R12, [R1+0xb20] ;  /* 0x000b2000010c7983 */ /* 0x001f280000300a00 */
[----:B------:R-:W4:Y:S01]  /*14da0*/  LDL.LU.64 R14, [R1+0xb28] ;  /* 0x000b2800010e7983 */ /* 0x000f220000300a00 */
[C---:B--2---:R-:W-:Y:S11]  /*14db0*/  HMMA.16816.F32.BF16 R24, R20.reuse, R8, R24 ;  /* 0x000000081418723c */ /* 0x044ff60000041818 */
[----:B------:R-:W-:Y:S11]  /*14dc0*/  @!UPT UIADD3 URZ, URZ, URZ, URZ ;  /* 0x0000003f3f3ff290 */ /* 0x000ff6000fffe03f */
[----:B------:R-:W-:Y:S01]  /*14dd0*/  @!UPT UIADD3 URZ, URZ, URZ, URZ ;  /* 0x0000003f3f3ff290 */ /* 0x000fe2000fffe03f */
[----:B------:R0:W-:Y:S04]  /*14de0*/  STL.64 [R1+0xc60], R24 ;  /* 0x000c601801007387 */ /* 0x0001e80000100a00 */
[----:B------:R1:W-:Y:S04]  /*14df0*/  STL.64 [R1+0xc68], R26 ;  /* 0x000c681a01007387 */ /* 0x0003e80000100a00 */
[----:B0-----:R-:W2:Y:S04]  /*14e00*/  LDL.64 R24, [R1+0x20] ;  /* 0x0000200001187983 */ /* 0x001ea80000100a00 */
[----:B-1----:R-:W2:Y:S04]  /*14e10*/  LDL.64 R26, [R1+0x28] ;  /* 0x00002800011a7983 */ /* 0x002ea80000100a00 */
[----:B------:R-:W-:Y:S04]  /*14e20*/  STL.64 [R1+0xc50], R4 ;  /* 0x000c500401007387 */ /* 0x000fe80000100a00 */
[----:B------:R0:W-:Y:S04]  /*14e30*/  STL.64 [R1+0xc58], R6 ;  /* 0x000c580601007387 */ /* 0x0001e80000100a00 */
[----:B0-----:R-:W2:Y:S04]  /*14e40*/  LDL.LU.64 R6, [R1+0x1b08] ;  /* 0x001b080001067983 */ /* 0x001ea80000300a00 */
[----:B------:R-:W3:Y:S04]  /*14e50*/  LDL.LU.64 R4, [R1+0x1b00] ;  /* 0x001b000001047983 */ /* 0x000ee80000300a00 */
[----:B------:R-:W-:Y:S04]  /*14e60*/  STL.64 [R1+0x1a50], R10 ;  /* 0x001a500a01007387 */ /* 0x000fe80000100a00 */
[----:B------:R-:W-:Y:S01]  /*14e70*/  STL.64 [R1+0x1a48], R8 ;  /* 0x001a480801007387 */ /* 0x000fe20000100a00 */
[C---:B---3--:R-:W-:Y:S11]  /*14e80*/  HMMA.16816.F32.BF16 R16, R20.reuse, R4, R16 ;  /* 0x000000041410723c */ /* 0x048ff60000041810 */
[----:B------:R-:W-:Y:S11]  /*14e90*/  @!UPT UIADD3 URZ, URZ, URZ, URZ ;  /* 0x0000003f3f3ff290 */ /* 0x000ff6000fffe03f */
[----:B------:R-:W-:Y:S01]  /*14ea0*/  @!UPT UIADD3 URZ, URZ, URZ, URZ ;  /* 0x0000003f3f3ff290 */ /* 0x000fe2000fffe03f */
[----:B------:R-:W-:Y:S04]  /*14eb0*/  STL.64 [R1+0xc40], R16 ;  /* 0x000c401001007387 */ /* 0x000fe80000100a00 */
[----:B------:R0:W-:Y:S04]  /*14ec0*/  STL.64 [R1+0xc48], R18 ;  /* 0x000c481201007387 */ /* 0x0001e80000100a00 */
[----:B0-----:R-:W3:Y:S04]  /*14ed0*/  LDL.LU.64 R18, [R1+0x1af8] ;  /* 0x001af80001127983 */ /* 0x001ee80000300a00 */
[----:B------:R-:W3:Y:S04]  /*14ee0*/  LDL.LU.64 R16, [R1+0x1af0] ;  /* 0x001af00001107983 */ /* 0x000ee80000300a00 */
[----:B--2---:R-:W-:Y:S04]  /*14ef0*/  STL.64 [R1+0x1a30], R6 ;  /* 0x001a300601007387 */ /* 0x004fe80000100a00 */
[----:B------:R0:W-:Y:S04]  /*14f00*/  STL.64 [R1+0x1a28], R4 ;  /* 0x001a280401007387 */ /* 0x0001e80000100a00 */
[----:B0-----:R-:W2:Y:S01]  /*14f10*/  LDL.LU.64 R4, [R1+0xb30] ;  /* 0x000b300001047983 */ /* 0x001ea20000300a00 */
[----:B---3--:R-:W-:Y:S03]  /*14f20*/  HMMA.16816.F32.BF16 R16, R20, R6, R16 ;  /* 0x000000061410723c */ /* 0x008fe60000041810 */
[----:B------:R-:W0:Y:S11]  /*14f30*/  LDSM.16.MT88.4 R20, [R0+0x180] ;  /* 0x000180000014783b */ /* 0x000e360000004200 */
[----:B------:R-:W-:Y:S09]  /*14f40*/  @!UPT UIADD3 URZ, URZ, URZ, URZ ;  /* 0x0000003f3f3ff290 */ /* 0x000ff2000fffe03f */
[----:B------:R-:W-:Y:S04]  /*14f50*/  STL.64 [R1+0xc30], R16 ;  /* 0x000c301001007387 */ /* 0x000fe80000100a00 */
[----:B------:R-:W-:Y:S04]  /*14f60*/  STL.64 [R1+0xc38], R18 ;  /* 0x000c381201007387 */ /* 0x000fe80000100a00 */
[----:B------:R-:W2:Y:S04]  /*14f70*/  LDL.LU.64 R6, [R1+0xb38] ;  /* 0x000b380001067983 */ /* 0x000ea80000300a00 */
[----:B------:R-:W2:Y:S01]  /*14f80*/  LDSM.16.MT88.4 R16, [R0+0x100] ;  /* 0x000100000010783b */ /* 0x000ea20000004200 */
[----:B------:R-:W-:-:S02]  /*14f90*/  IMAD.MOV.U32 R8, RZ, RZ, R29 ;  /* 0x000000ffff087224 */ /* 0x000fc400078e001d */
[----:B------:R-:W-:Y:S01]  /*14fa0*/  IMAD.MOV.U32 R9, RZ, RZ, R28 ;  /* 0x000000ffff097224 */ /* 0x000fe200078e001c */
[----:B0-----:R-:W-:Y:S04]  /*14fb0*/  STL.64 [R1+0x1a10], R22 ;  /* 0x001a101601007387 */ /* 0x001fe80000100a00 */
[----:B------:R-:W-:Y:S04]  /*14fc0*/  STL.64 [R1+0x1a08], R20 ;  /* 0x001a081401007387 */ /* 0x000fe80000100a00 */
[----:B------:R-:W-:Y:S01]  /*14fd0*/  STL [R1+0x1a00], R0 ;  /* 0x001a000001007387 */ /* 0x000fe20000100800 */
[----:B--2---:R-:W-:Y:S11]  /*14fe0*/  HMMA.16816.F32.BF16 R4, R16, R8, R4 ;  /* 0x000000081004723c */ /* 0x004ff60000041804 */
[----:B------:R-:W-:Y:S11]  /*14ff0*/  @!UPT UIADD3 URZ, URZ, URZ, URZ ;  /* 0x0000003f3f3ff290 */ /* 0x000ff6000fffe03f */
[----:B------:R-:W-:Y:S01]  /*15000*/  @!UPT UIADD3 URZ, URZ, URZ, URZ ;  /* 0x0000003f3f3ff290 */ /* 0x000fe2000fffe03f */
[----:B------:R0:W-:Y:S04]  /*15010*/  STL.64 [R1+0xb30], R4 ;  /* 0x000b300401007387 */ /* 0x0001e80000100a00 */
[----:B------:R1:W-:Y:S04]  /*15020*/  STL.64 [R1+0xb38], R6 ;  /* 0x000b380601007387 */ /* 0x0003e80000100a00 */
[----:B0-----:R-:W2:Y:S04]  /*15030*/  LDL.LU.64 R4, [R1+0xaf0] ;  /* 0x000af00001047983 */ /* 0x001ea80000300a00 */
[----:B-1----:R-:W3:Y:S01]  /*15040*/  LDL.LU.64 R6, [R1+0xaf8] ;  /* 0x000af80001067983 */ /* 0x002ee20000300a00 */
[----:B------:R-:W-:-:S02]  /*15050*/  IMAD.MOV.U32 R10, RZ, RZ, R3 ;  /* 0x000000ffff0a7224 */ /* 0x000fc400078e0003 */
[----:B------:R-:W-:-:S07]  /*15060*/  IMAD.MOV.U32 R11, RZ, RZ, R2 ;  /* 0x000000ffff0b7224 */ /* 0x000fce00078e0002 */
[C---:B----4-:R-:W-:Y:S01]  /*15070*/  HMMA.16816.F32.BF16 R12, R16.reuse, R10, R12 ;  /* 0x0000000a100c723c */ /* 0x050fe2000004180c */
[----:B---3--:R-:W-:Y:S11]  /*15080*/  STL.64 [R1+0x1ad8], R6 ;  /* 0x001ad80601007387 */ /* 0x008ff60000100a00 */
[----:B------:R-:W-:Y:S11]  /*15090*/  @!UPT UIADD3 URZ, URZ, URZ, URZ ;  /* 0x0000003f3f3ff290 */ /* 0x000ff6000fffe03f */
[----:B------:R-:W-:Y:S04]  /*150a0*/  STL.64 [R1+0xb20], R12 ;  /* 0x000b200c01007387 */ /* 0x000fe80000100a00 */
[----:B------:R-:W-:Y:S04]  /*150b0*/  STL.64 [R1+0xb28], R14 ;  /* 0x000b280e01007387 */ /* 0x000fe80000100a00 */
[----:B--2---:R0:W-:Y:S04]  /*150c0*/  STL.64 [R1+0x1ad0], R4 ;  /* 0x001ad00401007387 */ /* 0x0041e80000100a00 */
[----:B0-----:R-:W2:Y:S04]  /*150d0*/  LDL.LU.64 R4, [R1+0xb00] ;  /* 0x000b000001047983 */ /* 0x001ea80000300a00 */
[----:B------:R-:W3:Y:S04]  /*150e0*/  LDL.LU.64 R6, [R1+0xb08] ;  /* 0x000b080001067983 */ /* 0x000ee80000300a00 */
        /* <DEDUP_REMOVED lines=9> */
[----:B------:R-:W4:Y:S01]  /*15180*/  LDL.LU.64 R14, [R1+0xad8] ;  /* 0x000ad800010e7983 */ /* 0x000f220000300a00 */
[C---:B--2---:R-:W-:Y:S03]  /*15190*/  HMMA.16816.F32.BF16 R4, R16.reuse, R24, R4 ;  /* 0x000000181004723c */ /* 0x044fe60000041804 */
[----:B----4-:R-:W-:Y:S04]  /*151a0*/  STL.64 [R1+0x1ab8], R14 ;  /* 0x001ab80e01007387 */ /* 0x010fe80000100a00 */
[----:B---3--:R0:W-:Y:S04]  /*151b0*/  STL.64 [R1+0x1ab0], R12 ;  /* 0x001ab00c01007387 */ /* 0x0081e80000100a00 */
[----:B0-----:R-:W2:Y:S04]  /*151c0*/  LDL.LU.64 R12, [R1+0xae0] ;  /* 0x000ae000010c7983 */ /* 0x001ea80000300a00 */
[----:B------:R-:W2:Y:S04]  /*151d0*/  LDL.LU.64 R14, [R1+0xae8] ;  /* 0x000ae800010e7983 */ /* 0x000ea80000300a00 */
[----:B------:R-:W3:Y:S04]  /*151e0*/  LDL.LU.64 R20, [R1+0xab0] ;  /* 0x000ab00001147983 */ /* 0x000ee80000300a00 */
[----:B------:R-:W3:Y:S04]  /*151f0*/  LDL.LU.64 R22, [R1+0xab8] ;  /* 0x000ab80001167983 */ /* 0x000ee80000300a00 */
[----:B------:R-:W4:Y:S04]  /*15200*/  LDL.LU.64 R8, [R1+0xaa0] ;  /* 0x000aa00001087983 */ /* 0x000f280000300a00 */
[----:B------:R-:W4:Y:S04]  /*15210*/  LDL.LU.64 R10, [R1+0xaa8] ;  /* 0x000aa800010a7983 */ /* 0x000f280000300a00 */
[----:B------:R-:W-:Y:S04]  /*15220*/  STL.64 [R1+0xb10], R4 ;  /* 0x000b100401007387 */ /* 0x000fe80000100a00 */
[----:B------:R0:W-:Y:S04]  /*15230*/  STL.64 [R1+0xb18], R6 ;  /* 0x000b180601007387 */ /* 0x0001e80000100a00 */
[----:B0-----:R-:W2:Y:S04]  /*15240*/  LDL.LU.64 R6, [R1+0x1ae8] ;  /* 0x001ae80001067983 */ /* 0x001ea80000300a00 */
[----:B------:R-:W2:Y:S01]  /*15250*/  LDL.LU.64 R4, [R1+0x1ae0] ;  /* 0x001ae00001047983 */ /* 0x000ea20000300a00 */
        /* <DEDUP_REMOVED lines=9> */
[----:B------:R-:W3:Y:S04]  /*152f0*/  LDL.LU.64 R24, [R1+0x1ac0] ;  /* 0x001ac00001187983 */ /* 0x000ee80000300a00 */
[----:B------:R-:W-:Y:S01]  /*15300*/  STL [R1+0x1a68], R0 ;  /* 0x001a680001007387 */ /* 0x000fe20000100800 */
[C---:B--2---:R-:W-:Y:S08]  /*15310*/  HMMA.16816.F32.BF16 R12, R16.reuse, R26, R12 ;  /* 0x0000001a100c723c */ /* 0x044ff0000004180c */
[----:B---3--:R-:W-:Y:S01]  /*15320*/  HMMA.16816.F32.BF16 R4, R16, R24, R4 ;  /* 0x000000181004723c */ /* 0x008fe20000041804 */
[----:B------:R-:W-:-:S02]  /*15330*/  IMAD.MOV.U32 R3, RZ, RZ, R26 ;  /* 0x000000ffff037224 */ /* 0x000fc400078e001a */
[----:B------:R-:W-:Y:S11]  /*15340*/  IMAD.MOV.U32 R2, RZ, RZ, R27 ;  /* 0x000000ffff027224 */ /* 0x000ff600078e001b */
[----:B------:R-:W-:Y:S09]  /*15350*/  @!UPT UIADD3 URZ, URZ, URZ, URZ ;  /* 0x0000003f3f3ff290 */ /* 0x000ff2000fffe03f */
[----:B------:R0:W-:Y:S04]  /*15360*/  STL.64 [R1+0xaf0], R4 ;  /* 0x000af00401007387 */ /* 0x0001e80000100a00 */
[----:B------:R-:W-:Y:S04]  /*15370*/  STL.64 [R1+0xaf8], R6 ;  /* 0x000af80601007387 */ /* 0x000fe80000100a00 */
[----:B------:R-:W-:Y:S04]  /*15380*/  STL.64 [R1+0xae0], R12 ;  /* 0x000ae00c01007387 */ /* 0x000fe80000100a00 */
[----:B------:R1:W-:Y:S01]  /*15390*/  STL.64 [R1+0xae8], R14 ;  /* 0x000ae80e01007387 */ /* 0x0003e20000100a00 */
[----:B0-----:R-:W-:-:S02]  /*153a0*/  IMAD.MOV.U32 R5, RZ, RZ, R25 ;  /* 0x000000ffff057224 */ /* 0x001fc400078e0019 */
[----:B------:R-:W-:Y:S01]  /*153b0*/  IMAD.MOV.U32 R4, RZ, RZ, R24 ;  /* 0x000000ffff047224 */ /* 0x000fe200078e0018 */
[----:B-1----:R-:W2:Y:S04]  /*153c0*/  LDL.LU.64 R14, [R1+0x1ab8] ;  /* 0x001ab800010e7983 */ /* 0x002ea80000300a00 */
[----:B------:R-:W2:Y:S04]  /*153d0*/  LDL.LU.64 R12, [R1+0x1ab0] ;  /* 0x001ab000010c7983 */ /* 0x000ea80000300a00 */
[----:B------:R-:W3:Y:S04]  /*153e0*/  LDL.LU.64 R26, [R1+0x1aa8] ;  /* 0x001aa800011a7983 */ /* 0x000ee80000300a00 */
        /* <DEDUP_REMOVED lines=8> */
[----:B---3--:R-:W-:-:S02]  /*15470*/  IMAD.MOV.U32 R29, RZ, RZ, R26 ;  /* 0x000000ffff1d7224 */ /* 0x008fc400078e001a */
        /* <DEDUP_REMOVED lines=8> */
[----:B------:R-:W3:Y:S04]  /*15500*/  LDL.LU.64 R12, [R1+0x1a80] ;  /* 0x001a8000010c7983 */ /* 0x000ee80000300a00 */
[----:B------:R-:W4:Y:S04]  /*15510*/  LDL.LU.64 R26, [R1+0x1a78] ;  /* 0x001a7800011a7983 */ /* 0x000f280000300a00 */
[----:B------:R-:W2:Y:S01]  /*15520*/  LDL.LU.64 R24, [R1+0x1a70] ;  /* 0x001a700001187983 */ /* 0x000ea20000300a00 */
[C---:B----4-:R-:W-:Y:S08]  /*15530*/  HMMA.16816.F32.BF16 R8, R16.reuse, R26, R8 ;  /* 0x0000001a1008723c */ /* 0x050ff00000041808 */
[----:B--2---:R-:W-:Y:S01]  /*15540*/  HMMA.16816.F32.BF16 R20, R16, R24, R20 ;  /* 0x000000181014723c */ /* 0x004fe20000041814 */
[----:B------:R-:W-:Y:S11]  /*15550*/  STL.64 [R1+0x1988], R26 ;  /* 0x0019881a01007387 */ /* 0x000ff60000100a00 */
[----:B------:R-:W-:Y:S11]  /*15560*/  @!UPT UIADD3 URZ, URZ, URZ, URZ ;  /* 0x0000003f3f3ff290 */ /* 0x000ff6000fffe03f */
[----:B------:R-:W-:Y:S04]  /*15570*/  STL.64 [R1+0xab0], R20 ;  /* 0x000ab01401007387 */ /* 0x000fe80000100a00 */
[----:B------:R-:W-:Y:S04]  /*15580*/  STL.64 [R1+0xab8], R22 ;  /* 0x000ab81601007387 */ /* 0x000fe80000100a00 */
[----:B------:R0:W-:Y:S04]  /*15590*/  STL.64 [R1+0xaa0], R8 ;  /* 0x000aa00801007387 */ /* 0x0001e80000100a00 */
[----:B------:R1:W-:Y:S04]  /*155a0*/  STL.64 [R1+0xaa8], R10 ;  /* 0x000aa80a01007387 */ /* 0x0003e80000100a00 */
[----:B0-----:R-:W2:Y:S04]  /*155b0*/  LDL.LU.64 R8, [R1+0xa80] ;  /* 0x000a800001087983 */ /* 0x001ea80000300a00 */
[----:B-1----:R-:W4:Y:S01]  /*155c0*/  LDL.LU.64 R10, [R1+0xa88] ;  /* 0x000a8800010a7983 */ /* 0x002f220000300a00 */
[----:B------:R-:W-:-:S02]  /*155d0*/  IMAD.MOV.U32 R26, RZ, RZ, R5 ;  /* 0x000000ffff1a7224 */ /* 0x000fc400078e0005 */
[----:B------:R-:W-:Y:S01]  /*155e0*/  IMAD.MOV.U32 R27, RZ, RZ, R4 ;  /* 0x000000ffff1b7224 */ /* 0x000fe200078e0004 */
[----:B----4-:R-:W-:Y:S04]  /*155f0*/  STL.64 [R1+0x1a60], R10 ;  /* 0x001a600a01007387 */ /* 0x010fe80000100a00 */
[----:B--2---:R0:W-:Y:S04]  /*15600*/  STL.64 [R1+0x1a58], R8 ;  /* 0x001a580801007387 */ /* 0x0041e80000100a00 */
[----:B0-----:R-:W3:Y:S04]  /*15610*/  LDL.LU.64 R8, [R1+0xa90] ;  /* 0x000a900001087983 */ /* 0x001ee80000300a00 */
[----:B------:R-:W3:Y:S04]  /*15620*/  LDL.LU.64 R10, [R1+0xa98] ;  /* 0x000a9800010a7983 */ /* 0x000ee80000300a00 */
[----:B------:R-:W2:Y:S04]  /*15630*/  LDL.LU.64 R4, [R1+0xa60] ;  /* 0x000a600001047983 */ /* 0x000ea80000300a00 */
[----:B------:R-:W4:Y:S04]  /*15640*/  LDL.LU.64 R6, [R1+0xa68] ;  /* 0x000a680001067983 */ /* 0x000f280000300a00 */
[----:B----4-:R-:W-:Y:S04]  /*15650*/  STL.64 [R1+0x1a40], R6 ;  /* 0x001a400601007387 */ /* 0x010fe80000100a00 */
[----:B--2---:R0:W-:Y:S04]  /*15660*/  STL.64 [R1+0x1a38], R4 ;  /* 0x001a380401007387 */ /* 0x0041e80000100a00 */
[----:B0-----:R-:W2:Y:S04]  /*15670*/  LDL.LU.64 R4, [R1+0xa70] ;  /* 0x000a700001047983 */ /* 0x001ea80000300a00 */
[----:B------:R-:W2:Y:S04]  /*15680*/  LDL.LU.64 R6, [R1+0xa78] ;  /* 0x000a780001067983 */ /* 0x000ea80000300a00 */
[----:B------:R-:W4:Y:S04]  /*15690*/  LDL.LU.64 R20, [R1+0xa40] ;  /* 0x000a400001147983 */ /* 0x000f280000300a00 */
[----:B------:R-:W2:Y:S01]  /*156a0*/  LDL.LU.64 R22, [R1+0xa48] ;  /* 0x000a480001167983 */ /* 0x000ea20000300a00 */
[----:B---3--:R-:W-:Y:S03]  /*156b0*/  HMMA.16816.F32.BF16 R8, R16, R12, R8 ;  /* 0x0000000c1008723c */ /* 0x008fe60000041808 */
[----:B--2---:R-:W-:Y:S04]  /*156c0*/  STL.64 [R1+0x1a20], R22 ;  /* 0x001a201601007387 */ /* 0x004fe80000100a00 */
[----:B----4-:R0:W-:Y:S04]  /*156d0*/  STL.64 [R1+0x1a18], R20 ;  /* 0x001a181401007387 */ /* 0x0101e80000100a00 */
[----:B0-----:R-:W2:Y:S04]  /*156e0*/  LDL.LU.64 R20, [R1+0xa50] ;  /* 0x000a500001147983 */ /* 0x001ea80000300a00 */
[----:B------:R-:W2:Y:S04]  /*156f0*/  LDL.LU.64 R22, [R1+0xa58] ;  /* 0x000a580001167983 */ /* 0x000ea80000300a00 */
[----:B------:R0:W-:Y:S04]  /*15700*/  STL.64 [R1+0x1980], R24 ;  /* 0x0019801801007387 */ /* 0x0001e80000100a00 */
[----:B0-----:R-:W3:Y:S01]  /*15710*/  LDL R24, [R1] ;  /* 0x0000000001187983 */ /* 0x001ee20000100800 */
[----:B------:R-:W-:-:S03]  /*15720*/  IMAD.MOV.U32 R25, RZ, RZ, R0 ;  /* 0x000000ffff197224 */ /* 0x000fc600078e0000 */
[----:B------:R-:W4:Y:S04]  /*15730*/  LDL.LU R0, [R1+0x1a68] ;  /* 0x001a680001007983 */ /* 0x000f280000300800 */
        /* <DEDUP_REMOVED lines=22> */
[C---:B--2---:R-:W-:Y:S11]  /*158a0*/  HMMA.16816.F32.BF16 R4, R16.reuse, R10, R4 ;  /* 0x0000000a1004723c */ /* 0x044ff60000041804 */
[----:B------:R-:W-:Y:S11]  /*158b0*/  @!UPT UIADD3 URZ, URZ, URZ, URZ ;  /* 0x0000003f3f3ff290 */ /* 0x000ff6000fffe03f */
[----:B------:R-:W-:Y:S01]  /*158c0*/  @!UPT UIADD3 URZ, URZ, URZ, URZ ;  /* 0x0000003f3f3ff290 */ /* 0x000fe2000fffe03f */
[----:B------:R-:W-:Y:S01]  /*158d0*/  STL.64 [R1+0xa60], R4 ;  /* 0x000a600401007387 */ /* 0x000fe20000100a00 */
[----:B------:R0:W-:Y:S03]  /*158e0*/  STL.64 [R1+0xa68], R6 ;  /* 0x000a680601007387 */ /* 0x0001e60000100a00 */
[----:B0-----:R-:W2:Y:S01]  /*158f0*/  LDL.LU.64 R6, [R1+0x1a30] ;  /* 0x001a300001067983 */ /* 0x001ea20000300a00 */
[----:B------:R-:W2:Y:S02]  /*15900*/  LDL.LU.64 R4, [R1+0x1a28] ;  /* 0x001a280001047983 */ /* 0x000ea40000300a00 */
[----:B------:R0:W-:Y:S02]  /*15910*/  STL.64 [R1+0x1948], R10 ;  /* 0x0019480a01007387 */ /* 0x0001e40000100a00 */
[----:B------:R1:W-:Y:S01]  /*15920*/  STL.64 [R1+0x1940], R8 ;  /* 0x0019400801007387 */ /* 0x0003e20000100a00 */
[----:B0-----:R-:W3:Y:S04]  /*15930*/  LDL.64 R10, [R1+0x38] ;  /* 0x00003800010a7983 */ /* 0x001ee80000100a00 */
[----:B-1----:R-:W3:Y:S01]  /*15940*/  LDL.64 R8, [R1+0x30] ;  /* 0x0000300001087983 */ /* 0x002ee20000100a00 */
[C---:B--2---:R-:W-:Y:S11]  /*15950*/  HMMA.16816.F32.BF16 R20, R16.reuse, R4, R20 ;  /* 0x000000041014723c */ /* 0x044ff60000041814 */
[----:B------:R-:W-:Y:S11]  /*15960*/  @!UPT UIADD3 URZ, URZ, URZ, URZ ;  /* 0x0000003f3f3ff290 */ /* 0x000ff6000fffe03f */
[----:B------:R-:W-:Y:S01]  /*15970*/  @!UPT UIADD3 URZ, URZ, URZ, URZ ;  /* 0x0000003f3f3ff290 */ /* 0x000fe2000fffe03f */
[----:B------:R-:W-:Y:S01]  /*15980*/  STL.64 [R1+0xa50], R20 ;  /* 0x000a501401007387 */ /* 0x000fe20000100a00 */
[----:B------:R0:W-:Y:S03]  /*15990*/  STL.64 [R1+0xa58], R22 ;  /* 0x000a581601007387 */ /* 0x0001e60000100a00 */
[----:B0-----:R-:W2:Y:S01]  /*159a0*/  LDL.LU.64 R22, [R1+0x1a20] ;  /* 0x001a200001167983 */ /* 0x001ea20000300a00 */
[----:B------:R-:W2:Y:S02]  /*159b0*/  LDL.LU.64 R20, [R1+0x1a18] ;  /* 0x001a180001147983 */ /* 0x000ea40000300a00 */
[----:B--2---:R-:W-:Y:S11]  /*159c0*/  HMMA.16816.F32.BF16 R20, R16, R6, R20 ;  /* 0x000000061014723c */ /* 0x004ff60000041814 */
[----:B------:R-:W-:Y:S11]  /*159d0*/  @!UPT UIADD3 URZ, URZ, URZ, URZ ;  /* 0x0000003f3f3ff290 */ /* 0x000ff6000fffe03f */
[----:B------:R-:W-:Y:S01]  /*159e0*/  @!UPT UIADD3 URZ, URZ, URZ, URZ ;  /* 0x0000003f3f3ff290 */ /* 0x000fe2000fffe03f */
[----:B------:R-:W-:Y:S01]  /*159f0*/  STL.64 [R1+0xa40], R20 ;  /* 0x000a401401007387 */ /* 0x000fe20000100a00 */
[----:B------:R0:W-:Y:S03]  /*15a00*/  STL.64 [R1+0xa48], R22 ;  /* 0x000a481601007387 */ /* 0x0001e60000100a00 */
[----:B0-----:R-:W2:Y:S01]  /*15a10*/  LDL.LU.64 R22, [R1+0x1a10] ;  /* 0x001a100001167983 */ /* 0x001ea20000300a00 */
[----:B------:R-:W2:Y:S02]  /*15a20*/  LDL.LU.64 R20, [R1+0x1a08] ;  /* 0x001a080001147983 */ /* 0x000ea40000300a00 */
[----:B------:R-:W-:Y:S02]  /*15a30*/  STL.64 [R1+0x1958], R6 ;  /* 0x0019580601007387 */ /* 0x000fe40000100a00 */
[----:B------:R0:W-:Y:S02]  /*15a40*/  STL.64 [R1+0x1950], R4 ;  /* 0x0019500401007387 */ /* 0x0001e40000100a00 */
[----:B------:R-:W-:-:S02]  /*15a50*/  IMAD.MOV.U32 R18, RZ, RZ, R29 ;  /* 0x000000ffff127224 */ /* 0x000fc400078e001d */
[----:B------:R-:W-:Y:S02]  /*15a60*/  IMAD.MOV.U32 R19, RZ, RZ, R28 ;  /* 0x000000ffff137224 */ /* 0x000fe400078e001c */
[----:B---3--:R-:W-:Y:S02]  /*15a70*/  IMAD.MOV.U32 R16, RZ, RZ, R24 ;  /* 0x000000ffff107224 */ /* 0x008fe400078e0018 */
[----:B------:R-:W-:Y:S02]  /*15a80*/  IMAD.MOV.U32 R17, RZ, RZ, R25 ;  /* 0x000000ffff117224 */ /* 0x000fe400078e0019 */
[----:B------:R-:W-:Y:S02]  /*15a90*/  IMAD.MOV.U32 R29, RZ, RZ, R8 ;  /* 0x000000ffff1d7224 */ /* 0x000fe400078e0008 */
[----:B------:R-:W-:Y:S01]  /*15aa0*/  IMAD.MOV.U32 R28, RZ, RZ, R9 ;  /* 0x000000ffff1c7224 */ /* 0x000fe200078e0009 */
[----:B--2---:R-:W-:Y:S07]  /*15ab0*/  HMMA.16816.F32.BF16 R12, R20, R8, R12 ;  /* 0x00000008140c723c */ /* 0x004fee000004180c */
[----:B------:R-:W-:-:S02]  /*15ac0*/  IMAD.MOV.U32 R8, RZ, RZ, R26 ;  /* 0x000000ffff087224 */ /* 0x000fc400078e001a */
[----:B------:R-:W-:Y:S11]  /*15ad0*/  IMAD.MOV.U32 R9, RZ, RZ, R27 ;  /* 0x000000ffff097224 */ /* 0x000ff600078e001b */
[----:B------:R-:W-:Y:S03]  /*15ae0*/  @!UPT UIADD3 URZ, URZ, URZ, URZ ;  /* 0x0000003f3f3ff290 */ /* 0x000fe6000fffe03f */
[----:B------:R-:W-:Y:S01]  /*15af0*/  STL.64 [R1+0x930], R12 ;  /* 0x0009300c01007387 */ /* 0x000fe20000100a00 */
[----:B------:R-:W-:Y:S02]  /*15b00*/  STL.64 [R1+0x938], R14 ;  /* 0x0009380e01007387 */ /* 0x000fe40000100a00 */
[----:B0-----:R-:W2:Y:S02]  /*15b10*/  LDL.LU.64 R4, [R1+0x920] ;  /* 0x0009200001047983 */ /* 0x001ea40000300a00 */
[----:B------:R-:W2:Y:S01]  /*15b20*/  LDL.LU.64 R6, [R1+0x928] ;  /* 0x0009280001067983 */ /* 0x000ea20000300a00 */
[----:B------:R-:W3:Y:S01]  /*15b30*/  LDL.LU.64 R24, [R1+0x8c0] ;  /* 0x0008c00001187983 */ /* 0x000ee20000300a00 */
[----:B------:R-:W2:Y:S03]  /*15b40*/  LDL.LU.64 R26, [R1+0x8c8] ;  /* 0x0008c800011a7983 */ /* 0x000ea60000300a00 */
[----:B--2---:R-:W-:Y:S01]  /*15b50*/  STL.64 [R1+0x19a8], R26 ;  /* 0x0019a81a01007387 */ /* 0x004fe20000100a00 */
[----:B---3--:R0:W-:Y:S03]  /*15b60*/  STL.64 [R1+0x19a0], R24 ;  /* 0x0019a01801007387 */ /* 0x0081e60000100a00 */
[----:B0-----:R-:W2:Y:S01]  /*15b70*/  LDL.LU.64 R24, [R1+0x8d0] ;  /* 0x0008d00001187983 */ /* 0x001ea20000300a00 */
[----:B------:R-:W3:Y:S03]  /*15b80*/  LDL.LU.64 R26, [R1+0x8d8] ;  /* 0x0008d800011a7983 */ /* 0x000ee60000300a00 */
[----:B---3--:R-:W-:Y:S01]  /*15b90*/  STL.64 [R1+0x19b8], R26 ;  /* 0x0019b81a01007387 */ /* 0x008fe20000100a00 */
[----:B--2---:R0:W-:Y:S03]  /*15ba0*/  STL.64 [R1+0x19b0], R24 ;  /* 0x0019b01801007387 */ /* 0x0041e60000100a00 */
[----:B0-----:R-:W2:Y:S01]  /*15bb0*/  LDL.LU.64 R24, [R1+0x8e0] ;  /* 0x0008e00001187983 */ /* 0x001ea20000300a00 */
[----:B------:R-:W3:Y:S03]  /*15bc0*/  LDL.LU.64 R26, [R1+0x8e8] ;  /* 0x0008e800011a7983 */ /* 0x000ee60000300a00 */
[----:B---3--:R-:W-:Y:S01]  /*15bd0*/  STL.64 [R1+0x19d8], R26 ;  /* 0x0019d81a01007387 */ /* 0x008fe20000100a00 */
[----:B--2---:R-:W-:Y:S02]  /*15be0*/  STL.64 [R1+0x19d0], R24 ;  /* 0x0019d01801007387 */ /* 0x004fe40000100a00 */
[----:B------:R-:W2:Y:S02]  /*15bf0*/  LDL.LU.64 R12, [R1+0x8a0] ;  /* 0x0008a000010c7983 */ /* 0x000ea40000300a00 */
[----:B------:R-:W3:Y:S02]  /*15c00*/  LDL.LU.64 R14, [R1+0x8a8] ;  /* 0x0008a800010e7983 */ /* 0x000ee40000300a00 */
[----:B---3--:R-:W-:Y:S01]  /*15c10*/  STL.64 [R1+0x1978], R14 ;  /* 0x0019780e01007387 */ /* 0x008fe20000100a00 */
[----:B--2---:R0:W-:Y:S03]  /*15c20*/  STL.64 [R1+0x1970], R12 ;  /* 0x0019700c01007387 */ /* 0x0041e60000100a00 */
[----:B0-----:R-:W2:Y:S01]  /*15c30*/  LDL.LU.64 R12, [R1+0x8b0] ;  /* 0x0008b000010c7983 */ /* 0x001ea20000300a00 */
[----:B------:R-:W3:Y:S03]  /*15c40*/  LDL.LU.64 R14, [R1+0x8b8] ;  /* 0x0008b800010e7983 */ /* 0x000ee60000300a00 */
[----:B---3--:R0:W-:Y:S01]  /*15c50*/  STL.64 [R1+0x1998], R14 ;  /* 0x0019980e01007387 */ /* 0x0081e20000100a00 */
[----:B--2---:R1:W-:Y:S02]  /*15c60*/  STL.64 [R1+0x1990], R12 ;  /* 0x0019900c01007387 */ /* 0x0043e40000100a00 */
[----:B0-----:R-:W-:-:S02]  /*15c70*/  IMAD.MOV.U32 R14, RZ, RZ, R18 ;  /* 0x000000ffff0e7224 */ /* 0x001fc400078e0012 */
[----:B-1----:R-:W-:Y:S02]  /*15c80*/  IMAD.MOV.U32 R12, RZ, RZ, R16 ;  /* 0x000000ffff0c7224 */ /* 0x002fe400078e0010 */
[----:B------:R-:W-:Y:S02]  /*15c90*/  IMAD.MOV.U32 R13, RZ, RZ, R17 ;  /* 0x000000ffff0d7224 */ /* 0x000fe400078e0011 */
[----:B------:R-:W-:Y:S01]  /*15ca0*/  IMAD.MOV.U32 R15, RZ, RZ, R19 ;  /* 0x000000ffff0f7224 */ /* 0x000fe200078e0013 */
[----:B------:R-:W2:Y:S01]  /*15cb0*/  LDL.LU.64 R16, [R1+0x900] ;  /* 0x0009000001107983 */ /* 0x000ea20000300a00 */
[----:B------:R-:W3:Y:S03]  /*15cc0*/  LDL.LU.64 R18, [R1+0x908] ;  /* 0x0009080001127983 */ /* 0x000ee60000300a00 */
[----:B---3--:R-:W-:Y:S01]  /*15cd0*/  STL.64 [R1+0x19f8], R18 ;  /* 0x0019f81201007387 */ /* 0x008fe20000100a00 */
[----:B--2---:R0:W-:Y:S03]  /*15ce0*/  STL.64 [R1+0x19f0], R16 ;  /* 0x0019f01001007387 */ /* 0x0041e60000100a00 */
[----:B0-----:R-:W2:Y:S01]  /*15cf0*/  LDL.LU.64 R16, [R1+0x910] ;  /* 0x0009100001107983 */ /* 0x001ea20000300a00 */
[----:B------:R-:W2:Y:S02]  /*15d00*/  LDL.LU.64 R18, [R1+0x918] ;  /* 0x0009180001127983 */ /* 0x000ea40000300a00 */
[----:B------:R-:W3:Y:S02]  /*15d10*/  LDL.LU.64 R24, [R1+0x8f0] ;  /* 0x0008f00001187983 */ /* 0x000ee40000300a00 */
[----:B------:R-:W2:Y:S01]  /*15d20*/  LDL.LU.64 R26, [R1+0x8f8] ;  /* 0x0008f800011a7983 */ /* 0x000ea20000300a00 */
[----:B------:R-:W-:Y:S01]  /*15d30*/  HMMA.16816.F32.BF16 R4, R20, R10, R4 ;  /* 0x0000000a1404723c */ /* 0x000fe20000041804 */
[----:B--2---:R0:W-:Y:S01]  /*15d40*/  STL.64 [R1+0x19e8], R26 ;  /* 0x0019e81a01007387 */ /* 0x0041e20000100a00 */
[----:B---3--:R1:W-:Y:S03]  /*15d50*/  STL.64 [R1+0x19e0], R24 ;  /* 0x0019e01801007387 */ /* 0x0083e60000100a00 */
[----:B0-----:R-:W2:Y:S04]  /*15d60*/  LDL R26, [R1+0x28] ;  /* 0x00002800011a7983 */ /* 0x001ea80000100800 */
[----:B-1----:R-:W3:Y:S04]  /*15d70*/  LDL R24, [R1+0x20] ;  /* 0x0000200001187983 */ /* 0x002ee80000100800 */
[----:B------:R-:W3:Y:S01]  /*15d80*/  LDL R25, [R1+0x24] ;  /* 0x0000240001197983 */ /* 0x000ee20000100800 */
[----:B----4-:R-:W-:-:S02]  /*15d90*/  IMAD.MOV.U32 R27, RZ, RZ, R0 ;  /* 0x000000ffff1b7224 */ /* 0x010fc400078e0000 */
[----:B------:R-:W4:Y:S02]  /*15da0*/  LDL.LU R0, [R1+0x1a00] ;  /* 0x001a000001007983 */ /* 0x000f240000300800 */
[----:B------:R0:W-:Y:S01]  /*15db0*/  STL.64 [R1+0x19c8], R14 ;  /* 0x0019c80e01007387 */ /* 0x0001e20000100a00 */
[----:B------:R1:W-:Y:S04]  /*15dc0*/  STL.64 [R1+0x19c0], R12 ;  /* 0x0019c00c01007387 */ /* 0x0003e80000100a00 */
[----:B------:R1:W-:Y:S02]  /*15dd0*/  STL.64 [R1+0x920], R4 ;  /* 0x0009200401007387 */ /* 0x0003e40000100a00 */
[----:B------:R1:W-:Y:S02]  /*15de0*/  STL.64 [R1+0x928], R6 ;  /* 0x0009280601007387 */ /* 0x0003e40000100a00 */
[----:B0-----:R-:W-:-:S02]  /*15df0*/  IMAD.MOV.U32 R14, RZ, RZ, R3 ;  /* 0x000000ffff0e7224 */ /* 0x001fc400078e0003 */
[----:B-1----:R-:W-:Y:S01]  /*15e00*/  IMAD.MOV.U32 R12, RZ, RZ, R9 ;  /* 0x000000ffff0c7224 */ /* 0x002fe200078e0009 */
[----:B------:R-:W2:Y:S01]  /*15e10*/  LDL.LU.64 R4, [R1+0x890] ;  /* 0x0008900001047983 */ /* 0x000ea20000300a00 */
[----:B------:R-:W-:Y:S02]  /*15e20*/  IMAD.MOV.U32 R13, RZ, RZ, R8 ;  /* 0x000000ffff0d7224 */ /* 0x000fe400078e0008 */
[----:B------:R-:W-:Y:S02]  /*15e30*/  IMAD.MOV.U32 R15, RZ, RZ, R2 ;  /* 0x000000ffff0f7224 */ /* 0x000fe400078e0002 */
[----:B------:R-:W2:Y:S02]  /*15e40*/  LDL.LU.64 R6, [R1+0x898] ;  /* 0x0008980001067983 */ /* 0x000ea40000300a00 */
[----:B------:R-:W-:Y:S02]  /*15e50*/  IMAD.MOV.U32 R3, RZ, RZ, R10 ;  /* 0x000000ffff037224 */ /* 0x000fe400078e000a */
[----:B------:R-:W-:Y:S01]  /*15e60*/  IMAD.MOV.U32 R2, RZ, RZ, R11 ;  /* 0x000000ffff027224 */ /* 0x000fe200078e000b */
[----:B------:R-:W2:Y:S01]  /*15e70*/  LDL.LU.64 R8, [R1+0x880] ;  /* 0x0008800001087983 */ /* 0x000ea20000300a00 */
[----:B------:R-:W2:Y:S01]  /*15e80*/  LDL.LU.64 R10, [R1+0x888] ;  /* 0x00088800010a7983 */ /* 0x000ea20000300a00 */
[C---:B---3--:R-:W-:Y:S11]  /*15e90*/  HMMA.16816.F32.BF16 R16, R20.reuse, R24, R16 ;  /* 0x000000181410723c */ /* 0x048ff60000041810 */
[----:B------:R-:W-:Y:S11]  /*15ea0*/  @!UPT UIADD3 URZ, URZ, URZ, URZ ;  /* 0x0000003f3f3ff290 */ /* 0x000ff6000fffe03f */
[----:B------:R-:W-:Y:S01]  /*15eb0*/  @!UPT UIADD3 URZ, URZ, URZ, URZ ;  /* 0x0000003f3f3ff290 */ /* 0x000fe2000fffe03f */
[----:B------:R-:W-:Y:S01]  /*15ec0*/  STL.64 [R1+0x910], R16 ;  /* 0x0009101001007387 */ /* 0x000fe20000100a00 */
[----:B------:R0:W-:Y:S03]  /*15ed0*/  STL.64 [R1+0x918], R18 ;  /* 0x0009181201007387 */ /* 0x0001e60000100a00 */
[----:B0-----:R-:W2:Y:S01]  /*15ee0*/  LDL.LU.64 R18, [R1+0x19f8] ;  /* 0x0019f80001127983 */ /* 0x001ea20000300a00 */
[----:B------:R-:W2:Y:S02]  /*15ef0*/  LDL.LU.64 R16, [R1+0x19f0] ;  /* 0x0019f00001107983 */ /* 0x000ea40000300a00 */
[C---:B--2---:R-:W-:Y:S01]  /*15f00*/  HMMA.16816.F32.BF16 R16, R20.reuse, R26, R16 ;  /* 0x0000001a1410723c */ /* 0x044fe20000041810 */
[----:B------:R-:W2:Y:S01]  /*15f10*/  LDL.LU.64 R26, [R1+0x19e8] ;  /* 0x0019e800011a7983 */ /* 0x000ea20000300a00 */
[----:B------:R-:W2:Y:S11]  /*15f20*/  LDL.LU.64 R24, [R1+0x19e0] ;  /* 0x0019e00001187983 */ /* 0x000eb60000300a00 */
[----:B------:R-:W-:Y:S10]  /*15f30*/  @!UPT UIADD3 URZ, URZ, URZ, URZ ;  /* 0x0000003f3f3ff290 */ /* 0x000ff4000fffe03f */
[----:B------:R0:W-:Y:S01]  /*15f40*/  STL.64 [R1+0x900], R16 ;  /* 0x0009001001007387 */ /* 0x0001e20000100a00 */
[----:B------:R1:W-:Y:S03]  /*15f50*/  STL.64 [R1+0x908], R18 ;  /* 0x0009081201007387 */ /* 0x0003e60000100a00 */
[----:B0-----:R-:W3:Y:S01]  /*15f60*/  LDL.LU.64 R16, [R1+0x860] ;  /* 0x0008600001107983 */ /* 0x001ee20000300a00 */
[----:B-1----:R-:W3:Y:S01]  /*15f70*/  LDL.LU.64 R18, [R1+0x868] ;  /* 0x0008680001127983 */ /* 0x002ee20000300a00 */
[C---:B--2---:R-:W-:Y:S11]  /*15f80*/  HMMA.16816.F32.BF16 R24, R20.reuse, R12, R24 ;  /* 0x0000000c1418723c */ /* 0x044ff60000041818 */
        /* <DEDUP_REMOVED lines=10> */
[----:B------:R-:W-:Y:S01]  /*16030*/  STL.64 [R1+0x8e0], R24 ;  /* 0x0008e01801007387 */ /* 0x000fe20000100a00 */
[----:B------:R0:W-:Y:S03]  /*16040*/  STL.64 [R1+0x8e8], R26 ;  /* 0x0008e81a01007387 */ /* 0x0001e60000100a00 */
[----:B0-----:R-:W2:Y:S01]  /*16050*/  LDL.LU.64 R26, [R1+0x19b8] ;  /* 0x0019b800011a7983 */ /* 0x001ea20000300a00 */
        /* <DEDUP_REMOVED lines=32> */
[----:B0-----:R-:W3:Y:S01]  /*16260*/  LDL.LU.64 R24, [R1+0x870] ;  /* 0x0008700001187983 */ /* 0x001ee20000300a00 */
[----:B------:R-:W3:Y:S01]  /*16270*/  LDL.LU.64 R26, [R1+0x878] ;  /* 0x00087800011a7983 */ /* 0x000ee20000300a00 */
[C---:B--2---:R-:W-:Y:S08]  /*16280*/  HMMA.16816.F32.BF16 R4, R20.reuse, R12, R4 ;  /* 0x0000000c1404723c */ /* 0x044ff00000041804 */
[C---:B------:R-:W-:Y:S11]  /*16290*/  HMMA.16816.F32.BF16 R8, R20.reuse, R14, R8 ;  /* 0x0000000e1408723c */ /* 0x040ff60000041808 */
[----:B------:R-:W-:Y:S04]  /*162a0*/  @!UPT UIADD3 URZ, URZ, URZ, URZ ;  /* 0x0000003f3f3ff290 */ /* 0x000fe8000fffe03f */
[----:B------:R-:W-:Y:S01]  /*162b0*/  STL.64 [R1+0x890], R4 ;  /* 0x0008900401007387 */ /* 0x000fe20000100a00 */
[----:B------:R0:W-:Y:S03]  /*162c0*/  STL.64 [R1+0x898], R6 ;  /* 0x0008980601007387 */ /* 0x0001e60000100a00 */
[----:B0-----:R-:W2:Y:S01]  /*162d0*/  LDL.LU.64 R6, [R1+0x1958] ;  /* 0x0019580001067983 */ /* 0x001ea20000300a00 */
[----:B------:R-:W2:Y:S03]  /*162e0*/  LDL.LU.64 R4, [R1+0x1950] ;  /* 0x0019500001047983 */ /* 0x000ea60000300a00 */
[----:B------:R-:W-:Y:S02]  /*162f0*/  STL.64 [R1+0x880], R8 ;  /* 0x0008800801007387 */ /* 0x000fe40000100a00 */
[----:B------:R0:W-:Y:S02]  /*16300*/  STL.64 [R1+0x888], R10 ;  /* 0x0008880a01007387 */ /* 0x0001e40000100a00 */
[----:B0-----:R-:W2:Y:S01]  /*16310*/  LDL.LU.64 R10, [R1+0x1948] ;  /* 0x00194800010a7983 */ /* 0x001ea20000300a00 */
[----:B------:R-:W3:Y:S02]  /*16320*/  LDL.LU.64 R8, [R1+0x1940] ;  /* 0x0019400001087983 */ /* 0x000ee40000300a00 */
[----:B------:R-:W-:Y:S02]  /*16330*/  STL [R1+0x18b4], R14 ;  /* 0x0018b40e01007387 */ /* 0x000fe40000100800 */
[----:B------:R-:W-:Y:S01]  /*16340*/  STL [R1+0x18b0], R15 ;  /* 0x0018b00f01007387 */ /* 0x000fe20000100800 */
[----:B------:R-:W-:Y:S01]  /*16350*/  STL.64 [R1+0x18f8], R12 ;  /* 0x0018f80c01007387 */ /* 0x000fe20000100a00 */
[C---:B---3--:R-:W-:Y:S08]  /*16360*/  HMMA.16816.F32.BF16 R24, R20.reuse, R8, R24 ;  /* 0x000000081418723c */ /* 0x048ff00000041818 */
[C---:B--2---:R-:W-:Y:S01]  /*16370*/  HMMA.16816.F32.BF16 R16, R20.reuse, R10, R16 ;  /* 0x0000000a1410723c */ /* 0x044fe20000041810 */
[----:B------:R-:W-:Y:S01]  /*16380*/  STL [R1+0x18a8], R8 ;  /* 0x0018a80801007387 */ /* 0x000fe20000100800 */
[----:B------:R-:W-:Y:S11]  /*16390*/  STL [R1+0x1894], R9 ;  /* 0x0018940901007387 */ /* 0x000ff60000100800 */
[----:B------:R-:W-:Y:S02]  /*163a0*/  @!UPT UIADD3 URZ, URZ, URZ, URZ ;  /* 0x0000003f3f3ff290 */ /* 0x000fe4000fffe03f */
[----:B------:R-:W-:Y:S01]  /*163b0*/  STL.64 [R1+0x870], R24 ;  /* 0x0008701801007387 */ /* 0x000fe20000100a00 */
[----:B------:R-:W-:Y:S07]  /*163c0*/  STL.64 [R1+0x878], R26 ;  /* 0x0008781a01007387 */ /* 0x000fee0000100a00 */
[----:B------:R0:W-:Y:S02]  /*163d0*/  STL.64 [R1+0x860], R16 ;  /* 0x0008601001007387 */ /* 0x0001e40000100a00 */
[----:B------:R1:W-:Y:S01]  /*163e0*/  STL.64 [R1+0x868], R18 ;  /* 0x0008681201007387 */ /* 0x0003e20000100a00 */
[----:B0-----:R-:W2:Y:S01]  /*163f0*/  LDL.LU.64 R16, [R1+0x840] ;  /* 0x0008400001107983 */ /* 0x001ea20000300a00 */
[----:B-1----:R-:W3:Y:S03]  /*16400*/  LDL.LU.64 R18, [R1+0x848] ;  /* 0x0008480001127983 */ /* 0x002ee60000300a00 */
[----:B---3--:R-:W-:Y:S01]  /*16410*/  STL.64 [R1+0x1938], R18 ;  /* 0x0019381201007387 */ /* 0x008fe20000100a00 */
[----:B--2---:R0:W-:Y:S03]  /*16420*/  STL.64 [R1+0x1930], R16 ;  /* 0x0019301001007387 */ /* 0x0041e60000100a00 */
[----:B0-----:R-:W2:Y:S01]  /*16430*/  LDL.LU.64 R16, [R1+0x850] ;  /* 0x0008500001107983 */ /* 0x001ea20000300a00 */
[----:B------:R-:W2:Y:S02]  /*16440*/  LDL.LU.64 R18, [R1+0x858] ;  /* 0x0008580001127983 */ /* 0x000ea40000300a00 */
[----:B------:R-:W3:Y:S02]  /*16450*/  LDL.LU.64 R12, [R1+0x710] ;  /* 0x00071000010c7983 */ /* 0x000ee40000300a00 */
[----:B------:R-:W2:Y:S02]  /*16460*/  LDL.LU.64 R14, [R1+0x718] ;  /* 0x00071800010e7983 */ /* 0x000ea40000300a00 */
[----:B--2---:R-:W-:Y:S01]  /*16470*/  STL.64 [R1+0x1908], R14 ;  /* 0x0019080e01007387 */ /* 0x004fe20000100a00 */
[----:B---3--:R0:W-:Y:S03]  /*16480*/  STL.64 [R1+0x1900], R12 ;  /* 0x0019000c01007387 */ /* 0x0081e60000100a00 */
[----:B0-----:R-:W2:Y:S01]  /*16490*/  LDL.LU.64 R12, [R1+0x720] ;  /* 0x00072000010c7983 */ /* 0x001ea20000300a00 */
[----:B------:R-:W3:Y:S03]  /*164a0*/  LDL.LU.64 R14, [R1+0x728] ;  /* 0x00072800010e7983 */ /* 0x000ee60000300a00 */
[----:B---3--:R-:W-:Y:S01]  /*164b0*/  STL.64 [R1+0x1928], R14 ;  /* 0x0019280e01007387 */ /* 0x008fe20000100a00 */
[----:B--2---:R-:W-:Y:S02]  /*164c0*/  STL.64 [R1+0x1920], R12 ;  /* 0x0019200c01007387 */ /* 0x004fe40000100a00 */
[----:B------:R-:W2:Y:S02]  /*164d0*/  LDL.64 R26, [R1+0x8] ;  /* 0x00000800011a7983 */ /* 0x000ea40000100a00 */
[----:B------:R-:W3:Y:S01]  /*164e0*/  LDL.64 R24, [R1] ;  /* 0x0000000001187983 */ /* 0x000ee20000100a00 */
[----:B------:R-:W-:Y:S01]  /*164f0*/  HMMA.16816.F32.BF16 R16, R20, R4, R16 ;  /* 0x000000041410723c */ /* 0x000fe20000041810 */
[----:B--2---:R0:W-:Y:S01]  /*16500*/  STL.64 [R1+0x18f0], R26 ;  /* 0x0018f01a01007387 */ /* 0x0041e20000100a00 */
[----:B---3--:R1:W-:Y:S03]  /*16510*/  STL.64 [R1+0x18e8], R24 ;  /* 0x0018e81801007387 */ /* 0x0083e60000100a00 */
[----:B0-----:R-:W2:Y:S04]  /*16520*/  LDL.64 R26, [R1+0x28] ;  /* 0x00002800011a7983 */ /* 0x001ea80000100a00 */
[----:B-1----:R-:W3:Y:S04]  /*16530*/  LDL.64 R24, [R1+0x20] ;  /* 0x0000200001187983 */ /* 0x002ee80000100a00 */
[----:B--2---:R-:W-:Y:S01]  /*16540*/  STL.64 [R1+0x1918], R26 ;  /* 0x0019181a01007387 */ /* 0x004fe20000100a00 */
[----:B---3--:R-:W-:Y:S02]  /*16550*/  STL.64 [R1+0x1910], R24 ;  /* 0x0019101801007387 */ /* 0x008fe40000100a00 */
[----:B------:R-:W2:Y:S02]  /*16560*/  LDL.LU.64 R12, [R1+0x730] ;  /* 0x00073000010c7983 */ /* 0x000ea40000300a00 */
[----:B------:R-:W2:Y:S01]  /*16570*/  LDL.LU.64 R14, [R1+0x738] ;  /* 0x00073800010e7983 */ /* 0x000ea20000300a00 */
[----:B------:R-:W-:Y:S01]  /*16580*/  STL [R1+0x1890], R10 ;  /* 0x0018900a01007387 */ /* 0x000fe20000100800 */
[----:B------:R0:W-:Y:S02]  /*16590*/  STL [R1+0x188c], R11 ;  /* 0x00188c0b01007387 */ /* 0x0001e40000100800 */
[----:B------:R-:W3:Y:S01]  /*165a0*/  LDL.64 R8, [R1+0x10] ;  /* 0x0000100001087983 */ /* 0x000ee20000100a00 */
[----:B0-----:R-:W2:Y:S01]  /*165b0*/  LDL.64 R10, [R1+0x18] ;  /* 0x00001800010a7983 */ /* 0x001ea20000100a00 */
[----:B------:R-:W-:Y:S02]  /*165c0*/  STL.64 [R1+0x850], R16 ;  /* 0x0008501001007387 */ /* 0x000fe40000100a00 */
[----:B------:R0:W-:Y:S02]  /*165d0*/  STL.64 [R1+0x858], R18 ;  /* 0x0008581201007387 */ /* 0x0001e40000100a00 */
[----:B0-----:R-:W2:Y:S01]  /*165e0*/  LDL.LU.64 R18, [R1+0x1938] ;  /* 0x0019380001127983 */ /* 0x001ea20000300a00 */
[----:B------:R-:W2:Y:S02]  /*165f0*/  LDL.LU.64 R16, [R1+0x1930] ;  /* 0x0019300001107983 */ /* 0x000ea40000300a00 */
[----:B------:R-:W-:Y:S02]  /*16600*/  STL.64 [R1+0x1880], R6 ;  /* 0x0018800601007387 */ /* 0x000fe40000100a00 */
[----:B------:R0:W-:Y:S02]  /*16610*/  STL.64 [R1+0x1878], R4 ;  /* 0x0018780401007387 */ /* 0x0001e40000100a00 */
[----:B0-----:R-:W3:Y:S01]  /*16620*/  LDL.LU.64 R4, [R1+0x6f0] ;  /* 0x0006f00001047983 */ /* 0x001ee20000300a00 */
[----:B------:R-:W-:-:S02]  /*16630*/  IMAD.MOV.U32 R24, RZ, RZ, R29 ;  /* 0x000000ffff187224 */ /* 0x000fc400078e001d */
[----:B------:R-:W-:Y:S01]  /*16640*/  IMAD.MOV.U32 R25, RZ, RZ, R28 ;  /* 0x000000ffff197224 */ /* 0x000fe200078e001c */
[----:B--2---:R-:W-:Y:S01]  /*16650*/  HMMA.16816.F32.BF16 R16, R20, R6, R16 ;  /* 0x000000061410723c */ /* 0x004fe20000041810 */
[----:B----4-:R-:W0:Y:S11]  /*16660*/  LDSM.16.MT88.4 R20, [R0+0x280] ;  /* 0x000280000014783b */ /* 0x010e360000004200 */
[----:B------:R-:W-:Y:S11]  /*16670*/  @!UPT UIADD3 URZ, URZ, URZ, URZ ;  /* 0x0000003f3f3ff290 */ /* 0x000ff6000fffe03f */
[----:B------:R-:W-:Y:S01]  /*16680*/  STL.64 [R1+0x840], R16 ;  /* 0x0008401001007387 */ /* 0x000fe20000100a00 */
[----:B------:R-:W-:Y:S02]  /*16690*/  STL.64 [R1+0x848], R18 ;  /* 0x0008481201007387 */ /* 0x000fe40000100a00 */
[----:B------:R-:W1:Y:S04]  /*166a0*/  LDSM.16.MT88.4 R16, [R0+0x200] ;  /* 0x000200000010783b */ /* 0x000e680000004200 */
[----:B------:R-:W3:Y:S01]  /*166b0*/  LDL.LU.64 R6, [R1+0x6f8] ;  /* 0x0006f80001067983 */ /* 0x000ee20000300a00 */
[----:B------:R-:W-:Y:S04]  /*166c0*/  STL [R1+0x1888], R0 ;  /* 0x0018880001007387 */ /* 0x000fe80000100800 */
[----:B0-----:R-:W-:Y:S01]  /*166d0*/  STL.64 [R1+0x1870], R22 ;  /* 0x0018701601007387 */ /* 0x001fe20000100a00 */
[----:B------:R0:W-:Y:S03]  /*166e0*/  STL.64 [R1+0x1868], R20 ;  /* 0x0018681401007387 */ /* 0x0001e60000100a00 */
[----:B0-----:R-:W2:Y:S01]  /*166f0*/  LDL.LU.64 R20, [R1+0x700] ;  /* 0x0007000001147983 */ /* 0x001ea20000300a00 */
[----:B------:R-:W2:Y:S01]  /*16700*/  LDL.LU.64 R22, [R1+0x708] ;  /* 0x0007080001167983 */ /* 0x000ea20000300a00 */
[----:B-1----:R-:W-:Y:S11]  /*16710*/  HMMA.16816.F32.BF16 R12, R16, R24, R12 ;  /* 0x00000018100c723c */ /* 0x002ff6000004180c */
[----:B------:R-:W-:Y:S11]  /*16720*/  @!UPT UIADD3 URZ, URZ, URZ, URZ ;  /* 0x0000003f3f3ff290 */ /* 0x000ff6000fffe03f */
[----:B------:R-:W-:Y:S01]  /*16730*/  @!UPT UIADD3 URZ, URZ, URZ, URZ ;  /* 0x0000003f3f3ff290 */ /* 0x000fe2000fffe03f */
[----:B------:R-:W-:Y:S01]  /*16740*/  STL.64 [R1+0x730], R12 ;  /* 0x0007300c01007387 */ /* 0x000fe20000100a00 */
[----:B------:R0:W-:Y:S03]  /*16750*/  STL.64 [R1+0x738], R14 ;  /* 0x0007380e01007387 */ /* 0x0001e60000100a00 */
[----:B0-----:R-:W4:Y:S01]  /*16760*/  LDL.LU.64 R14, [R1+0x1928] ;  /* 0x00192800010e7983 */ /* 0x001f220000300a00 */
[----:B------:R-:W4:Y:S02]  /*16770*/  LDL.LU.64 R12, [R1+0x1920] ;  /* 0x00192000010c7983 */ /* 0x000f240000300a00 */
[----:B------:R-:W-:Y:S02]  /*16780*/  IMAD.MOV.U32 R26, RZ, RZ, R3 ;  /* 0x000000ffff1a7224 */ /* 0x000fe400078e0003 */
[----:B------:R-:W-:-:S07]  /*16790*/  IMAD.MOV.U32 R27, RZ, RZ, R2 ;  /* 0x000000ffff1b7224 */ /* 0x000fce00078e0002 */
[C---:B----4-:R-:W-:Y:S01]  /*167a0*/  HMMA.16816.F32.BF16 R12, R16.reuse, R26, R12 ;  /* 0x0000001a100c723c */ /* 0x050fe2000004180c */
[----:B------:R-:W2:Y:S01]  /*167b0*/  LDL.LU.64 R26, [R1+0x1918] ;  /* 0x00191800011a7983 */ /* 0x000ea20000300a00 */
[----:B------:R-:W4:Y:S11]  /*167c0*/  LDL.LU.64 R24, [R1+0x1910] ;  /* 0x0019100001187983 */ /* 0x000f360000300a00 */
[----:B------:R-:W-:Y:S10]  /*167d0*/  @!UPT UIADD3 URZ, URZ, URZ, URZ ;  /* 0x0000003f3f3ff290 */ /* 0x000ff4000fffe03f */
[----:B------:R-:W-:Y:S01]  /*167e0*/  STL.64 [R1+0x720], R12 ;  /* 0x0007200c01007387 */ /* 0x000fe20000100a00 */
[----:B------:R0:W-:Y:S03]  /*167f0*/  STL.64 [R1+0x728], R14 ;  /* 0x0007280e01007387 */ /* 0x0001e60000100a00 */
[----:B0-----:R-:W4:Y:S01]  /*16800*/  LDL.LU.64 R14, [R1+0x1908] ;  /* 0x00190800010e7983 */ /* 0x001f220000300a00 */
[----:B------:R-:W4:Y:S02]  /*16810*/  LDL.LU.64 R12, [R1+0x1900] ;  /* 0x00190000010c7983 */ /* 0x000f240000300a00 */
[C---:B----4-:R-:W-:Y:S11]  /*16820*/  HMMA.16816.F32.BF16 R12, R16.reuse, R24, R12 ;  /* 0x00000018100c723c */ /* 0x050ff6000004180c */
[----:B------:R-:W-:Y:S11]  /*16830*/  @!UPT UIADD3 URZ, URZ, URZ, URZ ;  /* 0x0000003f3f3ff290 */ /* 0x000ff6000fffe03f */
[----:B------:R-:W-:Y:S01]  /*16840*/  @!UPT UIADD3 URZ, URZ, URZ, URZ ;  /* 0x0000003f3f3ff290 */ /* 0x000fe2000fffe03f */
[----:B------:R0:W-:Y:S01]  /*16850*/  STL.64 [R1+0x710], R12 ;  /* 0x0007100c01007387 */ /* 0x0001e20000100a00 */
[----:B------:R1:W-:Y:S03]  /*16860*/  STL.64 [R1+0x718], R14 ;  /* 0x0007180e01007387 */ /* 0x0003e60000100a00 */
[----:B0-----:R-:W4:Y:S01]  /*16870*/  LDL.LU.64 R12, [R1+0x18f8] ;  /* 0x0018f800010c7983 */ /* 0x001f220000300a00 */
[C---:B--2---:R-:W-:Y:S08]  /*16880*/  HMMA.16816.F32.BF16 R20, R16.reuse, R26, R20 ;  /* 0x0000001a1014723c */ /* 0x044ff00000041814 */
[----:B---3--:R-:W-:Y:S01]  /*16890*/  HMMA.16816.F32.BF16 R4, R16, R8, R4 ;  /* 0x000000081004723c */ /* 0x008fe20000041804 */
[----:B------:R-:W-:-:S02]  /*168a0*/  IMAD.MOV.U32 R29, RZ, RZ, R24 ;  /* 0x000000ffff1d7224 */ /* 0x000fc400078e0018 */
[----:B------:R-:W-:Y:S02]  /*168b0*/  IMAD.MOV.U32 R28, RZ, RZ, R25 ;  /* 0x000000ffff1c7224 */ /* 0x000fe400078e0019 */
[----:B------:R-:W-:Y:S01]  /*168c0*/  IMAD.MOV.U32 R3, RZ, RZ, R26 ;  /* 0x000000ffff037224 */ /* 0x000fe200078e001a */
[----:B------:R-:W-:Y:S01]  /*168d0*/  STL [R1+0x18ac], R29 ;  /* 0x0018ac1d01007387 */ /* 0x000fe20000100800 */
[----:B------:R-:W2:Y:S02]  /*168e0*/  LDL.LU.64 R24, [R1+0x6e0] ;  /* 0x0006e00001187983 */ /* 0x000ea40000300a00 */
[----:B------:R-:W-:Y:S02]  /*168f0*/  IMAD.MOV.U32 R2, RZ, RZ, R27 ;  /* 0x000000ffff027224 */ /* 0x000fe400078e001b */
[----:B-1----:R-:W-:Y:S02]  /*16900*/  IMAD.MOV.U32 R14, RZ, RZ, R8 ;  /* 0x000000ffff0e7224 */ /* 0x002fe400078e0008 */
[----:B------:R-:W-:-:S02]  /*16910*/  IMAD.MOV.U32 R15, RZ, RZ, R9 ;  /* 0x000000ffff0f7224 */ /* 0x000fc400078e0009 */
[----:B------:R0:W-:Y:S01]  /*16920*/  STL.64 [R1+0x700], R20 ;  /* 0x0007001401007387 */ /* 0x0001e20000100a00 */
[----:B------:R1:W-:Y:S02]  /*16930*/  STL.64 [R1+0x708], R22 ;  /* 0x0007081601007387 */ /* 0x0003e40000100a00 */
[----:B------:R-:W2:Y:S01]  /*16940*/  LDL.LU.64 R26, [R1+0x6e8] ;  /* 0x0006e800011a7983 */ /* 0x000ea20000300a00 */
[----:B0-----:R-:W3:Y:S01]  /*16950*/  LDL.LU.64 R20, [R1+0x6d0] ;  /* 0x0006d00001147983 */ /* 0x001ee20000300a00 */
[----:B-1----:R-:W3:Y:S02]  /*16960*/  LDL.LU.64 R22, [R1+0x6d8] ;  /* 0x0006d80001167983 */ /* 0x002ee40000300a00 */
[----:B------:R-:W-:Y:S02]  /*16970*/  STL.64 [R1+0x18c0], R14 ;  /* 0x0018c00e01007387 */ /* 0x000fe40000100a00 */
[----:B------:R-:W-:Y:S01]  /*16980*/  STL.64 [R1+0x6f0], R4 ;  /* 0x0006f00401007387 */ /* 0x000fe20000100a00 */
[----:B------:R-:W-:Y:S04]  /*16990*/  STL.64 [R1+0x6f8], R6 ;  /* 0x0006f80601007387 */ /* 0x000fe80000100a00 */
[----:B----4-:R0:W-:Y:S04]  /*169a0*/  STL.64 [R1+0x18b8], R12 ;  /* 0x0018b80c01007387 */ /* 0x0101e80000100a00 */
[----:B0-----:R-:W4:Y:S01]  /*169b0*/  LDL.LU.64 R12, [R1+0x6b0] ;  /* 0x0006b000010c7983 */ /* 0x001f220000300a00 */
[----:B------:R-:W3:Y:S01]  /*169c0*/  LDL.LU.64 R14, [R1+0x6b8] ;  /* 0x0006b800010e7983 */ /* 0x000ee20000300a00 */
[C---:B--2---:R-:W-:Y:S02]  /*169d0*/  HMMA.16816.F32.BF16 R24, R16.reuse, R10, R24 ;  /* 0x0000000a1018723c */ /* 0x044fe40000041818 */
[----:B---3--:R-:W-:Y:S01]  /*169e0*/  STL.64 [R1+0x18e0], R14 ;  /* 0x0018e00e01007387 */ /* 0x008fe20000100a00 */
[----:B----4-:R0:W-:Y:S03]  /*169f0*/  STL.64 [R1+0x18d8], R12 ;  /* 0x0018d80c01007387 */ /* 0x0101e60000100a00 */
[----:B0-----:R-:W2:Y:S01]  /*16a00*/  LDL.LU.64 R12, [R1+0x6c0] ;  /* 0x0006c000010c7983 */ /* 0x001ea20000300a00 */
[----:B------:R-:W2:Y:S02]  /*16a10*/  LDL.LU.64 R14, [R1+0x6c8] ;  /* 0x0006c800010e7983 */ /* 0x000ea40000300a00 */
[----:B------:R-:W3:Y:S02]  /*16a20*/  LDL.LU.64 R4, [R1+0x6a0] ;  /* 0x0006a00001047983 */ /* 0x000ee40000300a00 */
[----:B------:R-:W3:Y:S11]  /*16a30*/  LDL.LU.64 R6, [R1+0x6a8] ;  /* 0x0006a80001067983 */ /* 0x000ef60000300a00 */
[----:B------:R-:W-:Y:S01]  /*16a40*/  @!UPT UIADD3 URZ, URZ, URZ, URZ ;  /* 0x0000003f3f3ff290 */ /* 0x000fe2000fffe03f */
[----:B------:R-:W-:Y:S01]  /*16a50*/  STL.64 [R1+0x6e0], R24 ;  /* 0x0006e01801007387 */ /* 0x000fe20000100a00 */
[----:B------:R0:W-:Y:S03]  /*16a60*/  STL.64 [R1+0x6e8], R26 ;  /* 0x0006e81a01007387 */ /* 0x0001e60000100a00 */
[----:B0-----:R-:W2:Y:S01]  /*16a70*/  LDL.LU.64 R26, [R1+0x18f0] ;  /* 0x0018f000011a7983 */ /* 0x001ea20000300a00 */
[----:B------:R-:W4:Y:S02]  /*16a80*/  LDL.LU.64 R24, [R1+0x18e8] ;  /* 0x0018e80001187983 */ /* 0x000f240000300a00 */
[C---:B----4-:R-:W-:Y:S11]  /*16a90*/  HMMA.16816.F32.BF16 R20, R16.reuse, R24, R20 ;  /* 0x000000181014723c */ /* 0x050ff60000041814 */
[----:B------:R-:W-:Y:S11]  /*16aa0*/  @!UPT UIADD3 URZ, URZ, URZ, URZ ;  /* 0x0000003f3f3ff290 */ /* 0x000ff6000fffe03f */
[----:B------:R-:W-:Y:S01]  /*16ab0*/  @!UPT UIADD3 URZ, URZ, URZ, URZ ;  /* 0x0000003f3f3ff290 */ /* 0x000fe2000fffe03f */
[----:B------:R0:W-:Y:S01]  /*16ac0*/  STL.64 [R1+0x6d0], R20 ;  /* 0x0006d01401007387 */ /* 0x0001e20000100a00 */
[----:B------:R1:W-:Y:S03]  /*16ad0*/  STL.64 [R1+0x6d8], R22 ;  /* 0x0006d81601007387 */ /* 0x0003e60000100a00 */
[----:B0-----:R-:W4:Y:S01]  /*16ae0*/  LDL.LU.64 R20, [R1+0x680] ;  /* 0x0006800001147983 */ /* 0x001f220000300a00 */
[----:B-1----:R-:W3:Y:S01]  /*16af0*/  LDL.LU.64 R22, [R1+0x688] ;  /* 0x0006880001167983 */ /* 0x002ee20000300a00 */
[----:B--2---:R-:W-:Y:S01]  /*16b00*/  HMMA.16816.F32.BF16 R12, R16, R26, R12 ;  /* 0x0000001a100c723c */ /* 0x004fe2000004180c */
[----:B------:R-:W-:Y:S02]  /*16b10*/  IMAD.MOV.U32 R8, RZ, RZ, R11 ;  /* 0x000000ffff087224 */ /* 0x000fe400078e000b */
[----:B------:R-:W-:Y:S02]  /*16b20*/  IMAD.MOV.U32 R29, RZ, RZ, R10 ;  /* 0x000000ffff1d7224 */ /* 0x000fe400078e000a */
[----:B------:R-:W-:-:S02]  /*16b30*/  IMAD.MOV.U32 R11, RZ, RZ, R26 ;  /* 0x000000ffff0b7224 */ /* 0x000fc400078e001a */
[----:B------:R-:W-:Y:S02]  /*16b40*/  IMAD.MOV.U32 R0, RZ, RZ, R27 ;  /* 0x000000ffff007224 */ /* 0x000fe400078e001b */
[----:B------:R-:W-:Y:S02]  /*16b50*/  IMAD.MOV.U32 R9, RZ, RZ, R24 ;  /* 0x000000ffff097224 */ /* 0x000fe400078e0018 */
[----:B------:R-:W-:Y:S01]  /*16b60*/  IMAD.MOV.U32 R10, RZ, RZ, R25 ;  /* 0x000000ffff0a7224 */ /* 0x000fe200078e0019 */
[----:B---3--:R-:W-:Y:S01]  /*16b70*/  STL.64 [R1+0x18a0], R22 ;  /* 0x0018a01601007387 */ /* 0x008fe20000100a00 */
[----:B----4-:R0:W-:Y:S03]  /*16b80*/  STL.64 [R1+0x1898], R20 ;  /* 0x0018981401007387 */ /* 0x0101e60000100a00 */
[----:B0-----:R-:W2:Y:S01]  /*16b90*/  LDL.LU.64 R20, [R1+0x690] ;  /* 0x0006900001147983 */ /* 0x001ea20000300a00 */
[----:B------:R-:W2:Y:S06]  /*16ba0*/  LDL.LU.64 R22, [R1+0x698] ;  /* 0x0006980001167983 */ /* 0x000eac0000300a00 */
[----:B------:R-:W-:Y:S02]  /*16bb0*/  STL.64 [R1+0x6c0], R12 ;  /* 0x0006c00c01007387 */ /* 0x000fe40000100a00 */
[----:B------:R0:W-:Y:S02]  /*16bc0*/  STL.64 [R1+0x6c8], R14 ;  /* 0x0006c80e01007387 */ /* 0x0001e40000100a00 */
[----:B0-----:R-:W3:Y:S01]  /*16bd0*/  LDL.LU.64 R14, [R1+0x18e0] ;  /* 0x0018e000010e7983 */ /* 0x001ee20000300a00 */
[----:B------:R-:W3:Y:S02]  /*16be0*/  LDL.LU.64 R12, [R1+0x18d8] ;  /* 0x0018d800010c7983 */ /* 0x000ee40000300a00 */
[----:B------:R-:W4:Y:S02]  /*16bf0*/  LDL.LU.64 R26, [R1+0x18d0] ;  /* 0x0018d000011a7983 */ /* 0x000f240000300a00 */
[----:B------:R-:W3:Y:S02]  /*16c00*/  LDL.LU.64 R24, [R1+0x18c8] ;  /* 0x0018c80001187983 */ /* 0x000ee40000300a00 */
[C---:B---3--:R-:W-:Y:S11]  /*16c10*/  HMMA.16816.F32.BF16 R12, R16.reuse, R24, R12 ;  /* 0x00000018100c723c */ /* 0x048ff6000004180c */
[----:B------:R-:W-:Y:S11]  /*16c20*/  @!UPT UIADD3 URZ, URZ, URZ, URZ ;  /* 0x0000003f3f3ff290 */ /* 0x000ff6000fffe03f */
[----:B------:R-:W-:Y:S01]  /*16c30*/  @!UPT UIADD3 URZ, URZ, URZ, URZ ;  /* 0x0000003f3f3ff290 */ /* 0x000fe2000fffe03f */
[----:B------:R-:W-:Y:S01]  /*16c40*/  STL.64 [R1+0x6b0], R12 ;  /* 0x0006b00c01007387 */ /* 0x000fe20000100a00 */
[----:B------:R0:W-:Y:S03]  /*16c50*/  STL.64 [R1+0x6b8], R14 ;  /* 0x0006b80e01007387 */ /* 0x0001e60000100a00 */
[----:B0-----:R-:W3:Y:S01]  /*16c60*/  LDL.LU.64 R14, [R1+0x18c0] ;  /* 0x0018c000010e7983 */ /* 0x001ee20000300a00 */
[----:B------:R-:W2:Y:S01]  /*16c70*/  LDL.LU.64 R12, [R1+0x18b8] ;  /* 0x0018b800010c7983 */ /* 0x000ea20000300a00 */
[C---:B----4-:R-:W-:Y:S11]  /*16c80*/  HMMA.16816.F32.BF16 R4, R16.reuse, R26, R4 ;  /* 0x0000001a1004723c */ /* 0x050ff60000041804 */
[----:B------:R-:W-:Y:S11]  /*16c90*/  @!UPT UIADD3 URZ, URZ, URZ, URZ ;  /* 0x0000003f3f3ff290 */ /* 0x000ff6000fffe03f */
[----:B------:R-:W-:Y:S01]  /*16ca0*/  @!UPT UIADD3 URZ, URZ, URZ, URZ ;  /* 0x0000003f3f3ff290 */ /* 0x000fe2000fffe03f */
[----:B------:R0:W-:Y:S01]  /*16cb0*/  STL.64 [R1+0x6a0], R4 ;  /* 0x0006a00401007387 */ /* 0x0001e20000100a00 */
[----:B------:R1:W-:Y:S03]  /*16cc0*/  STL.64 [R1+0x6a8], R6 ;  /* 0x0006a80601007387 */ /* 0x0003e60000100a00 */
[----:B0-----:R-:W4:Y:S01]  /*16cd0*/  LDL.LU.64 R4, [R1+0x670] ;  /* 0x0006700001047983 */ /* 0x001f220000300a00 */
[----:B-1----:R-:W4:Y:S02]  /*16ce0*/  LDL.LU.64 R6, [R1+0x678] ;  /* 0x0006780001067983 */ /* 0x002f240000300a00 */
[----:B------:R3:W-:Y:S01]  /*16cf0*/  STL.64 [R1+0x17c0], R26 ;  /* 0x0017c01a01007387 */ /* 0x0007e20000100a00 */
[----:B--2---:R-:W-:Y:S01]  /*16d00*/  HMMA.16816.F32.BF16 R20, R16, R12, R20 ;  /* 0x0000000c1014723c */ /* 0x004fe20000041814 */
[----:B---3--:R-:W-:Y:S02]  /*16d10*/  IMAD.MOV.U32 R26, RZ, RZ, R14 ;  /* 0x000000ffff1a7224 */ /* 0x008fe400078e000e */
[----:B------:R-:W-:Y:S01]  /*16d20*/  IMAD.MOV.U32 R27, RZ, RZ, R15 ;  /* 0x000000ffff1b7224 */ /* 0x000fe200078e000f */
[----:B------:R-:W2:Y:S01]  /*16d30*/  LDL.LU R14, [R1+0x18b4] ;  /* 0x0018b400010e7983 */ /* 0x000ea20000300800 */
[----:B------:R-:W2:Y:S02]  /*16d40*/  LDL.LU R15, [R1+0x18b0] ;  /* 0x0018b000010f7983 */ /* 0x000ea40000300800 */
[----:B------:R0:W-:Y:S02]  /*16d50*/  STL.64 [R1+0x17b8], R24 ;  /* 0x0017b81801007387 */ /* 0x0001e40000100a00 */
[----:B0-----:R-:W-:-:S02]  /*16d60*/  IMAD.MOV.U32 R24, RZ, RZ, R29 ;  /* 0x000000ffff187224 */ /* 0x001fc400078e001d */
[----:B------:R-:W-:Y:S01]  /*16d70*/  IMAD.MOV.U32 R25, RZ, RZ, R8 ;  /* 0x000000ffff197224 */ /* 0x000fe200078e0008 */
[----:B------:R-:W3:Y:S01]  /*16d80*/  LDL.LU R29, [R1+0x18ac] ;  /* 0x0018ac00011d7983 */ /* 0x000ee20000300800 */
[----:B------:R-:W4:Y:S10]  /*16d90*/  LDL.LU R8, [R1+0x18a8] ;  /* 0x0018a80001087983 */ /* 0x000f340000300800 */
[----:B------:R-:W-:Y:S01]  /*16da0*/  STL.64 [R1+0x690], R20 ;  /* 0x0006901401007387 */ /* 0x000fe20000100a00 */
[----:B------:R0:W-:Y:S03]  /*16db0*/  STL.64 [R1+0x698], R22 ;  /* 0x0006981601007387 */ /* 0x0001e60000100a00 */
[----:B0-----:R-:W2:Y:S01]  /*16dc0*/  LDL.LU.64 R22, [R1+0x18a0] ;  /* 0x0018a00001167983 */ /* 0x001ea20000300a00 */
[----:B------:R-:W2:Y:S02]  /*16dd0*/  LDL.LU.64 R20, [R1+0x1898] ;  /* 0x0018980001147983 */ /* 0x000ea40000300a00 */
[----:B--2---:R-:W-:Y:S11]  /*16de0*/  HMMA.16816.F32.BF16 R20, R16, R14, R20 ;  /* 0x0000000e1014723c */ /* 0x004ff60000041814 */
[----:B------:R-:W-:Y:S11]  /*16df0*/  @!UPT UIADD3 URZ, URZ, URZ, URZ ;  /* 0x0000003f3f3ff290 */ /* 0x000ff6000fffe03f */
[----:B------:R-:W-:Y:S01]  /*16e00*/  @!UPT UIADD3 URZ, URZ, URZ, URZ ;  /* 0x0000003f3f3ff290 */ /* 0x000fe2000fffe03f */
[----:B------:R0:W-:Y:S01]  /*16e10*/  STL.64 [R1+0x680], R20 ;  /* 0x0006801401007387 */ /* 0x0001e20000100a00 */
[----:B------:R1:W-:Y:S03]  /*16e20*/  STL.64 [R1+0x688], R22 ;  /* 0x0006881601007387 */ /* 0x0003e60000100a00 */
[----:B0-----:R-:W2:Y:S01]  /*16e30*/  LDL.LU.64 R20, [R1+0x650] ;  /* 0x0006500001147983 */ /* 0x001ea20000300a00 */
[----:B-1----:R-:W2:Y:S02]  /*16e40*/  LDL.LU.64 R22, [R1+0x658] ;  /* 0x0006580001167983 */ /* 0x002ea40000300a00 */
[----:B------:R-:W-:Y:S02]  /*16e50*/  STL.64 [R1+0x17d0], R14 ;  /* 0x0017d00e01007387 */ /* 0x000fe40000100a00 */
[----:B------:R0:W-:Y:S02]  /*16e60*/  STL.64 [R1+0x17c8], R12 ;  /* 0x0017c80c01007387 */ /* 0x0001e40000100a00 */
[----:B0-----:R-:W-:-:S02]  /*16e70*/  IMAD.MOV.U32 R12, RZ, RZ, R9 ;  /* 0x000000ffff0c7224 */ /* 0x001fc400078e0009 */
[----:B------:R-:W4:Y:S01]  /*16e80*/  LDL.LU R9, [R1+0x1894] ;  /* 0x0018940001097983 */ /* 0x000f220000300800 */
[----:B------:R-:W-:Y:S02]  /*16e90*/  IMAD.MOV.U32 R14, RZ, RZ, R11 ;  /* 0x000000ffff0e7224 */ /* 0x000fe400078e000b */
[----:B------:R-:W-:Y:S02]  /*16ea0*/  IMAD.MOV.U32 R15, RZ, RZ, R0 ;  /* 0x000000ffff0f7224 */ /* 0x000fe400078e0000 */
[----:B------:R-:W-:Y:S02]  /*16eb0*/  IMAD.MOV.U32 R13, RZ, RZ, R10 ;  /* 0x000000ffff0d7224 */ /* 0x000fe400078e000a */
[----:B------:R-:W2:Y:S01]  /*16ec0*/  LDL.LU R10, [R1+0x1890] ;  /* 0x00189000010a7983 */ /* 0x000ea20000300800 */
[----:B------:R-:W2:Y:S02]  /*16ed0*/  LDL.LU R11, [R1+0x188c] ;  /* 0x00188c00010b7983 */ /* 0x000ea40000300800 */
[----:B------:R-:W2:Y:S02]  /*16ee0*/  LDL.LU R0, [R1+0x1888] ;  /* 0x0018880001007983 */ /* 0x000ea40000300800 */
[----:B------:R-:W-:Y:S01]  /*16ef0*/  STL.64 [R1+0x17f0], R14 ;  /* 0x0017f00e01007387 */ /* 0x000fe20000100a00 */
[----:B------:R0:W-:Y:S04]  /*16f00*/  STL.64 [R1+0x17e8], R12 ;  /* 0x0017e80c01007387 */ /* 0x0001e80000100a00 */
[----:B0-----:R-:W2:Y:S01]  /*16f10*/  LDL.LU.64 R12, [R1+0x660] ;  /* 0x00066000010c7983 */ /* 0x001ea20000300a00 */
[----:B------:R-:W2:Y:S01]  /*16f20*/  LDL.LU.64 R14, [R1+0x668] ;  /* 0x00066800010e7983 */ /* 0x000ea20000300a00 */
[C---:B----4-:R-:W-:Y:S11]  /*16f30*/  HMMA.16816.F32.BF16 R4, R16.reuse, R8, R4 ;  /* 0x000000081004723c */ /* 0x050ff60000041804 */
[----:B------:R-:W-:Y:S11]  /*16f40*/  @!UPT UIADD3 URZ, URZ, URZ, URZ ;  /* 0x0000003f3f3ff290 */ /* 0x000ff6000fffe03f */
[----:B------:R-:W-:Y:S01]  /*16f50*/  @!UPT UIADD3 URZ, URZ, URZ, URZ ;  /* 0x0000003f3f3ff290 */ /* 0x000fe2000fffe03f */
[----:B------:R-:W-:Y:S01]  /*16f60*/  STL.64 [R1+0x670], R4 ;  /* 0x0006700401007387 */ /* 0x000fe20000100a00 */
[----:B------:R0:W-:Y:S03]  /*16f70*/  STL.64 [R1+0x678], R6 ;  /* 0x0006780601007387 */ /* 0x0001e60000100a00 */
[----:B0-----:R-:W4:Y:S01]  /*16f80*/  LDL.LU.64 R6, [R1+0x1880] ;  /* 0x0018800001067983 */ /* 0x001f220000300a00 */
[----:B------:R-:W3:Y:S01]  /*16f90*/  LDL.LU.64 R4, [R1+0x1878] ;  /* 0x0018780001047983 */ /* 0x000ee20000300a00 */
[C---:B--2---:R-:W-:Y:S01]  /*16fa0*/  HMMA.16816.F32.BF16 R12, R16.reuse, R10, R12 ;  /* 0x0000000a100c723c */ /* 0x044fe2000004180c */
[----:B------:R-:W-:Y:S11]  /*16fb0*/  STL.64 [R1+0x17a0], R10 ;  /* 0x0017a00a01007387 */ /* 0x000ff60000100a00 */
[----:B------:R-:W-:Y:S11]  /*16fc0*/  @!UPT UIADD3 URZ, URZ, URZ, URZ ;  /* 0x0000003f3f3ff290 */ /* 0x000ff6000fffe03f */
[----:B------:R-:W-:Y:S01]  /*16fd0*/  STL.64 [R1+0x660], R12 ;  /* 0x0006600c01007387 */ /* 0x000fe20000100a00 */
[----:B------:R-:W-:Y:S02]  /*16fe0*/  STL.64 [R1+0x668], R14 ;  /* 0x0006680e01007387 */ /* 0x000fe40000100a00 */
[----:B------:R-:W-:Y:S01]  /*16ff0*/  STL.64 [R1+0x1798], R8 ;  /* 0x0017980801007387 */ /* 0x000fe20000100a00 */
[----:B---3--:R-:W-:Y:S11]  /*17000*/  HMMA.16816.F32.BF16 R20, R16, R4, R20 ;  /* 0x000000041014723c */ /* 0x008ff60000041814 */
[----:B------:R-:W-:Y:S11]  /*17010*/  @!UPT UIADD3 URZ, URZ, URZ, URZ ;  /* 0x0000003f3f3ff290 */ /* 0x000ff6000fffe03f */
[----:B------:R-:W-:Y:S01]  /*17020*/  @!UPT UIADD3 URZ, URZ, URZ, URZ ;  /* 0x0000003f3f3ff290 */ /* 0x000fe2000fffe03f */
[----:B------:R0:W-:Y:S01]  /*17030*/  STL.64 [R1+0x650], R20 ;  /* 0x0006501401007387 */ /* 0x0001e20000100a00 */
[----:B------:R1:W-:Y:S03]  /*17040*/  STL.64 [R1+0x658], R22 ;  /* 0x0006581601007387 */ /* 0x0003e60000100a00 */
[----:B0-----:R-:W4:Y:S01]  /*17050*/  LDL.LU.64 R20, [R1+0x640] ;  /* 0x0006400001147983 */ /* 0x001f220000300a00 */
[----:B-1----:R-:W4:Y:S02]  /*17060*/  LDL.LU.64 R22, [R1+0x648] ;  /* 0x0006480001167983 */ /* 0x002f240000300a00 */
[----:B------:R-:W2:Y:S02]  /*17070*/  LDL.LU.64 R12, [R1+0x4e0] ;  /* 0x0004e000010c7983 */ /* 0x000ea40000300a00 */
[----:B------:R-:W3:Y:S02]  /*17080*/  LDL.LU.64 R14, [R1+0x4e8] ;  /* 0x0004e800010e7983 */ /* 0x000ee40000300a00 */
[----:B---3--:R-:W-:Y:S01]  /*17090*/  STL.64 [R1+0x1810], R14 ;  /* 0x0018100e01007387 */ /* 0x008fe20000100a00 */
[----:B--2---:R0:W-:Y:S03]  /*170a0*/  STL.64 [R1+0x1808], R12 ;  /* 0x0018080c01007387 */ /* 0x0041e60000100a00 */
[----:B0-----:R-:W2:Y:S01]  /*170b0*/  LDL.LU.64 R12, [R1+0x4f0] ;  /* 0x0004f000010c7983 */ /* 0x001ea20000300a00 */
[----:B------:R-:W3:Y:S03]  /*170c0*/  LDL.LU.64 R14, [R1+0x4f8] ;  /* 0x0004f800010e7983 */ /* 0x000ee60000300a00 */
[----:B---3--:R-:W-:Y:S01]  /*170d0*/  STL.64 [R1+0x1820], R14 ;  /* 0x0018200e01007387 */ /* 0x008fe20000100a00 */
[----:B--2---:R0:W-:Y:S03]  /*170e0*/  STL.64 [R1+0x1818], R12 ;  /* 0x0018180c01007387 */ /* 0x0041e60000100a00 */
[----:B0-----:R-:W2:Y:S01]  /*170f0*/  LDL.LU.64 R12, [R1+0x500] ;  /* 0x00050000010c7983 */ /* 0x001ea20000300a00 */
[----:B------:R-:W3:Y:S02]  /*17100*/  LDL.LU.64 R14, [R1+0x508] ;  /* 0x00050800010e7983 */ /* 0x000ee40000300a00 */
[----:B------:R-:W-:-:S02]  /*17110*/  IMAD.MOV.U32 R10, RZ, RZ, R24 ;  /* 0x000000ffff0a7224 */ /* 0x000fc400078e0018 */
[----:B------:R-:W-:Y:S02]  /*17120*/  IMAD.MOV.U32 R11, RZ, RZ, R25 ;  /* 0x000000ffff0b7224 */ /* 0x000fe400078e0019 */
[----:B------:R-:W-:Y:S02]  /*17130*/  IMAD.MOV.U32 R8, RZ, RZ, R26 ;  /* 0x000000ffff087224 */ /* 0x000fe400078e001a */
[----:B------:R-:W-:Y:S01]  /*17140*/  IMAD.MOV.U32 R9, RZ, RZ, R27 ;  /* 0x000000ffff097224 */ /* 0x000fe200078e001b */
[----:B---3--:R-:W-:Y:S01]  /*17150*/  STL.64 [R1+0x1840], R14 ;  /* 0x0018400e01007387 */ /* 0x008fe20000100a00 */
[----:B--2---:R-:W-:Y:S02]  /*17160*/  STL.64 [R1+0x1838], R12 ;  /* 0x0018380c01007387 */ /* 0x004fe40000100a00 */
[----:B------:R-:W2:Y:S02]  /*17170*/  LDL.LU.64 R24, [R1+0x4c0] ;  /* 0x0004c00001187983 */ /* 0x000ea40000300a00 */
[----:B------:R-:W3:Y:S02]  /*17180*/  LDL.LU.64 R26, [R1+0x4c8] ;  /* 0x0004c800011a7983 */ /* 0x000ee40000300a00 */
[----:B---3--:R-:W-:Y:S01]  /*17190*/  STL.64 [R1+0x17e0], R26 ;  /* 0x0017e01a01007387 */ /* 0x008fe20000100a00 */
[----:B--2---:R0:W-:Y:S03]  /*171a0*/  STL.64 [R1+0x17d8], R24 ;  /* 0x0017d81801007387 */ /* 0x0041e60000100a00 */
[----:B0-----:R-:W2:Y:S01]  /*171b0*/  LDL.LU.64 R24, [R1+0x4d0] ;  /* 0x0004d00001187983 */ /* 0x001ea20000300a00 */
[----:B------:R-:W3:Y:S01]  /*171c0*/  LDL.LU.64 R26, [R1+0x4d8] ;  /* 0x0004d800011a7983 */ /* 0x000ee20000300a00 */
[----:B----4-:R-:W-:Y:S02]  /*171d0*/  HMMA.16816.F32.BF16 R20, R16, R6, R20 ;  /* 0x000000061014723c */ /* 0x010fe40000041814 */
[----:B---3--:R0:W-:Y:S01]  /*171e0*/  STL.64 [R1+0x1800], R26 ;  /* 0x0018001a01007387 */ /* 0x0081e20000100a00 */
[----:B--2---:R1:W-:Y:S02]  /*171f0*/  STL.64 [R1+0x17f8], R24 ;  /* 0x0017f81801007387 */ /* 0x0043e40000100a00 */
[----:B------:R-:W2:Y:S02]  /*17200*/  LDL.LU.64 R12, [R1+0x510] ;  /* 0x00051000010c7983 */ /* 0x000ea40000300a00 */
[----:B------:R-:W3:Y:S02]  /*17210*/  LDL.LU.64 R14, [R1+0x518] ;  /* 0x00051800010e7983 */ /* 0x000ee40000300a00 */
[----:B0-----:R-:W-:-:S02]  /*17220*/  IMAD.MOV.U32 R26, RZ, RZ, R10 ;  /* 0x000000ffff1a7224 */ /* 0x001fc400078e000a */
[----:B------:R-:W-:Y:S02]  /*17230*/  IMAD.MOV.U32 R27, RZ, RZ, R11 ;  /* 0x000000ffff1b7224 */ /* 0x000fe400078e000b */
[----:B-1----:R-:W-:Y:S02]  /*17240*/  IMAD.MOV.U32 R24, RZ, RZ, R8 ;  /* 0x000000ffff187224 */ /* 0x002fe400078e0008 */
[----:B------:R-:W-:Y:S01]  /*17250*/  IMAD.MOV.U32 R25, RZ, RZ, R9 ;  /* 0x000000ffff197224 */ /* 0x000fe200078e0009 */
[----:B---3--:R0:W-:Y:S01]  /*17260*/  STL.64 [R1+0x1850], R14 ;  /* 0x0018500e01007387 */ /* 0x0081e20000100a00 */
[----:B--2---:R1:W-:Y:S03]  /*17270*/  STL.64 [R1+0x1848], R12 ;  /* 0x0018480c01007387 */ /* 0x0043e60000100a00 */
[----:B0-----:R-:W2:Y:S04]  /*17280*/  LDL.64 R14, [R1+0x38] ;  /* 0x00003800010e7983 */ /* 0x001ea80000100a00 */
[----:B-1----:R-:W3:Y:S01]  /*17290*/  LDL.64 R12, [R1+0x30] ;  /* 0x00003000010c7983 */ /* 0x002ee20000100a00 */
[----:B------:R0:W-:Y:S02]  /*172a0*/  STL.64 [R1+0x1830], R26 ;  /* 0x0018301a01007387 */ /* 0x0001e40000100a00 */
[----:B------:R1:W-:Y:S02]  /*172b0*/  STL.64 [R1+0x1828], R24 ;  /* 0x0018281801007387 */ /* 0x0003e40000100a00 */
[----:B0-----:R-:W-:-:S02]  /*172c0*/  IMAD.MOV.U32 R26, RZ, RZ, R3 ;  /* 0x000000ffff1a7224 */ /* 0x001fc400078e0003 */
[----:B------:R-:W-:Y:S02]  /*172d0*/  IMAD.MOV.U32 R27, RZ, RZ, R2 ;  /* 0x000000ffff1b7224 */ /* 0x000fe400078e0002 */
[----:B-1----:R-:W-:Y:S02]  /*172e0*/  IMAD.MOV.U32 R24, RZ, RZ, R29 ;  /* 0x000000ffff187224 */ /* 0x002fe400078e001d */
[----:B------:R-:W-:Y:S01]  /*172f0*/  IMAD.MOV.U32 R25, RZ, RZ, R28 ;  /* 0x000000ffff197224 */ /* 0x000fe200078e001c */
[----:B------:R-:W-:Y:S04]  /*17300*/  STL.64 [R1+0x1860], R26 ;  /* 0x0018601a01007387 */ /* 0x000fe80000100a00 */
[----:B------:R0:W-:Y:S02]  /*17310*/  STL.64 [R1+0x1858], R24 ;  /* 0x0018581801007387 */ /* 0x0001e40000100a00 */
[----:B0-----:R-:W4:Y:S01]  /*17320*/  LDL.LU.64 R24, [R1+0x520] ;  /* 0x0005200001187983 */ /* 0x001f220000300a00 */
[----:B------:R-:W4:Y:S02]  /*17330*/  LDL.LU.64 R26, [R1+0x528] ;  /* 0x00052800011a7983 */ /* 0x000f240000300a00 */
[----:B------:R-:W3:Y:S02]  /*17340*/  LDL.LU.64 R8, [R1+0x4a0] ;  /* 0x0004a00001087983 */ /* 0x000ee40000300a00 */
[----:B------:R-:W3:Y:S01]  /*17350*/  LDL.LU.64 R10, [R1+0x4a8] ;  /* 0x0004a800010a7983 */ /* 0x000ee20000300a00 */
[----:B------:R-:W-:Y:S01]  /*17360*/  STL.64 [R1+0x640], R20 ;  /* 0x0006401401007387 */ /* 0x000fe20000100a00 */
[----:B------:R0:W-:Y:S03]  /*17370*/  STL.64 [R1+0x648], R22 ;  /* 0x0006481601007387 */ /* 0x0001e60000100a00 */
[----:B0-----:R-:W4:Y:S01]  /*17380*/  LDL.LU.64 R22, [R1+0x1870] ;  /* 0x0018700001167983 */ /* 0x001f220000300a00 */
[----:B------:R-:W4:Y:S02]  /*17390*/  LDL.LU.64 R20, [R1+0x1868] ;  /* 0x0018680001147983 */ /* 0x000f240000300a00 */
[----:B------:R-:W3:Y:S02]  /*173a0*/  LDL.LU.64 R16, [R1+0x530] ;  /* 0x0005300001107983 */ /* 0x000ee40000300a00 */
[----:B------:R-:W3:Y:S01]  /*173b0*/  LDL.LU.64 R18, [R1+0x538] ;  /* 0x0005380001127983 */ /* 0x000ee20000300a00 */
[----:B------:R-:W-:Y:S01]  /*173c0*/  STL.64 [R1+0x1790], R6 ;  /* 0x0017900601007387 */ /* 0x000fe20000100a00 */
[----:B------:R0:W-:Y:S03]  /*173d0*/  STL.64 [R1+0x1788], R4 ;  /* 0x0017880401007387 */ /* 0x0001e60000100a00 */
[----:B0-----:R-:W3:Y:S01]  /*173e0*/  LDL.LU.64 R4, [R1+0x4b0] ;  /* 0x0004b00001047983 */ /* 0x001ee20000300a00 */
[----:B------:R-:W3:Y:S02]  /*173f0*/  LDL.LU.64 R6, [R1+0x4b8] ;  /* 0x0004b80001067983 */ /* 0x000ee40000300a00 */
[----:B--2---:R-:W-:-:S02]  /*17400*/  IMAD.MOV.U32 R3, RZ, RZ, R14 ;  /* 0x000000ffff037224 */ /* 0x004fc400078e000e */
[----:B------:R-:W-:Y:S01]  /*17410*/  IMAD.MOV.U32 R2, RZ, RZ, R15 ;  /* 0x000000ffff027224 */ /* 0x000fe200078e000f */
[C---:B----4-:R-:W-:Y:S08]  /*17420*/  HMMA.16816.F32.BF16 R24, R20.reuse, R14, R24 ;  /* 0x0000000e1418723c */ /* 0x050ff00000041818 */
[C---:B---3--:R-:W-:Y:S11]  /*17430*/  HMMA.16816.F32.BF16 R16, R20.reuse, R12, R16 ;  /* 0x0000000c1410723c */ /* 0x048ff60000041810 */
[----:B------:R-:W-:Y:S11]  /*17440*/  @!UPT UIADD3 URZ, URZ, URZ, URZ ;  /* 0x0000003f3f3ff290 */ /* 0x000ff6000fffe03f */
[----:B------:R-:W-:Y:S01]  /*17450*/  @!UPT UIADD3 URZ, URZ, URZ, URZ ;  /* 0x0000003f3f3ff290 */ /* 0x000fe2000fffe03f */
[----:B------:R0:W-:Y:S01]  /*17460*/  STL.64 [R1+0x530], R16 ;  /* 0x0005301001007387 */ /* 0x0001e20000100a00 */
[----:B------:R-:W-:Y:S02]  /*17470*/  STL.64 [R1+0x538], R18 ;  /* 0x0005381201007387 */ /* 0x000fe40000100a00 */
[----:B------:R-:W-:Y:S02]  /*17480*/  STL.64 [R1+0x520], R24 ;  /* 0x0005201801007387 */ /* 0x000fe40000100a00 */
[----:B------:R1:W-:Y:S02]  /*17490*/  STL.64 [R1+0x528], R26 ;  /* 0x0005281a01007387 */ /* 0x0003e40000100a00 */
[----:B0-----:R-:W-:Y:S02]  /*174a0*/  IMAD.MOV.U32 R17, RZ, RZ, R12 ;  /* 0x000000ffff117224 */ /* 0x001fe400078e000c */
[----:B------:R-:W-:Y:S01]  /*174b0*/  IMAD.MOV.U32 R16, RZ, RZ, R13 ;  /* 0x000000ffff107224 */ /* 0x000fe200078e000d */
[----:B-1----:R-:W2:Y:S01]  /*174c0*/  LDL.LU.64 R26, [R1+0x1860] ;  /* 0x00186000011a7983 */ /* 0x002ea20000300a00 */
[----:B------:R-:W3:Y:S02]  /*174d0*/  LDL.LU.64 R24, [R1+0x1858] ;  /* 0x0018580001187983 */ /* 0x000ee40000300a00 */
[----:B------:R-:W3:Y:S02]  /*174e0*/  LDL.LU.64 R14, [R1+0x1850] ;  /* 0x00185000010e7983 */ /* 0x000ee40000300a00 */
[----:B------:R-:W3:Y:S02]  /*174f0*/  LDL.LU.64 R12, [R1+0x1848] ;  /* 0x00184800010c7983 */ /* 0x000ee40000300a00 */
        /* <DEDUP_REMOVED lines=9> */
[----:B------:R-:W3:Y:S11]  /*17590*/  LDL.LU.64 R24, [R1+0x1828] ;  /* 0x0018280001187983 */ /* 0x000ef60000300a00 */
[----:B------:R-:W-:Y:S10]  /*175a0*/  @!UPT UIADD3 URZ, URZ, URZ, URZ ;  /* 0x0000003f3f3ff290 */ /* 0x000ff4000fffe03f */
[----:B------:R-:W-:Y:S01]  /*175b0*/  STL.64 [R1+0x500], R12 ;  /* 0x0005000c01007387 */ /* 0x000fe20000100a00 */
[----:B------:R0:W-:Y:S03]  /*175c0*/  STL.64 [R1+0x508], R14 ;  /* 0x0005080e01007387 */ /* 0x0001e60000100a00 */
[----:B0-----:R-:W3:Y:S01]  /*175d0*/  LDL.LU.64 R14, [R1+0x1820] ;  /* 0x00182000010e7983 */ /* 0x001ee20000300a00 */
        /* <DEDUP_REMOVED lines=14> */
[----:B0-----:R-:W3:Y:S01]  /*176c0*/  LDL.LU.64 R14, [R1+0x17f0] ;  /* 0x0017f000010e7983 */ /* 0x001ee20000300a00 */
[----:B------:R-:W2:Y:S02]  /*176d0*/  LDL.LU.64 R12, [R1+0x17e8] ;  /* 0x0017e800010c7983 */ /* 0x000ea40000300a00 */
[C---:B--2---:R-:W-:Y:S11]  /*176e0*/  HMMA.16816.F32.BF16 R24, R20.reuse, R12, R24 ;  /* 0x0000000c1418723c */ /* 0x044ff60000041818 */
[----:B------:R-:W-:Y:S11]  /*176f0*/  @!UPT UIADD3 URZ, URZ, URZ, URZ ;  /* 0x0000003f3f3ff290 */ /* 0x000ff6000fffe03f */
[----:B------:R-:W-:Y:S01]  /*17700*/  @!UPT UIADD3 URZ, URZ, URZ, URZ ;  /* 0x0000003f3f3ff290 */ /* 0x000fe2000fffe03f */
[----:B------:R-:W-:Y:S01]  /*17710*/  STL.64 [R1+0x4d0], R24 ;  /* 0x0004d01801007387 */ /* 0x000fe20000100a00 */
[----:B------:R0:W-:Y:S03]  /*17720*/  STL.64 [R1+0x4d8], R26 ;  /* 0x0004d81a01007387 */ /* 0x0001e60000100a00 */
[----:B0-----:R-:W3:Y:S01]  /*17730*/  LDL.LU.64 R26, [R1+0x17e0] ;  /* 0x0017e000011a7983 */ /* 0x001ee20000300a00 */
[----:B------:R-:W3:Y:S02]  /*17740*/  LDL.LU.64 R24, [R1+0x17d8] ;  /* 0x0017d80001187983 */ /* 0x000ee40000300a00 */
[C---:B---3--:R-:W-:Y:S01]  /*17750*/  HMMA.16816.F32.BF16 R24, R20.reuse, R14, R24 ;  /* 0x0000000e1418723c */ /* 0x048fe20000041818 */
[----:B------:R-:W2:Y:S01]  /*17760*/  LDL.LU.64 R14, [R1+0x17d0] ;  /* 0x0017d000010e7983 */ /* 0x000ea20000300a00 */
[----:B------:R-:W3:Y:S11]  /*17770*/  LDL.LU.64 R12, [R1+0x17c8] ;  /* 0x0017c800010c7983 */ /* 0x000ef60000300a00 */
[----:B------:R-:W-:Y:S10]  /*17780*/  @!UPT UIADD3 URZ, URZ, URZ, URZ ;  /* 0x0000003f3f3ff290 */ /* 0x000ff4000fffe03f */
[----:B------:R-:W-:Y:S01]  /*17790*/  STL.64 [R1+0x4c0], R24 ;  /* 0x0004c01801007387 */ /* 0x000fe20000100a00 */
[----:B------:R0:W-:Y:S03]  /*177a0*/  STL.64 [R1+0x4c8], R26 ;  /* 0x0004c81a01007387 */ /* 0x0001e60000100a00 */
[----:B0-----:R-:W4:Y:S01]  /*177b0*/  LDL.LU.64 R26, [R1+0x17c0] ;  /* 0x0017c000011a7983 */ /* 0x001f220000300a00 */
[----:B------:R-:W2:Y:S01]  /*177c0*/  LDL.LU.64 R24, [R1+0x17b8] ;  /* 0x0017b80001187983 */ /* 0x000ea20000300a00 */
[C---:B----4-:R-:W-:Y:S08]  /*177d0*/  HMMA.16816.F32.BF16 R8, R20.reuse, R26, R8 ;  /* 0x0000001a1408723c */ /* 0x050ff00000041808 */
[C---:B--2---:R-:W-:Y:S11]  /*177e0*/  HMMA.16816.F32.BF16 R4, R20.reuse, R24, R4 ;  /* 0x000000181404723c */ /* 0x044ff60000041804 */
[----:B------:R-:W-:Y:S04]  /*177f0*/  @!UPT UIADD3 URZ, URZ, URZ, URZ ;  /* 0x0000003f3f3ff290 */ /* 0x000fe8000fffe03f */
[----:B------:R0:W-:Y:S01]  /*17800*/  STL.64 [R1+0x4a0], R8 ;  /* 0x0004a00801007387 */ /* 0x0001e20000100a00 */
[----:B------:R1:W-:Y:S07]  /*17810*/  STL.64 [R1+0x4a8], R10 ;  /* 0x0004a80a01007387 */ /* 0x0003ee0000100a00 */
[----:B------:R-:W-:Y:S02]  /*17820*/  STL.64 [R1+0x4b0], R4 ;  /* 0x0004b00401007387 */ /* 0x000fe40000100a00 */
[----:B------:R-:W-:Y:S01]  /*17830*/  STL.64 [R1+0x4b8], R6 ;  /* 0x0004b80601007387 */ /* 0x000fe20000100a00 */
[----:B0-----:R-:W2:Y:S01]  /*17840*/  LDL.LU.64 R8, [R1+0x480] ;  /* 0x0004800001087983 */ /* 0x001ea20000300a00 */
[----:B-1----:R-:W4:Y:S03]  /*17850*/  LDL.LU.64 R10, [R1+0x488] ;  /* 0x00048800010a7983 */ /* 0x002f260000300a00 */
[----:B----4-:R-:W-:Y:S01]  /*17860*/  STL.64 [R1+0x17b0], R10 ;  /* 0x0017b00a01007387 */ /* 0x010fe20000100a00 */
[----:B--2---:R0:W-:Y:S03]  /*17870*/  STL.64 [R1+0x17a8], R8 ;  /* 0x0017a80801007387 */ /* 0x0041e60000100a00 */
[----:B0-----:R-:W3:Y:S01]  /*17880*/  LDL.LU.64 R8, [R1+0x490] ;  /* 0x0004900001087983 */ /* 0x001ee20000300a00 */
[----:B------:R-:W3:Y:S02]  /*17890*/  LDL.LU.64 R10, [R1+0x498] ;  /* 0x00049800010a7983 */ /* 0x000ee40000300a00 */
[----:B------:R-:W2:Y:S02]  /*178a0*/  LDL.LU.64 R4, [R1+0x470] ;  /* 0x0004700001047983 */ /* 0x000ea40000300a00 */
[----:B------:R-:W2:Y:S01]  /*178b0*/  LDL.LU.64 R6, [R1+0x478] ;  /* 0x0004780001067983 */ /* 0x000ea20000300a00 */
[----:B------:R-:W-:Y:S01]  /*178c0*/  STL.64 [R1+0x1718], R26 ;  /* 0x0017181a01007387 */ /* 0x000fe20000100a00 */
[----:B------:R0:W-:Y:S03]  /*178d0*/  STL.64 [R1+0x1710], R24 ;  /* 0x0017101801007387 */ /* 0x0001e60000100a00 */
[----:B0-----:R-:W4:Y:S01]  /*178e0*/  LDL.64 R24, [R1+0x20] ;  /* 0x0000200001187983 */ /* 0x001f220000100a00 */
[----:B------:R-:W2:Y:S01]  /*178f0*/  LDL.LU.64 R26, [R1+0x28] ;  /* 0x00002800011a7983 */ /* 0x000ea20000300a00 */
[----:B---3--:R-:W-:Y:S02]  /*17900*/  HMMA.16816.F32.BF16 R8, R20, R12, R8 ;  /* 0x0000000c1408723c */ /* 0x008fe40000041808 */
[----:B--2---:R0:W-:Y:S01]  /*17910*/  STL.64 [R1+0x1760], R26 ;  /* 0x0017601a01007387 */ /* 0x0041e20000100a00 */
[----:B----4-:R1:W-:Y:S02]  /*17920*/  STL.64 [R1+0x1758], R24 ;  /* 0x0017581801007387 */ /* 0x0103e40000100a00 */
[----:B0-----:R-:W-:-:S02]  /*17930*/  IMAD.MOV.U32 R26, RZ, RZ, R3 ;  /* 0x000000ffff1a7224 */ /* 0x001fc400078e0003 */
[----:B------:R-:W-:Y:S02]  /*17940*/  IMAD.MOV.U32 R27, RZ, RZ, R2 ;  /* 0x000000ffff1b7224 */ /* 0x000fe400078e0002 */
[----:B-1----:R-:W-:Y:S02]  /*17950*/  IMAD.MOV.U32 R24, RZ, RZ, R17 ;  /* 0x000000ffff187224 */ /* 0x002fe400078e0011 */
[----:B------:R-:W-:Y:S01]  /*17960*/  IMAD.MOV.U32 R25, RZ, RZ, R16 ;  /* 0x000000ffff197224 */ /* 0x000fe200078e0010 */
[----:B------:R-:W-:Y:S04]  /*17970*/  STL.64 [R1+0x1780], R26 ;  /* 0x0017801a01007387 */ /* 0x000fe80000100a00 */
[----:B------:R0:W-:Y:S02]  /*17980*/  STL.64 [R1+0x1778], R24 ;  /* 0x0017781801007387 */ /* 0x0001e40000100a00 */
[----:B0-----:R-:W2:Y:S01]  /*17990*/  LDL.LU.64 R24, [R1+0x450] ;  /* 0x0004500001187983 */ /* 0x001ea20000300a00 */
[----:B------:R-:W2:Y:S02]  /*179a0*/  LDL.LU.64 R26, [R1+0x458] ;  /* 0x00045800011a7983 */ /* 0x000ea40000300a00 */
[----:B------:R-:W3:Y:S02]  /*179b0*/  LDL.LU.64 R16, [R1+0x440] ;  /* 0x0004400001107983 */ /* 0x000ee40000300a00 */
[----:B------:R-:W3:Y:S01]  /*179c0*/  LDL.LU.64 R18, [R1+0x448] ;  /* 0x0004480001127983 */ /* 0x000ee20000300a00 */
[----:B------:R-:W-:Y:S01]  /*179d0*/  STL.64 [R1+0x490], R8 ;  /* 0x0004900801007387 */ /* 0x000fe20000100a00 */
[----:B------:R0:W-:Y:S03]  /*179e0*/  STL.64 [R1+0x498], R10 ;  /* 0x0004980a01007387 */ /* 0x0001e60000100a00 */
[----:B0-----:R-:W4:Y:S01]  /*179f0*/  LDL.LU.64 R10, [R1+0x17b0] ;  /* 0x0017b000010a7983 */ /* 0x001f220000300a00 */
[----:B------:R-:W4:Y:S02]  /*17a00*/  LDL.LU.64 R8, [R1+0x17a8] ;  /* 0x0017a80001087983 */ /* 0x000f240000300a00 */
[C---:B----4-:R-:W-:Y:S11]  /*17a10*/  HMMA.16816.F32.BF16 R8, R20.reuse, R14, R8 ;  /* 0x0000000e1408723c */ /* 0x050ff60000041808 */
[----:B------:R-:W-:Y:S11]  /*17a20*/  @!UPT UIADD3 URZ, URZ, URZ, URZ ;  /* 0x0000003f3f3ff290 */ /* 0x000ff6000fffe03f */
[----:B------:R-:W-:Y:S01]  /*17a30*/  @!UPT UIADD3 URZ, URZ, URZ, URZ ;  /* 0x0000003f3f3ff290 */ /* 0x000fe2000fffe03f */
[----:B------:R-:W-:Y:S01]  /*17a40*/  STL.64 [R1+0x480], R8 ;  /* 0x0004800801007387 */ /* 0x000fe20000100a00 */
[----:B------:R0:W-:Y:S03]  /*17a50*/  STL.64 [R1+0x488], R10 ;  /* 0x0004880a01007387 */ /* 0x0001e60000100a00 */
[----:B0-----:R-:W4:Y:S01]  /*17a60*/  LDL.LU.64 R10, [R1+0x17a0] ;  /* 0x0017a000010a7983 */ /* 0x001f220000300a00 */
[----:B------:R-:W2:Y:S02]  /*17a70*/  LDL.LU.64 R8, [R1+0x1798] ;  /* 0x0017980001087983 */ /* 0x000ea40000300a00 */
[----:B------:R-:W-:Y:S02]  /*17a80*/  STL [R1+0x1708], R14 ;  /* 0x0017080e01007387 */ /* 0x000fe40000100800 */
[----:B------:R-:W-:Y:S01]  /*17a90*/  STL [R1+0x1704], R15 ;  /* 0x0017040f01007387 */ /* 0x000fe20000100800 */
[----:B------:R0:W-:Y:S04]  /*17aa0*/  STL.64 [R1+0x1750], R12 ;  /* 0x0017500c01007387 */ /* 0x0001e80000100a00 */
[----:B0-----:R-:W4:Y:S01]  /*17ab0*/  LDL.LU.64 R12, [R1+0x460] ;  /* 0x00046000010c7983 */ /* 0x001f220000300a00 */
[----:B------:R-:W4:Y:S01]  /*17ac0*/  LDL.LU.64 R14, [R1+0x468] ;  /* 0x00046800010e7983 */ /* 0x000f220000300a00 */
[C---:B--2---:R-:W-:Y:S08]  /*17ad0*/  HMMA.16816.F32.BF16 R4, R20.reuse, R8, R4 ;  /* 0x000000081404723c */ /* 0x044ff00000041804 */
[C---:B----4-:R-:W-:Y:S11]  /*17ae0*/  HMMA.16816.F32.BF16 R12, R20.reuse, R10, R12 ;  /* 0x0000000a140c723c */ /* 0x050ff6000004180c */
[----:B------:R-:W-:Y:S04]  /*17af0*/  @!UPT UIADD3 URZ, URZ, URZ, URZ ;  /* 0x0000003f3f3ff290 */ /* 0x000fe8000fffe03f */
[----:B------:R-:W-:Y:S01]  /*17b00*/  STL.64 [R1+0x470], R4 ;  /* 0x0004700401007387 */ /* 0x000fe20000100a00 */
[----:B------:R0:W-:Y:S03]  /*17b10*/  STL.64 [R1+0x478], R6 ;  /* 0x0004780601007387 */ /* 0x0001e60000100a00 */
[----:B0-----:R-:W3:Y:S01]  /*17b20*/  LDL.LU.64 R6, [R1+0x1790] ;  /* 0x0017900001067983 */ /* 0x001ee20000300a00 */
[----:B------:R-:W2:Y:S03]  /*17b30*/  LDL.LU.64 R4, [R1+0x1788] ;  /* 0x0017880001047983 */ /* 0x000ea60000300a00 */
[----:B------:R0:W-:Y:S02]  /*17b40*/  STL.64 [R1+0x460], R12 ;  /* 0x0004600c01007387 */ /* 0x0001e40000100a00 */
[----:B------:R1:W-:Y:S01]  /*17b50*/  STL.64 [R1+0x468], R14 ;  /* 0x0004680e01007387 */ /* 0x0003e20000100a00 */
[----:B0-----:R-:W4:Y:S01]  /*17b60*/  LDL.LU.64 R12, [R1+0x300] ;  /* 0x00030000010c7983 */ /* 0x001f220000300a00 */
[----:B-1----:R-:W4:Y:S01]  /*17b70*/  LDL.LU.64 R14, [R1+0x308] ;  /* 0x00030800010e7983 */ /* 0x002f220000300a00 */
[C---:B--2---:R-:W-:Y:S08]  /*17b80*/  HMMA.16816.F32.BF16 R24, R20.reuse, R4, R24 ;  /* 0x000000041418723c */ /* 0x044ff00000041818 */
[----:B---3--:R-:W-:Y:S01]  /*17b90*/  HMMA.16816.F32.BF16 R16, R20, R6, R16 ;  /* 0x000000061410723c */ /* 0x008fe20000041810 */
[----:B------:R-:W0:Y:S04]  /*17ba0*/  LDSM.16.MT88.4 R20, [R0+0x380] ;  /* 0x000380000014783b */ /* 0x000e280000004200 */
[----:B----4-:R-:W-:Y:S01]  /*17bb0*/  STL.64 [R1+0x1770], R14 ;  /* 0x0017700e01007387 */ /* 0x010fe20000100a00 */
[----:B------:R1:W-:Y:S03]  /*17bc0*/  STL.64 [R1+0x1768], R12 ;  /* 0x0017680c01007387 */ /* 0x0003e60000100a00 */
[----:B-1----:R-:W2:Y:S01]  /*17bd0*/  LDL.LU.64 R12, [R1+0x330] ;  /* 0x00033000010c7983 */ /* 0x002ea20000300a00 */
[----:B------:R-:W2:Y:S02]  /*17be0*/  LDL.LU.64 R14, [R1+0x338] ;  /* 0x00033800010e7983 */ /* 0x000ea40000300a00 */
[----:B------:R-:W-:Y:S02]  /*17bf0*/  STL [R1+0x16d8], R10 ;  /* 0x0016d80a01007387 */ /* 0x000fe40000100800 */
[----:B------:R-:W-:Y:S01]  /*17c00*/  STL [R1+0x16d4], R11 ;  /* 0x0016d40b01007387 */ /* 0x000fe20000100800 */
[----:B------:R-:W-:Y:S01]  /*17c10*/  STL.64 [R1+0x450], R24 ;  /* 0x0004501801007387 */ /* 0x000fe20000100a00 */
[----:B------:R1:W-:Y:S03]  /*17c20*/  STL.64 [R1+0x458], R26 ;  /* 0x0004581a01007387 */ /* 0x0003e60000100a00 */
[----:B-1----:R-:W3:Y:S01]  /*17c30*/  LDL.LU.64 R26, [R1+0x1780] ;  /* 0x00178000011a7983 */ /* 0x002ee20000300a00 */
[----:B------:R-:W2:Y:S02]  /*17c40*/  LDL.LU.64 R24, [R1+0x1778] ;  /* 0x0017780001187983 */ /* 0x000ea40000300a00 */
[----:B------:R-:W-:Y:S02]  /*17c50*/  STL.64 [R1+0x16b8], R6 ;  /* 0x0016b80601007387 */ /* 0x000fe40000100a00 */
[----:B------:R1:W-:Y:S02]  /*17c60*/  STL.64 [R1+0x16b0], R4 ;  /* 0x0016b00401007387 */ /* 0x0003e40000100a00 */
[----:B-1----:R-:W4:Y:S01]  /*17c70*/  LDL.LU.64 R4, [R1+0x310] ;  /* 0x0003100001047983 */ /* 0x002f220000300a00 */
[----:B------:R-:W-:Y:S02]  /*17c80*/  STL.64 [R1+0x440], R16 ;  /* 0x0004401001007387 */ /* 0x000fe40000100a00 */
[----:B------:R-:W-:Y:S02]  /*17c90*/  STL.64 [R1+0x448], R18 ;  /* 0x0004481201007387 */ /* 0x000fe40000100a00 */
[----:B------:R-:W4:Y:S01]  /*17ca0*/  LDL.LU.64 R6, [R1+0x318] ;  /* 0x0003180001067983 */ /* 0x000f220000300a00 */
[----:B0-----:R-:W-:Y:S01]  /*17cb0*/  STL.64 [R1+0x1698], R22 ;  /* 0x0016981601007387 */ /* 0x001fe20000100a00 */
[----:B------:R0:W-:Y:S03]  /*17cc0*/  STL.64 [R1+0x1690], R20 ;  /* 0x0016901401007387 */ /* 0x0001e60000100a00 */
[----:B------:R-:W2:Y:S04]  /*17cd0*/  LDSM.16.MT88.4 R16, [R0+0x300] ;  /* 0x000300000010783b */ /* 0x000ea80000004200 */
[----:B0-----:R-:W3:Y:S01]  /*17ce0*/  LDL.LU.64 R20, [R1+0x320] ;  /* 0x0003200001147983 */ /* 0x001ee20000300a00 */
[----:B------:R-:W3:Y:S01]  /*17cf0*/  LDL.LU.64 R22, [R1+0x328] ;  /* 0x0003280001167983 */ /* 0x000ee20000300a00 */
[C---:B--2---:R-:W-:Y:S01]  /*17d00*/  HMMA.16816.F32.BF16 R12, R16.reuse, R24, R12 ;  /* 0x00000018100c723c */ /* 0x044fe2000004180c */
[----:B------:R-:W-:Y:S11]  /*17d10*/  IMAD.MOV.U32 R0, RZ, RZ, R25 ;  /* 0x000000ffff007224 */ /* 0x000ff600078e0019 */
[----:B------:R-:W-:Y:S11]  /*17d20*/  @!UPT UIADD3 URZ, URZ, URZ, URZ ;  /* 0x0000003f3f3ff290 */ /* 0x000ff6000fffe03f */
[----:B------:R-:W-:Y:S01]  /*17d30*/  STL.64 [R1+0x330], R12 ;  /* 0x0003300c01007387 */ /* 0x000fe20000100a00 */
[----:B------:R0:W-:Y:S01]  /*17d40*/  STL.64 [R1+0x338], R14 ;  /* 0x0003380e01007387 */ /* 0x0001e20000100a00 */
[C---:B---3--:R-:W-:Y:S02]  /*17d50*/  HMMA.16816.F32.BF16 R20, R16.reuse, R26, R20 ;  /* 0x0000001a1014723c */ /* 0x048fe40000041814 */
[----:B0-----:R-:W2:Y:S01]  /*17d60*/  LDL.LU.64 R14, [R1+0x1770] ;  /* 0x00177000010e7983 */ /* 0x001ea20000300a00 */
[----:B------:R-:W2:Y:S02]  /*17d70*/  LDL.LU.64 R12, [R1+0x1768] ;  /* 0x00176800010c7983 */ /* 0x000ea40000300a00 */
[----:B------:R0:W-:Y:S02]  /*17d80*/  STL [R1+0x16d0], R0 ;  /* 0x0016d00001007387 */ /* 0x0001e40000100800 */
[----:B------:R-:W2:Y:S01]  /*17d90*/  LDL.LU.64 R26, [R1+0x1760] ;  /* 0x00176000011a7983 */ /* 0x000ea20000300a00 */
[----:B------:R-:W4:Y:S11]  /*17da0*/  LDL.LU.64 R24, [R1+0x1758] ;  /* 0x0017580001187983 */ /* 0x000f360000300a00 */
[----:B------:R-:W-:Y:S04]  /*17db0*/  @!UPT UIADD3 URZ, URZ, URZ, URZ ;  /* 0x0000003f3f3ff290 */ /* 0x000fe8000fffe03f */
[----:B------:R-:W-:Y:S01]  /*17dc0*/  STL.64 [R1+0x320], R20 ;  /* 0x0003201401007387 */ /* 0x000fe20000100a00 */
[----:B------:R-:W-:Y:S01]  /*17dd0*/  STL.64 [R1+0x328], R22 ;  /* 0x0003281601007387 */ /* 0x000fe20000100a00 */
[C---:B----4-:R-:W-:Y:S08]  /*17de0*/  HMMA.16816.F32.BF16 R4, R16.reuse, R24, R4 ;  /* 0x000000181004723c */ /* 0x050ff00000041804 */
[----:B--2---:R-:W-:Y:S01]  /*17df0*/  HMMA.16816.F32.BF16 R12, R16, R26, R12 ;  /* 0x0000001a100c723c */ /* 0x004fe2000004180c */
[----:B------:R-:W-:-:S02]  /*17e00*/  IMAD.MOV.U32 R11, RZ, RZ, R24 ;  /* 0x000000ffff0b7224 */ /* 0x000fc400078e0018 */
[----:B------:R-:W-:Y:S02]  /*17e10*/  IMAD.MOV.U32 R10, RZ, RZ, R27 ;  /* 0x000000ffff0a7224 */ /* 0x000fe400078e001b */
[----:B0-----:R-:W-:-:S10]  /*17e20*/  IMAD.MOV.U32 R0, RZ, RZ, R26 ;  /* 0x000000ffff007224 */ /* 0x001fd400078e001a */
[----:B------:R-:W-:Y:S01]  /*17e30*/  STL.64 [R1+0x310], R4 ;  /* 0x0003100401007387 */ /* 0x000fe20000100a00 */
[----:B------:R-:W-:Y:S07]  /*17e40*/  STL.64 [R1+0x318], R6 ;  /* 0x0003180601007387 */ /* 0x000fee0000100a00 */
[----:B------:R0:W-:Y:S02]  /*17e50*/  STL.64 [R1+0x300], R12 ;  /* 0x0003000c01007387 */ /* 0x0001e40000100a00 */
[----:B------:R1:W-:Y:S01]  /*17e60*/  STL.64 [R1+0x308], R14 ;  /* 0x0003080e01007387 */ /* 0x0003e20000100a00 */
[----:B0-----:R-:W2:Y:S01]  /*17e70*/  LDL.LU.64 R12, [R1+0x2f0] ;  /* 0x0002f000010c7983 */ /* 0x001ea20000300a00 */
[----:B-1----:R-:W2:Y:S02]  /*17e80*/  LDL.LU.64 R14, [R1+0x2f8] ;  /* 0x0002f800010e7983 */ /* 0x002ea40000300a00 */
[----:B------:R-:W3:Y:S02]  /*17e90*/  LDL.LU.64 R24, [R1+0x2c0] ;  /* 0x0002c00001187983 */ /* 0x000ee40000300a00 */
[----:B------:R-:W4:Y:S02]  /*17ea0*/  LDL.LU.64 R26, [R1+0x2c8] ;  /* 0x0002c800011a7983 */ /* 0x000f240000300a00 */
[----:B----4-:R-:W-:Y:S01]  /*17eb0*/  STL.64 [R1+0x1728], R26 ;  /* 0x0017281a01007387 */ /* 0x010fe20000100a00 */
[----:B---3--:R0:W-:Y:S03]  /*17ec0*/  STL.64 [R1+0x1720], R24 ;  /* 0x0017201801007387 */ /* 0x0081e60000100a00 */
[----:B0-----:R-:W3:Y:S01]  /*17ed0*/  LDL.LU.64 R24, [R1+0x2d0] ;  /* 0x0002d00001187983 */ /* 0x001ee20000300a00 */
[----:B------:R-:W4:Y:S03]  /*17ee0*/  LDL.LU.64 R26, [R1+0x2d8] ;  /* 0x0002d800011a7983 */ /* 0x000f260000300a00 */
[----:B----4-:R-:W-:Y:S01]  /*17ef0*/  STL.64 [R1+0x1738], R26 ;  /* 0x0017381a01007387 */ /* 0x010fe20000100a00 */
[----:B---3--:R0:W-:Y:S03]  /*17f00*/  STL.64 [R1+0x1730], R24 ;  /* 0x0017301801007387 */ /* 0x0081e60000100a00 */
[----:B0-----:R-:W2:Y:S01]  /*17f10*/  LDL.64 R24, [R1+0x10] ;  /* 0x0000100001187983 */ /* 0x001ea20000100a00 */
[----:B------:R-:W3:Y:S02]  /*17f20*/  LDL.LU.64 R26, [R1+0x18] ;  /* 0x00001800011a7983 */ /* 0x000ee40000300a00 */
[----:B------:R-:W4:Y:S02]  /*17f30*/  LDL.LU.64 R20, [R1+0x2b0] ;  /* 0x0002b00001147983 */ /* 0x000f240000300a00 */
[----:B------:R-:W2:Y:S02]  /*17f40*/  LDL.LU.64 R22, [R1+0x2b8] ;  /* 0x0002b80001167983 */ /* 0x000ea40000300a00 */
[----:B--2---:R-:W-:Y:S01]  /*17f50*/  STL.64 [R1+0x1748], R22 ;  /* 0x0017481601007387 */ /* 0x004fe20000100a00 */
[----:B----4-:R0:W-:Y:S03]  /*17f60*/  STL.64 [R1+0x1740], R20 ;  /* 0x0017401401007387 */ /* 0x0101e60000100a00 */
[----:B0-----:R-:W2:Y:S01]  /*17f70*/  LDL.LU.64 R20, [R1+0x2e0] ;  /* 0x0002e00001147983 */ /* 0x001ea20000300a00 */
[----:B------:R-:W2:Y:S01]  /*17f80*/  LDL.LU.64 R22, [R1+0x2e8] ;  /* 0x0002e80001167983 */ /* 0x000ea20000300a00 */
[C---:B------:R-:W-:Y:S01]  /*17f90*/  HMMA.16816.F32.BF16 R12, R16.reuse, R24, R12 ;  /* 0x00000018100c723c */ /* 0x040fe2000004180c */
[----:B------:R-:W4:Y:S01]  /*17fa0*/  LDL.LU.64 R4, [R1+0x2a0] ;  /* 0x0002a00001047983 */ /* 0x000f220000300a00 */
[----:B------:R-:W4:Y:S01]  /*17fb0*/  LDL.LU.64 R6, [R1+0x2a8] ;  /* 0x0002a80001067983 */ /* 0x000f220000300a00 */
[----:B------:R-:W-:Y:S02]  /*17fc0*/  STL [R1+0x1700], R0 ;  /* 0x0017000001007387 */ /* 0x000fe40000100800 */
[----:B------:R-:W-:Y:S02]  /*17fd0*/  STL.64 [R1+0x16e8], R10 ;  /* 0x0016e80a01007387 */ /* 0x000fe40000100a00 */
[----:B------:R0:W-:Y:S02]  /*17fe0*/  STL.64 [R1+0x16e0], R8 ;  /* 0x0016e00801007387 */ /* 0x0001e40000100a00 */
[----:B0-----:R-:W4:Y:S01]  /*17ff0*/  LDL.LU.64 R8, [R1] ;  /* 0x0000000001087983 */ /* 0x001f220000300a00 */
[----:B------:R-:W4:Y:S11]  /*18000*/  LDL.LU.64 R10, [R1+0x8] ;  /* 0x00000800010a7983 */ /* 0x000f360000300a00 */
[----:B------:R-:W-:Y:S02]  /*18010*/  @!UPT UIADD3 URZ, URZ, URZ, URZ ;  /* 0x0000003f3f3ff290 */ /* 0x000fe4000fffe03f */
[----:B------:R0:W-:Y:S01]  /*18020*/  STL.64 [R1+0x2f0], R12 ;  /* 0x0002f00c01007387 */ /* 0x0001e20000100a00 */
[----:B------:R1:W-:Y:S02]  /*18030*/  STL.64 [R1+0x2f8], R14 ;  /* 0x0002f80e01007387 */ /* 0x0003e40000100a00 */
[----:B---3--:R-:W-:Y:S01]  /*18040*/  IMAD.MOV.U32 R0, RZ, RZ, R26 ;  /* 0x000000ffff007224 */ /* 0x008fe200078e001a */
[----:B0-----:R-:W3:Y:S01]  /*18050*/  LDL.LU.64 R12, [R1+0x1750] ;  /* 0x00175000010c7983 */ /* 0x001ee20000300a00 */
[----:B-1----:R-:W-:Y:S02]  /*18060*/  IMAD.MOV.U32 R14, RZ, RZ, R27 ;  /* 0x000000ffff0e7224 */ /* 0x002fe400078e001b */
[----:B------:R-:W-:Y:S01]  /*18070*/  IMAD.MOV.U32 R15, RZ, RZ, R24 ;  /* 0x000000ffff0f7224 */ /* 0x000fe200078e0018 */
[C---:B--2---:R-:W-:Y:S11]  /*18080*/  HMMA.16816.F32.BF16 R20, R16.reuse, R26, R20 ;  /* 0x0000001a1014723c */ /* 0x044ff60000041814 */
[----:B------:R-:W-:Y:S11]  /*18090*/  @!UPT UIADD3 URZ, URZ, URZ, URZ ;  /* 0x0000003f3f3ff290 */ /* 0x000ff6000fffe03f */
[----:B------:R-:W-:Y:S01]  /*180a0*/  @!UPT UIADD3 URZ, URZ, URZ, URZ ;  /* 0x0000003f3f3ff290 */ /* 0x000fe2000fffe03f */
[----:B------:R-:W-:Y:S01]  /*180b0*/  STL.64 [R1+0x2e0], R20 ;  /* 0x0002e01401007387 */ /* 0x000fe20000100a00 */
[----:B------:R0:W-:Y:S03]  /*180c0*/  STL.64 [R1+0x2e8], R22 ;  /* 0x0002e81601007387 */ /* 0x0001e60000100a00 */
[----:B0-----:R-:W2:Y:S01]  /*180d0*/  LDL.LU.64 R22, [R1+0x1748] ;  /* 0x0017480001167983 */ /* 0x001ea20000300a00 */
[----:B------:R-:W2:Y:S02]  /*180e0*/  LDL.LU.64 R20, [R1+0x1740] ;  /* 0x0017400001147983 */ /* 0x000ea40000300a00 */
[----:B------:R-:W4:Y:S02]  /*180f0*/  LDL.LU.64 R26, [R1+0x1738] ;  /* 0x00173800011a7983 */ /* 0x000f240000300a00 */
[----:B------:R-:W4:Y:S02]  /*18100*/  LDL.LU.64 R24, [R1+0x1730] ;  /* 0x0017300001187983 */ /* 0x000f240000300a00 */
[----:B----4-:R-:W-:Y:S11]  /*18110*/  HMMA.16816.F32.BF16 R24, R16, R8, R24 ;  /* 0x000000081018723c */ /* 0x010ff60000041818 */
[----:B------:R-:W-:Y:S11]  /*18120*/  @!UPT UIADD3 URZ, URZ, URZ, URZ ;  /* 0x0000003f3f3ff290 */ /* 0x000ff6000fffe03f */
[----:B------:R-:W-:Y:S01]  /*18130*/  @!UPT UIADD3 URZ, URZ, URZ, URZ ;  /* 0x0000003f3f3ff290 */ /* 0x000fe2000fffe03f */
[----:B------:R-:W-:Y:S01]  /*18140*/  STL.64 [R1+0x2d0], R24 ;  /* 0x0002d01801007387 */ /* 0x000fe20000100a00 */
[----:B------:R0:W-:Y:S03]  /*18150*/  STL.64 [R1+0x2d8], R26 ;  /* 0x0002d81a01007387 */ /* 0x0001e60000100a00 */
[----:B0-----:R-:W4:Y:S01]  /*18160*/  LDL.LU.64 R26, [R1+0x1728] ;  /* 0x00172800011a7983 */ /* 0x001f220000300a00 */
[----:B------:R-:W4:Y:S02]  /*18170*/  LDL.LU.64 R24, [R1+0x1720] ;  /* 0x0017200001187983 */ /* 0x000f240000300a00 */
[----:B------:R-:W-:Y:S02]  /*18180*/  IMAD.MOV.U32 R2, RZ, RZ, R8 ;  /* 0x000000ffff027224 */ /* 0x000fe400078e0008 */
[----:B------:R-:W-:Y:S02]  /*18190*/  IMAD.MOV.U32 R3, RZ, RZ, R9 ;  /* 0x000000ffff037224 */ /* 0x000fe400078e0009 */
[----:B------:R-:W-:-:S02]  /*181a0*/  IMAD.MOV.U32 R28, RZ, RZ, R10 ;  /* 0x000000ffff1c7224 */ /* 0x000fc400078e000a */
[----:B------:R-:W-:Y:S01]  /*181b0*/  IMAD.MOV.U32 R29, RZ, RZ, R11 ;  /* 0x000000ffff1d7224 */ /* 0x000fe200078e000b */
[C---:B----4-:R-:W-:Y:S11]  /*181c0*/  HMMA.16816.F32.BF16 R24, R16.reuse, R10, R24 ;  /* 0x0000000a1018723c */ /* 0x050ff60000041818 */
[----:B------:R-:W-:Y:S11]  /*181d0*/  @!UPT UIADD3 URZ, URZ, URZ, URZ ;  /* 0x0000003f3f3ff290 */ /* 0x000ff6000fffe03f */
[----:B------:R-:W-:Y:S01]  /*181e0*/  @!UPT UIADD3 URZ, URZ, URZ, URZ ;  /* 0x0000003f3f3ff290 */ /* 0x000fe2000fffe03f */
[----:B------:R-:W-:Y:S01]  /*181f0*/  STL.64 [R1+0x2c0], R24 ;  /* 0x0002c01801007387 */ /* 0x000fe20000100a00 */
[----:B------:R0:W-:Y:S03]  /*18200*/  STL.64 [R1+0x2c8], R26 ;  /* 0x0002c81a01007387 */ /* 0x0001e60000100a00 */
[----:B0-----:R-:W4:Y:S01]  /*18210*/  LDL.LU.64 R26, [R1+0x1718] ;  /* 0x00171800011a7983 */ /* 0x001f220000300a00 */
[----:B------:R-:W2:Y:S02]  /*18220*/  LDL.LU.64 R24, [R1+0x1710] ;  /* 0x0017100001187983 */ /* 0x000ea40000300a00 */
[----:B------:R-:W3:Y:S02]  /*18230*/  LDL.LU.64 R8, [R1+0x280] ;  /* 0x0002800001087983 */ /* 0x000ee40000300a00 */
[----:B------:R-:W3:Y:S01]  /*18240*/  LDL.LU.64 R10, [R1+0x288] ;  /* 0x00028800010a7983 */ /* 0x000ee20000300a00 */
[C---:B--2---:R-:W-:Y:S08]  /*18250*/  HMMA.16816.F32.BF16 R20, R16.reuse, R24, R20 ;  /* 0x000000181014723c */ /* 0x044ff00000041814 */
[C---:B----4-:R-:W-:Y:S11]  /*18260*/  HMMA.16816.F32.BF16 R4, R16.reuse, R26, R4 ;  /* 0x0000001a1004723c */ /* 0x050ff60000041804 */
[----:B------:R-:W-:Y:S04]  /*18270*/  @!UPT UIADD3 URZ, URZ, URZ, URZ ;  /* 0x0000003f3f3ff290 */ /* 0x000fe8000fffe03f */
[----:B------:R-:W-:Y:S01]  /*18280*/  STL.64 [R1+0x2b0], R20 ;  /* 0x0002b01401007387 */ /* 0x000fe20000100a00 */
[----:B------:R-:W-:Y:S02]  /*18290*/  STL.64 [R1+0x2b8], R22 ;  /* 0x0002b81601007387 */ /* 0x000fe40000100a00 */
[----:B---3--:R-:W-:Y:S05]  /*182a0*/  STL.64 [R1+0x16f8], R10 ;  /* 0x0016f80a01007387 */ /* 0x008fea0000100a00 */
[----:B------:R-:W-:Y:S01]  /*182b0*/  STL.64 [R1+0x2a0], R4 ;  /* 0x0002a00401007387 */ /* 0x000fe20000100a00 */
[----:B------:R-:W-:Y:S01]  /*182c0*/  STL.64 [R1+0x2a8], R6 ;  /* 0x0002a80601007387 */ /* 0x000fe20000100a00 */
[----:B------:R0:W-:Y:S03]  /*182d0*/  STL.64 [R1+0x16f0], R8 ;  /* 0x0016f00801007387 */ /* 0x0001e60000100a00 */
[----:B0-----:R-:W2:Y:S01]  /*182e0*/  LDL.LU.64 R8, [R1+0x290] ;  /* 0x0002900001087983 */ /* 0x001ea20000300a00 */
[----:B------:R-:W2:Y:S02]  /*182f0*/  LDL.LU.64 R10, [R1+0x298] ;  /* 0x00029800010a7983 */ /* 0x000ea40000300a00 */
[----:B------:R-:W3:Y:S02]  /*18300*/  LDL.LU.64 R4, [R1+0x260] ;  /* 0x0002600001047983 */ /* 0x000ee40000300a00 */
[----:B------:R-:W4:Y:S02]  /*18310*/  LDL.LU.64 R6, [R1+0x268] ;  /* 0x0002680001067983 */ /* 0x000f240000300a00 */
[----:B----4-:R-:W-:Y:S01]  /*18320*/  STL.64 [R1+0x16c8], R6 ;  /* 0x0016c80601007387 */ /* 0x010fe20000100a00 */
[----:B---3--:R0:W-:Y:S03]  /*18330*/  STL.64 [R1+0x16c0], R4 ;  /* 0x0016c00401007387 */ /* 0x0081e60000100a00 */
[----:B0-----:R-:W3:Y:S01]  /*18340*/  LDL.LU.64 R4, [R1+0x270] ;  /* 0x0002700001047983 */ /* 0x001ee20000300a00 */
[----:B------:R-:W3:Y:S02]  /*18350*/  LDL.LU.64 R6, [R1+0x278] ;  /* 0x0002780001067983 */ /* 0x000ee40000300a00 */
[----:B------:R-:W4:Y:S02]  /*18360*/  LDL.LU.64 R20, [R1+0x240] ;  /* 0x0002400001147983 */ /* 0x000f240000300a00 */
[----:B------:R-:W3:Y:S01]  /*18370*/  LDL.LU.64 R22, [R1+0x248] ;  /* 0x0002480001167983 */ /* 0x000ee20000300a00 */
[----:B--2---:R-:W-:Y:S01]  /*18380*/  HMMA.16816.F32.BF16 R8, R16, R12, R8 ;  /* 0x0000000c1008723c */ /* 0x004fe20000041808 */
[----:B---3--:R-:W-:Y:S01]  /*18390*/  STL.64 [R1+0x16a8], R22 ;  /* 0x0016a81601007387 */ /* 0x008fe20000100a00 */
[----:B----4-:R0:W-:Y:S03]  /*183a0*/  STL.64 [R1+0x16a0], R20 ;  /* 0x0016a01401007387 */ /* 0x0101e60000100a00 */
[----:B0-----:R-:W2:Y:S01]  /*183b0*/  LDL.LU.64 R20, [R1+0x250] ;  /* 0x0002500001147983 */ /* 0x001ea20000300a00 */
[----:B------:R-:W2:Y:S02]  /*183c0*/  LDL.LU.64 R22, [R1+0x258] ;  /* 0x0002580001167983 */ /* 0x000ea40000300a00 */
[----:B------:R0:W-:Y:S02]  /*183d0*/  STL.64 [R1+0x15d0], R26 ;  /* 0x0015d01a01007387 */ /* 0x0001e40000100a00 */
[----:B0-----:R-:W-:-:S02]  /*183e0*/  IMAD.MOV.U32 R26, RZ, RZ, R14 ;  /* 0x000000ffff1a7224 */ /* 0x001fc400078e000e */
[----:B------:R-:W-:Y:S01]  /*183f0*/  IMAD.MOV.U32 R27, RZ, RZ, R15 ;  /* 0x000000ffff1b7224 */ /* 0x000fe200078e000f */
[----:B------:R-:W3:Y:S01]  /*18400*/  LDL.LU R14, [R1+0x1708] ;  /* 0x00170800010e7983 */ /* 0x000ee20000300800 */
[----:B------:R-:W3:Y:S02]  /*18410*/  LDL.LU R15, [R1+0x1704] ;  /* 0x00170400010f7983 */ /* 0x000ee40000300800 */
[----:B------:R0:W-:Y:S02]  /*18420*/  STL.64 [R1+0x15c8], R24 ;  /* 0x0015c81801007387 */ /* 0x0001e40000100a00 */
[----:B0-----:R-:W4:Y:S01]  /*18430*/  LDL.LU R24, [R1+0x14] ;  /* 0x0000140001187983 */ /* 0x001f220000300800 */
[----:B------:R-:W-:Y:S02]  /*18440*/  IMAD.MOV.U32 R25, RZ, RZ, R0 ;  /* 0x000000ffff197224 */ /* 0x000fe400078e0000 */
[----:B------:R-:W2:Y:S02]  /*18450*/  LDL.LU R0, [R1+0x1700] ;  /* 0x0017000001007983 */ /* 0x000ea40000300800 */
[----:B------:R-:W-:Y:S01]  /*18460*/  STL.64 [R1+0x290], R8 ;  /* 0x0002900801007387 */ /* 0x000fe20000100a00 */
[----:B------:R0:W-:Y:S04]  /*18470*/  STL.64 [R1+0x298], R10 ;  /* 0x0002980a01007387 */ /* 0x0001e80000100a00 */
[----:B0-----:R-:W3:Y:S01]  /*18480*/  LDL.LU.64 R10, [R1+0x16f8] ;  /* 0x0016f800010a7983 */ /* 0x001ee20000300a00 */
[----:B------:R-:W3:Y:S02]  /*18490*/  LDL.LU.64 R8, [R1+0x16f0] ;  /* 0x0016f00001087983 */ /* 0x000ee40000300a00 */
[C---:B---3--:R-:W-:Y:S11]  /*184a0*/  HMMA.16816.F32.BF16 R8, R16.reuse, R14, R8 ;  /* 0x0000000e1008723c */ /* 0x048ff60000041808 */
[----:B------:R-:W-:Y:S11]  /*184b0*/  @!UPT UIADD3 URZ, URZ, URZ, URZ ;  /* 0x0000003f3f3ff290 */ /* 0x000ff6000fffe03f */
[----:B------:R-:W-:Y:S01]  /*184c0*/  @!UPT UIADD3 URZ, URZ, URZ, URZ ;  /* 0x0000003f3f3ff290 */ /* 0x000fe2000fffe03f */
[----:B------:R-:W-:Y:S01]  /*184d0*/  STL.64 [R1+0x280], R8 ;  /* 0x0002800801007387 */ /* 0x000fe20000100a00 */
[----:B------:R0:W-:Y:S03]  /*184e0*/  STL.64 [R1+0x288], R10 ;  /* 0x0002880a01007387 */ /* 0x0001e60000100a00 */
[----:B0-----:R-:W3:Y:S01]  /*184f0*/  LDL.LU.64 R10, [R1+0x16e8] ;  /* 0x0016e800010a7983 */ /* 0x001ee20000300a00 */
[----:B------:R-:W2:Y:S02]  /*18500*/  LDL.LU.64 R8, [R1+0x16e0] ;  /* 0x0016e00001087983 */ /* 0x000ea40000300a00 */
[----:B------:R3:W-:Y:S01]  /*18510*/  STL.64 [R1+0x15b0], R14 ;  /* 0x0015b00e01007387 */ /* 0x0007e20000100a00 */
[----:B--2---:R-:W-:Y:S01]  /*18520*/  HMMA.16816.F32.BF16 R4, R16, R8, R4 ;  /* 0x000000081004723c */ /* 0x004fe20000041804 */
[----:B---3--:R-:W-:Y:S02]  /*18530*/  IMAD.MOV.U32 R14, RZ, RZ, R10 ;  /* 0x000000ffff0e7224 */ /* 0x008fe400078e000a */
[----:B------:R-:W-:Y:S01]  /*18540*/  IMAD.MOV.U32 R15, RZ, RZ, R11 ;  /* 0x000000ffff0f7224 */ /* 0x000fe200078e000b */
[----:B------:R-:W2:Y:S01]  /*18550*/  LDL.LU R10, [R1+0x16d8] ;  /* 0x0016d800010a7983 */ /* 0x000ea20000300800 */
[----:B------:R-:W2:Y:S02]  /*18560*/  LDL.LU R11, [R1+0x16d4] ;  /* 0x0016d400010b7983 */ /* 0x000ea40000300800 */
[----:B------:R0:W-:Y:S02]  /*18570*/  STL.64 [R1+0x15a8], R12 ;  /* 0x0015a80c01007387 */ /* 0x0001e40000100a00 */
[----:B0-----:R-:W3:Y:S01]  /*18580*/  LDL.LU R12, [R1+0x24] ;  /* 0x00002400010c7983 */ /* 0x001ee20000300800 */
[----:B------:R-:W-:-:S02]  /*18590*/  IMAD.MOV.U32 R13, RZ, RZ, R0 ;  /* 0x000000ffff0d7224 */ /* 0x000fc400078e0000 */
[----:B------:R-:W2:Y:S11]  /*185a0*/  LDL.LU R0, [R1+0x16d0] ;  /* 0x0016d00001007983 */ /* 0x000eb60000300800 */
        /* <DEDUP_REMOVED lines=12> */
[----:B0-----:R-:W3:Y:S01]  /*18670*/  LDL.LU R11, [R1+0x3c] ;  /* 0x00003c00010b7983 */ /* 0x001ee20000300800 */
[----:B------:R-:W3:Y:S02]  /*18680*/  LDL.LU R10, [R1+0x38] ;  /* 0x00003800010a7983 */ /* 0x000ee40000300800 */
[----:B------:R-:W-:Y:S01]  /*18690*/  STL.64 [R1+0x1588], R8 ;  /* 0x0015880801007387 */ /* 0x000fe20000100a00 */
        /* <DEDUP_REMOVED lines=16> */
[----:B0-----:R-:W2:Y:S01]  /*187a0*/  LDL.LU.64 R4, [R1+0x130] ;  /* 0x0001300001047983 */ /* 0x001ea20000300a00 */
[----:B------:R-:W2:Y:S02]  /*187b0*/  LDL.LU.64 R6, [R1+0x138] ;  /* 0x0001380001067983 */ /* 0x000ea40000300a00 */
[----:B------:R-:W2:Y:S02]  /*187c0*/  LDL.LU.64 R18, [R1+0x1060] ;  /* 0x0010600001127983 */ /* 0x000ea40000300a00 */
[----:B------:R-:W-:Y:S01]  /*187d0*/  IMAD.MOV.U32 R17, RZ, RZ, R0 ;  /* 0x000000ffff117224 */ /* 0x000fe200078e0000 */
[----:B--2---:R-:W-:Y:S01]  /*187e0*/  STL.64 [R1+0x1580], R18 ;  /* 0x0015801201007387 */ /* 0x004fe20000100a00 */
[----:B------:R-:W2:Y:S02]  /*187f0*/  LDL.LU R16, [R1+0x30] ;  /* 0x0000300001107983 */ /* 0x000ea40000300800 */
[----:B------:R0:W5:Y:S03]  /*18800*/  LDL.LU R0, [R1+0x1688] ;  /* 0x0016880001007983 */ /* 0x0001660000300800 */
[----:B--2---:R-:W-:Y:S11]  /*18810*/  HMMA.16816.F32.BF16 R4, R20, R16, R4 ;  /* 0x000000101404723c */ /* 0x004ff60000041804 */
[----:B------:R-:W-:Y:S11]  /*18820*/  @!UPT UIADD3 URZ, URZ, URZ, URZ ;  /* 0x0000003f3f3ff290 */ /* 0x000ff6000fffe03f */
[----:B------:R-:W-:Y:S01]  /*18830*/  @!UPT UIADD3 URZ, URZ, URZ, URZ ;  /* 0x0000003f3f3ff290 */ /* 0x000fe2000fffe03f */
[----:B------:R4:W-:Y:S01]  /*18840*/  STL.64 [R1+0x130], R4 ;  /* 0x0001300401007387 */ /* 0x0009e20000100a00 */
[----:B------:R1:W-:Y:S02]  /*18850*/  STL.64 [R1+0x138], R6 ;  /* 0x0001380601007387 */ /* 0x0003e40000100a00 */
[----:B----4-:R-:W-:Y:S02]  /*18860*/  IMAD.MOV.U32 R5, RZ, RZ, R24 ;  /* 0x000000ffff057224 */ /* 0x010fe400078e0018 */
[----:B-1----:R-:W-:Y:S02]  /*18870*/  IMAD.MOV.U32 R6, RZ, RZ, R25 ;  /* 0x000000ffff067224 */ /* 0x002fe400078e0019 */
[----:B------:R-:W-:Y:S02]  /*18880*/  IMAD.MOV.U32 R7, RZ, RZ, R26 ;  /* 0x000000ffff077224 */ /* 0x000fe400078e001a */
[----:B------:R-:W-:Y:S01]  /*18890*/  IMAD.MOV.U32 R4, RZ, RZ, R27 ;  /* 0x000000ffff047224 */ /* 0x000fe200078e001b */
[----:B------:R-:W2:Y:S01]  /*188a0*/  LDL.LU.64 R24, [R1+0xc0] ;  /* 0x0000c00001187983 */ /* 0x000ea20000300a00 */
[----:B------:R-:W4:Y:S03]  /*188b0*/  LDL.LU.64 R26, [R1+0xc8] ;  /* 0x0000c800011a7983 */ /* 0x000f260000300a00 */
[----:B----4-:R-:W-:Y:S01]  /*188c0*/  STL.64 [R1+0x15f0], R26 ;  /* 0x0015f01a01007387 */ /* 0x010fe20000100a00 */
[----:B--2---:R1:W-:Y:S03]  /*188d0*/  STL.64 [R1+0x15e8], R24 ;  /* 0x0015e81801007387 */ /* 0x0043e60000100a00 */
[----:B-1----:R-:W2:Y:S01]  /*188e0*/  LDL.LU.64 R24, [R1+0xd0] ;  /* 0x0000d00001187983 */ /* 0x002ea20000300a00 */
[----:B------:R-:W4:Y:S03]  /*188f0*/  LDL.LU.64 R26, [R1+0xd8] ;  /* 0x0000d800011a7983 */ /* 0x000f260000300a00 */
[----:B----4-:R-:W-:Y:S01]  /*18900*/  STL.64 [R1+0x1600], R26 ;  /* 0x0016001a01007387 */ /* 0x010fe20000100a00 */
[----:B--2---:R1:W-:Y:S03]  /*18910*/  STL.64 [R1+0x15f8], R24 ;  /* 0x0015f81801007387 */ /* 0x0043e60000100a00 */
[----:B-1----:R-:W2:Y:S01]  /*18920*/  LDL.LU.64 R24, [R1+0xe0] ;  /* 0x0000e00001187983 */ /* 0x002ea20000300a00 */
[----:B------:R-:W4:Y:S02]  /*18930*/  LDL.LU.64 R26, [R1+0xe8] ;  /* 0x0000e800011a7983 */ /* 0x000f240000300a00 */
[----:B---3--:R-:W-:-:S02]  /*18940*/  IMAD.MOV.U32 R17, RZ, RZ, R12 ;  /* 0x000000ffff117224 */ /* 0x008fc400078e000c */
[----:B------:R-:W-:Y:S02]  /*18950*/  IMAD.MOV.U32 R8, RZ, RZ, R13 ;  /* 0x000000ffff087224 */ /* 0x000fe400078e000d */
[----:B------:R-:W-:Y:S02]  /*18960*/  IMAD.MOV.U32 R9, RZ, RZ, R14 ;  /* 0x000000ffff097224 */ /* 0x000fe400078e000e */
[----:B------:R-:W-:Y:S01]  /*18970*/  IMAD.MOV.U32 R16, RZ, RZ, R15 ;  /* 0x000000ffff107224 */ /* 0x000fe200078e000f */
[----:B----4-:R-:W-:Y:S01]  /*18980*/  STL.64 [R1+0x1620], R26 ;  /* 0x0016201a01007387 */ /* 0x010fe20000100a00 */
[----:B--2---:R-:W-:Y:S02]  /*18990*/  STL.64 [R1+0x1618], R24 ;  /* 0x0016181801007387 */ /* 0x004fe40000100a00 */
[----:B------:R-:W2:Y:S02]  /*189a0*/  LDL.LU.64 R12, [R1+0xa0] ;  /* 0x0000a000010c7983 */ /* 0x000ea40000300a00 */
[----:B------:R-:W3:Y:S02]  /*189b0*/  LDL.LU.64 R14, [R1+0xa8] ;  /* 0x0000a800010e7983 */ /* 0x000ee40000300a00 */
[----:B---3--:R-:W-:Y:S01]  /*189c0*/  STL.64 [R1+0x15c0], R14 ;  /* 0x0015c00e01007387 */ /* 0x008fe20000100a00 */
[----:B--2---:R1:W-:Y:S03]  /*189d0*/  STL.64 [R1+0x15b8], R12 ;  /* 0x0015b80c01007387 */ /* 0x0043e60000100a00 */
[----:B-1----:R-:W2:Y:S01]  /*189e0*/  LDL.LU.64 R12, [R1+0xb0] ;  /* 0x0000b000010c7983 */ /* 0x002ea20000300a00 */
[----:B------:R-:W3:Y:S03]  /*189f0*/  LDL.LU.64 R14, [R1+0xb8] ;  /* 0x0000b800010e7983 */ /* 0x000ee60000300a00 */
[----:B---3--:R-:W-:Y:S01]  /*18a00*/  STL.64 [R1+0x15e0], R14 ;  /* 0x0015e00e01007387 */ /* 0x008fe20000100a00 */
[----:B--2---:R1:W-:Y:S02]  /*18a10*/  STL.64 [R1+0x15d8], R12 ;  /* 0x0015d80c01007387 */ /* 0x0043e40000100a00 */
[----:B-1----:R-:W-:-:S02]  /*18a20*/  IMAD.MOV.U32 R12, RZ, RZ, R2 ;  /* 0x000000ffff0c7224 */ /* 0x002fc400078e0002 */
[----:B------:R-:W-:Y:S01]  /*18a30*/  IMAD.MOV.U32 R13, RZ, RZ, R3 ;  /* 0x000000ffff0d7224 */ /* 0x000fe200078e0003 */
[----:B------:R-:W2:Y:S01]  /*18a40*/  LDL.LU R2, [R1+0x1684] ;  /* 0x0016840001027983 */ /* 0x000ea20000300800 */
[----:B------:R-:W2:Y:S02]  /*18a50*/  LDL.LU R3, [R1+0x1680] ;  /* 0x0016800001037983 */ /* 0x000ea40000300800 */
[----:B------:R-:W-:Y:S02]  /*18a60*/  IMAD.MOV.U32 R14, RZ, RZ, R28 ;  /* 0x000000ffff0e7224 */ /* 0x000fe400078e001c */
[----:B------:R-:W-:Y:S01]  /*18a70*/  IMAD.MOV.U32 R15, RZ, RZ, R29 ;  /* 0x000000ffff0f7224 */ /* 0x000fe200078e001d */
[----:B------:R-:W3:Y:S01]  /*18a80*/  LDL.LU R28, [R1+0x167c] ;  /* 0x00167c00011c7983 */ /* 0x000ee20000300800 */
[----:B------:R-:W3:Y:S02]  /*18a90*/  LDL.LU R29, [R1+0x1678] ;  /* 0x00167800011d7983 */ /* 0x000ee40000300800 */
[----:B------:R-:W4:Y:S02]  /*18aa0*/  LDL.LU.64 R24, [R1+0xf0] ;  /* 0x0000f00001187983 */ /* 0x000f240000300a00 */
[----:B------:R-:W2:Y:S02]  /*18ab0*/  LDL.LU.64 R26, [R1+0xf8] ;  /* 0x0000f800011a7983 */ /* 0x000ea40000300a00 */
[----:B--2---:R-:W-:Y:S01]  /*18ac0*/  STL.64 [R1+0x1630], R26 ;  /* 0x0016301a01007387 */ /* 0x004fe20000100a00 */
[----:B----4-:R1:W-:Y:S03]  /*18ad0*/  STL.64 [R1+0x1628], R24 ;  /* 0x0016281801007387 */ /* 0x0103e60000100a00 */
[----:B-1----:R-:W2:Y:S01]  /*18ae0*/  LDL.LU.64 R24, [R1+0x100] ;  /* 0x0001000001187983 */ /* 0x002ea20000300a00 */
[----:B------:R-:W4:Y:S03]  /*18af0*/  LDL.LU.64 R26, [R1+0x108] ;  /* 0x00010800011a7983 */ /* 0x000f260000300a00 */
[----:B----4-:R-:W-:Y:S01]  /*18b00*/  STL.64 [R1+0x1650], R26 ;  /* 0x0016501a01007387 */ /* 0x010fe20000100a00 */
[----:B--2---:R1:W-:Y:S02]  /*18b10*/  STL.64 [R1+0x1648], R24 ;  /* 0x0016481801007387 */ /* 0x0043e40000100a00 */
[----:B------:R2:W-:Y:S02]  /*18b20*/  STL.64 [R1+0x1610], R14 ;  /* 0x0016100e01007387 */ /* 0x0005e40000100a00 */
[----:B------:R4:W-:Y:S01]  /*18b30*/  STL.64 [R1+0x1608], R12 ;  /* 0x0016080c01007387 */ /* 0x0009e20000100a00 */
[----:B-1----:R-:W3:Y:S01]  /*18b40*/  LDL.LU.64 R24, [R1+0x110] ;  /* 0x0001100001187983 */ /* 0x002ee20000300a00 */
[----:B------:R-:W3:Y:S02]  /*18b50*/  LDL.LU.64 R26, [R1+0x118] ;  /* 0x00011800011a7983 */ /* 0x000ee40000300a00 */
[----:B--2---:R-:W-:-:S02]  /*18b60*/  IMAD.MOV.U32 R14, RZ, RZ, R6 ;  /* 0x000000ffff0e7224 */ /* 0x004fc400078e0006 */
[----:B------:R-:W-:Y:S02]  /*18b70*/  IMAD.MOV.U32 R15, RZ, RZ, R7 ;  /* 0x000000ffff0f7224 */ /* 0x000fe400078e0007 */
[----:B----4-:R-:W-:Y:S02]  /*18b80*/  IMAD.MOV.U32 R12, RZ, RZ, R4 ;  /* 0x000000ffff0c7224 */ /* 0x010fe400078e0004 */
[----:B------:R-:W-:Y:S01]  /*18b90*/  IMAD.MOV.U32 R13, RZ, RZ, R5 ;  /* 0x000000ffff0d7224 */ /* 0x000fe200078e0005 */
[----:B---3--:R-:W-:Y:S01]  /*18ba0*/  STL.64 [R1+0x1660], R26 ;  /* 0x0016601a01007387 */ /* 0x008fe20000100a00 */
[----:B------:R1:W-:Y:S03]  /*18bb0*/  STL.64 [R1+0x1658], R24 ;  /* 0x0016581801007387 */ /* 0x0003e60000100a00 */
[----:B-1----:R-:W2:Y:S01]  /*18bc0*/  LDL.LU.64 R24, [R1+0x120] ;  /* 0x0001200001187983 */ /* 0x002ea20000300a00 */
[----:B------:R-:W2:Y:S02]  /*18bd0*/  LDL.LU.64 R26, [R1+0x128] ;  /* 0x00012800011a7983 */ /* 0x000ea40000300a00 */
[----:B------:R1:W-:Y:S02]  /*18be0*/  STL.64 [R1+0x1640], R14 ;  /* 0x0016400e01007387 */ /* 0x0003e40000100a00 */
[----:B------:R3:W-:Y:S02]  /*18bf0*/  STL.64 [R1+0x1638], R12 ;  /* 0x0016380c01007387 */ /* 0x0007e40000100a00 */
[----:B-1----:R-:W-:-:S02]  /*18c00*/  IMAD.MOV.U32 R14, RZ, RZ, R8 ;  /* 0x000000ffff0e7224 */ /* 0x002fc400078e0008 */
[----:B------:R-:W-:Y:S02]  /*18c10*/  IMAD.MOV.U32 R15, RZ, RZ, R9 ;  /* 0x000000ffff0f7224 */ /* 0x000fe400078e0009 */
[----:B---3--:R-:W-:Y:S02]  /*18c20*/  IMAD.MOV.U32 R12, RZ, RZ, R16 ;  /* 0x000000ffff0c7224 */ /* 0x008fe400078e0010 */
[----:B------:R-:W-:Y:S01]  /*18c30*/  IMAD.MOV.U32 R13, RZ, RZ, R17 ;  /* 0x000000ffff0d7224 */ /* 0x000fe200078e0011 */
[----:B------:R1:W-:Y:S04]  /*18c40*/  STL.64 [R1+0x1670], R14 ;  /* 0x0016700e01007387 */ /* 0x0003e80000100a00 */
[----:B------:R-:W-:Y:S02]  /*18c50*/  STL.64 [R1+0x1668], R12 ;  /* 0x0016680c01007387 */ /* 0x000fe40000100a00 */
[----:B------:R-:W3:Y:S02]  /*18c60*/  LDL.LU.64 R8, [R1+0x80] ;  /* 0x0000800001087983 */ /* 0x000ee40000300a00 */
[----:B-1----:R-:W-:-:S02]  /*18c70*/  IMAD.MOV.U32 R14, RZ, RZ, R10 ;  /* 0x000000ffff0e7224 */ /* 0x002fc400078e000a */
[----:B------:R-:W-:Y:S02]  /*18c80*/  IMAD.MOV.U32 R15, RZ, RZ, R11 ;  /* 0x000000ffff0f7224 */ /* 0x000fe400078e000b */
[----:B------:R-:W4:Y:S05]  /*18c90*/  LDL.LU.64 R10, [R1+0x88] ;  /* 0x00008800010a7983 */ /* 0x000f2a0000300a00 */
[C---:B--2---:R-:W-:Y:S01]  /*18ca0*/  HMMA.16816.F32.BF16 R24, R20.reuse, R14, R24 ;  /* 0x0000000e1418723c */ /* 0x044fe20000041818 */
[----:B----4-:R-:W-:Y:S01]  /*18cb0*/  STL.64 [R1+0x15a0], R10 ;  /* 0x0015a00a01007387 */ /* 0x010fe20000100a00 */
[----:B---3--:R1:W-:Y:S03]  /*18cc0*/  STL.64 [R1+0x1598], R8 ;  /* 0x0015980801007387 */ /* 0x0083e60000100a00 */
[----:B-1----:R-:W2:Y:S01]  /*18cd0*/  LDL.LU.64 R8, [R1+0x90] ;  /* 0x0000900001087983 */ /* 0x002ea20000300a00 */
[----:B------:R-:W2:Y:S02]  /*18ce0*/  LDL.LU.64 R10, [R1+0x98] ;  /* 0x00009800010a7983 */ /* 0x000ea40000300a00 */
[----:B------:R-:W3:Y:S02]  /*18cf0*/  LDL.LU.64 R16, [R1+0x70] ;  /* 0x0000700001107983 */ /* 0x000ee40000300a00 */
[----:B------:R-:W3:Y:S01]  /*18d00*/  LDL.LU.64 R18, [R1+0x78] ;  /* 0x0000780001127983 */ /* 0x000ee20000300a00 */
[----:B------:R-:W4:Y:S01]  /*18d10*/  LDL.LU.64 R4, [R1+0x60] ;  /* 0x0000600001047983 */ /* 0x000f220000300a00 */
[----:B------:R-:W4:Y:S02]  /*18d20*/  LDL.LU.64 R6, [R1+0x68] ;  /* 0x0000680001067983 */ /* 0x000f240000300a00 */
[----:B------:R-:W2:Y:S02]  /*18d30*/  LDL.LU.64 R14, [R1+0x1670] ;  /* 0x00167000010e7983 */ /* 0x000ea40000300a00 */
[----:B------:R-:W2:Y:S07]  /*18d40*/  LDL.LU.64 R12, [R1+0x1668] ;  /* 0x00166800010c7983 */ /* 0x000eae0000300a00 */
[----:B------:R-:W-:Y:S01]  /*18d50*/  STL.64 [R1+0x120], R24 ;  /* 0x0001201801007387 */ /* 0x000fe20000100a00 */
[----:B------:R1:W-:Y:S03]  /*18d60*/  STL.64 [R1+0x128], R26 ;  /* 0x0001281a01007387 */ /* 0x0003e60000100a00 */
[----:B-1----:R-:W2:Y:S01]  /*18d70*/  LDL.LU.64 R26, [R1+0x1660] ;  /* 0x00166000011a7983 */ /* 0x002ea20000300a00 */
[----:B------:R-:W2:Y:S02]  /*18d80*/  LDL.LU.64 R24, [R1+0x1658] ;  /* 0x0016580001187983 */ /* 0x000ea40000300a00 */
[C---:B--2---:R-:W-:Y:S11]  /*18d90*/  HMMA.16816.F32.BF16 R24, R20.reuse, R12, R24 ;  /* 0x0000000c1418723c */ /* 0x044ff60000041818 */
[----:B------:R-:W-:Y:S11]  /*18da0*/  @!UPT UIADD3 URZ, URZ, URZ, URZ ;  /* 0x0000003f3f3ff290 */ /* 0x000ff6000fffe03f */
[----:B------:R-:W-:Y:S01]  /*18db0*/  @!UPT UIADD3 URZ, URZ, URZ, URZ ;  /* 0x0000003f3f3ff290 */ /* 0x000fe2000fffe03f */
[----:B------:R-:W-:Y:S01]  /*18dc0*/  STL.64 [R1+0x110], R24 ;  /* 0x0001101801007387 */ /* 0x000fe20000100a00 */
[----:B------:R1:W-:Y:S03]  /*18dd0*/  STL.64 [R1+0x118], R26 ;  /* 0x0001181a01007387 */ /* 0x0003e60000100a00 */
[----:B-1----:R-:W2:Y:S01]  /*18de0*/  LDL.LU.64 R26, [R1+0x1650] ;  /* 0x00165000011a7983 */ /* 0x002ea20000300a00 */
[----:B------:R-:W2:Y:S02]  /*18df0*/  LDL.LU.64 R24, [R1+0x1648] ;  /* 0x0016480001187983 */ /* 0x000ea40000300a00 */
[C---:B--2---:R-:W-:Y:S01]  /*18e00*/  HMMA.16816.F32.BF16 R24, R20.reuse, R14, R24 ;  /* 0x0000000e1418723c */ /* 0x044fe20000041818 */
[----:B------:R-:W2:Y:S01]  /*18e10*/  LDL.LU.64 R14, [R1+0x1640] ;  /* 0x00164000010e7983 */ /* 0x000ea20000300a00 */
[----:B------:R-:W2:Y:S11]  /*18e20*/  LDL.LU.64 R12, [R1+0x1638] ;  /* 0x00163800010c7983 */ /* 0x000eb60000300a00 */
[----:B------:R-:W-:Y:S10]  /*18e30*/  @!UPT UIADD3 URZ, URZ, URZ, URZ ;  /* 0x0000003f3f3ff290 */ /* 0x000ff4000fffe03f */
        /* <DEDUP_REMOVED lines=48> */
[----:B------:R-:W3:Y:S02]  /*19140*/  LDL.LU.64 R24, [R1+0x40] ;  /* 0x0000400001187983 */ /* 0x000ee40000300a00 */
[----:B------:R-:W3:Y:S01]  /*19150*/  LDL.LU.64 R26, [R1+0x48] ;  /* 0x00004800011a7983 */ /* 0x000ee20000300a00 */
        /* <DEDUP_REMOVED lines=12> */
[----:B-1----:R-:W4:Y:S01]  /*19220*/  LDL.LU.64 R10, [R1+0x1590] ;  /* 0x00159000010a7983 */ /* 0x002f220000300a00 */
[----:B------:R-:W3:Y:S02]  /*19230*/  LDL.LU.64 R8, [R1+0x1588] ;  /* 0x0015880001087983 */ /* 0x000ee40000300a00 */
[----:B------:R-:W2:Y:S02]  /*19240*/  LDL.LU.64 R12, [R1+0x50] ;  /* 0x00005000010c7983 */ /* 0x000ea40000300a00 */
[----:B------:R-:W2:Y:S01]  /*19250*/  LDL.LU.64 R14, [R1+0x58] ;  /* 0x00005800010e7983 */ /* 0x000ea20000300a00 */
[C---:B---3--:R-:W-:Y:S08]  /*19260*/  HMMA.16816.F32.BF16 R16, R20.reuse, R8, R16 ;  /* 0x000000081410723c */ /* 0x048ff00000041810 */
[----:B----4-:R-:W-:Y:S11]  /*19270*/  HMMA.16816.F32.BF16 R4, R20, R10, R4 ;  /* 0x0000000a1404723c */ /* 0x010ff60000041804 */
[----:B------:R-:W-:Y:S04]  /*19280*/  @!UPT UIADD3 URZ, URZ, URZ, URZ ;  /* 0x0000003f3f3ff290 */ /* 0x000fe8000fffe03f */
[----:B------:R-:W-:Y:S01]  /*19290*/  STL.64 [R1+0x70], R16 ;  /* 0x0000701001007387 */ /* 0x000fe20000100a00 */
[----:B------:R1:W-:Y:S03]  /*192a0*/  STL.64 [R1+0x78], R18 ;  /* 0x0000781201007387 */ /* 0x0003e60000100a00 */
[----:B-1----:R-:W3:Y:S04]  /*192b0*/  LDL.LU.64 R18, [R1+0x1580] ;  /* 0x0015800001127983 */ /* 0x002ee80000300a00 */
[----:B------:R-:W-:Y:S02]  /*192c0*/  STL.64 [R1+0x60], R4 ;  /* 0x0000600401007387 */ /* 0x000fe40000100a00 */
[----:B------:R1:W-:Y:S02]  /*192d0*/  STL.64 [R1+0x68], R6 ;  /* 0x0000680601007387 */ /* 0x0003e40000100a00 */
[----:B-1----:R-:W4:Y:S01]  /*192e0*/  LDL.LU.64 R6, [R1+0x1578] ;  /* 0x0015780001067983 */ /* 0x002f220000300a00 */
[----:B------:R-:W2:Y:S02]  /*192f0*/  LDL.LU.64 R4, [R1+0x1570] ;  /* 0x0015700001047983 */ /* 0x000ea40000300a00 */
[----:B------:R-:W-:-:S04]  /*19300*/  IMAD.MOV.U32 R16, RZ, RZ, c[0x0][0x18c] ;  /* 0x00006300ff107624 */ /* 0x000fc800078e00ff */
[----:B------:R-:W-:Y:S01]  /*19310*/  IMAD.SHL.U32 R16, R16, 0x10, RZ ;  /* 0x0000001010107824 */ /* 0x000fe200078e00ff */
[C---:B--2---:R-:W-:Y:S08]  /*19320*/  HMMA.16816.F32.BF16 R12, R20.reuse, R4, R12 ;  /* 0x00000004140c723c */ /* 0x044ff0000004180c */
[----:B----4-:R-:W-:Y:S01]  /*19330*/  HMMA.16816.F32.BF16 R24, R20, R6, R24 ;  /* 0x000000061418723c */ /* 0x010fe20000041818 */
[----:B---3--:R-:W-:-:S06]  /*19340*/  IMAD.WIDE R4, R16, 0x2, R18 ;  /* 0x0000000210047825 */ /* 0x008fcc00078e0212 */
[----:B------:R-:W-:-:S08]  /*19350*/  IMAD.WIDE R6, R16, 0x2, R2 ;  /* 0x0000000210067825 */ /* 0x000fd000078e0202 */
[----:B------:R-:W-:Y:S01]  /*19360*/  STL.64 [R1+0x50], R12 ;  /* 0x0000500c01007387 */ /* 0x000fe20000100a00 */
[----:B------:R-:W-:Y:S07]  /*19370*/  STL.64 [R1+0x58], R14 ;  /* 0x0000580e01007387 */ /* 0x000fee0000100a00 */
[----:B------:R-:W-:Y:S02]  /*19380*/  STL.64 [R1+0x40], R24 ;  /* 0x0000401801007387 */ /* 0x000fe40000100a00 */
[----:B------:R-:W-:Y:S01]  /*19390*/  STL.64 [R1+0x48], R26 ;  /* 0x0000481a01007387 */ /* 0x000fe20000100a00 */
[----:B------:R-:W-:Y:S01]  /*193a0*/  STL [R1+0x1460], R4 ;  /* 0x0014600401007387 */ /* 0x000fe20000100800 */
[----:B------:R1:W-:Y:S02]  /*193b0*/  STL [R1+0x145c], R5 ;  /* 0x00145c0501007387 */ /* 0x0003e40000100800 */
[----:B------:R-:W2:Y:S02]  /*193c0*/  LDL.LU.64 R2, [R1+0x1568] ;  /* 0x0015680001027983 */ /* 0x000ea40000300a00 */
[----:B-1----:R-:W-:-:S02]  /*193d0*/  IMAD.WIDE R4, R16, 0x2, R28 ;  /* 0x0000000210047825 */ /* 0x002fc400078e021c */
[----:B------:R-:W3:Y:S02]  /*193e0*/  LDL.LU.64 R28, [R1+0x1560] ;  /* 0x00156000011c7983 */ /* 0x000ee40000300a00 */
[----:B------:R-:W-:Y:S02]  /*193f0*/  STL [R1+0x1458], R6 ;  /* 0x0014580601007387 */ /* 0x000fe40000100800 */
[----:B------:R2:W-:Y:S02]  /*19400*/  STL [R1+0x1454], R7 ;  /* 0x0014540701007387 */ /* 0x0005e40000100800 */
[----:B------:R-:W-:Y:S01]  /*19410*/  STL [R1+0x1450], R4 ;  /* 0x0014500401007387 */ /* 0x000fe20000100800 */
[----:B------:R3:W-:Y:S01]  /*19420*/  STL [R1+0x144c], R5 ;  /* 0x00144c0501007387 */ /* 0x0007e20000100800 */
[----:B--2---:R-:W-:-:S03]  /*19430*/  IMAD.WIDE R6, R16, 0x2, R2 ;  /* 0x0000000210067825 */ /* 0x004fc600078e0202 */
[----:B------:R-:W2:Y:S01]  /*19440*/  LDL.LU.64 R2, [R1+0x1558] ;  /* 0x0015580001027983 */ /* 0x000ea20000300a00 */
[----:B---3--:R-:W-:-:S03]  /*19450*/  IMAD.WIDE R4, R16, 0x2, R28 ;  /* 0x0000000210047825 */ /* 0x008fc600078e021c */
[----:B------:R-:W3:Y:S01]  /*19460*/  LDL.LU.64 R28, [R1+0x1550] ;  /* 0x00155000011c7983 */ /* 0x000ee20000300a00 */
        /* <DEDUP_REMOVED lines=57> */
[----:B------:R-:W4:Y:S02]  /*19800*/  LDL.LU.64 R24, [R1+0x1138] ;  /* 0x0011380001187983 */ /* 0x000f240000300a00 */
[----:B------:R-:W4:Y:S01]  /*19810*/  LDL.LU.64 R18, [R1+0x1140] ;  /* 0x0011400001127983 */ /* 0x000f220000300a00 */
[----:B------:R2:W-:Y:S01]  /*19820*/  STL [R1+0x10cc], R7 ;  /* 0x0010cc0701007387 */ /* 0x0005e20000100800 */
[----:B------:R-:W-:Y:S02]  /*19830*/  STL [R1+0x10c8], R4 ;  /* 0x0010c80401007387 */ /* 0x000fe40000100800 */
[----:B------:R3:W-:Y:S02]  /*19840*/  STL [R1+0x10c4], R5 ;  /* 0x0010c40501007387 */ /* 0x0007e40000100800 */
[----:B--2---:R-:W-:-:S02]  /*19850*/  IMAD.WIDE R6, R16, 0x2, R2 ;  /* 0x0000000210067825 */ /* 0x004fc400078e0202 */
[----:B------:R-:W2:Y:S02]  /*19860*/  LDL.LU.64 R2, [R1+0x14d8] ;  /* 0x0014d80001027983 */ /* 0x000ea40000300a00 */
[C---:B---3--:R-:W-:Y:S02]  /*19870*/  IMAD.WIDE R4, R16.reuse, 0x2, R28 ;  /* 0x0000000210047825 */ /* 0x048fe400078e021c */
        /* <DEDUP_REMOVED lines=11> */
[----:B------:R2:W-:Y:S01]  /*19930*/  STL [R1+0x10ac], R7 ;  /* 0x0010ac0701007387 */ /* 0x0005e20000100800 */
[----:B------:R-:W-:Y:S01]  /*19940*/  STL [R1+0x10a8], R4 ;  /* 0x0010a80401007387 */ /* 0x000fe20000100800 */
[----:B------:R3:W-:Y:S02]  /*19950*/  STL [R1+0x10a4], R5 ;  /* 0x0010a40501007387 */ /* 0x0007e40000100800 */
[C---:B--2---:R-:W-:Y:S02]  /*19960*/  IMAD.WIDE R6, R16.reuse, 0x2, R2 ;  /* 0x0000000210067825 */ /* 0x044fe400078e0202 */
[----:B------:R-:W2:Y:S02]  /*19970*/  LDL.LU.64 R2, [R1+0x14b8] ;  /* 0x0014b80001027983 */ /* 0x000ea40000300a00 */
[----:B---3--:R-:W-:-:S02]  /*19980*/  IMAD.WIDE R4, R16, 0x2, R28 ;  /* 0x0000000210047825 */ /* 0x008fc400078e021c */
        /* <DEDUP_REMOVED lines=10> */
[----:B------:R-:W3:Y:S02]  /*19a30*/  LDL.LU R10, [R1+0x13ec] ;  /* 0x0013ec00010a7983 */ /* 0x000ee40000300800 */
[----:B------:R4:W-:Y:S01]  /*19a40*/  STL [R1+0x108c], R7 ;  /* 0x00108c0701007387 */ /* 0x0009e20000100800 */
[----:B------:R-:W-:Y:S01]  /*19a50*/  STL [R1+0x1088], R4 ;  /* 0x0010880401007387 */ /* 0x000fe20000100800 */
[----:B------:R1:W-:Y:S02]  /*19a60*/  STL [R1+0x8], R5 ;  /* 0x0000080501007387 */ /* 0x0003e40000100800 */
[----:B------:R-:W-:Y:S02]  /*19a70*/  IMAD.MOV.U32 R9, RZ, RZ, R26 ;  /* 0x000000ffff097224 */ /* 0x000fe400078e001a */
[----:B------:R-:W-:-:S02]  /*19a80*/  IMAD.MOV.U32 R8, RZ, RZ, R27 ;  /* 0x000000ffff087224 */ /* 0x000fc400078e001b */
[----:B----4-:R-:W-:-:S04]  /*19a90*/  IMAD.WIDE R6, R16, 0x2, R24 ;  /* 0x0000000210067825 */ /* 0x010fc800078e0218 */
[C---:B-1----:R-:W-:Y:S01]  /*19aa0*/  IMAD.WIDE R4, R16.reuse, 0x2, R18 ;  /* 0x0000000210047825 */ /* 0x042fe200078e0212 */
[----:B------:R-:W-:Y:S03]  /*19ab0*/  STL [R1+0x4], R6 ;  /* 0x0000040601007387 */ /* 0x000fe60000100800 */
[----:B------:R2:W-:Y:S02]  /*19ac0*/  STL [R1], R7 ;  /* 0x0000000701007387 */ /* 0x0005e40000100800 */
[----:B------:R-:W-:Y:S02]  /*19ad0*/  IMAD.MOV.U32 R27, RZ, RZ, R4 ;  /* 0x000000ffff1b7224 */ /* 0x000fe400078e0004 */
[----:B------:R-:W-:Y:S02]  /*19ae0*/  IMAD.MOV.U32 R26, RZ, RZ, R5 ;  /* 0x000000ffff1a7224 */ /* 0x000fe400078e0005 */
[----:B--2---:R-:W-:-:S02]  /*19af0*/  IMAD.WIDE R6, R16, 0x2, R2 ;  /* 0x0000000210067825 */ /* 0x004fc400078e0202 */
[----:B------:R-:W2:Y:S02]  /*19b00*/  LDL.LU.64 R2, [R1+0x1498] ;  /* 0x0014980001027983 */ /* 0x000ea40000300a00 */
[----:B---3--:R-:W-:Y:S02]  /*19b10*/  IMAD.WIDE R4, R16, 0x2, R28 ;  /* 0x0000000210047825 */ /* 0x008fe400078e021c */
[----:B------:R-:W3:Y:S01]  /*19b20*/  LDL.LU.64 R28, [R1+0x1490] ;  /* 0x00149000011c7983 */ /* 0x000ee20000300a00 */
[----:B------:R-:W-:-:S04]  /*19b30*/  IADD3 R10, R10, -0x1, RZ ;  /* 0xffffffff0a0a7810 */ /* 0x000fc80007ffe0ff */
[----:B------:R-:W-:Y:S01]  /*19b40*/  ISETP.NE.U32.AND P0, PT, R10, RZ, PT ;  /* 0x000000ff0a00720c */ /* 0x000fe20003f05070 */
[----:B------:R-:W-:Y:S02]  /*19b50*/  IMAD.MOV.U32 R19, RZ, RZ, c[0x0][0x188] ;  /* 0x00006200ff137624 */ /* 0x000fe400078e00ff */
[----:B------:R-:W-:Y:S02]  /*19b60*/  IMAD.MOV.U32 R23, RZ, RZ, R4 ;  /* 0x000000ffff177224 */ /* 0x000fe400078e0004 */
[----:B------:R-:W-:Y:S01]  /*19b70*/  IMAD.MOV.U32 R22, RZ, RZ, R5 ;  /* 0x000000ffff167224 */ /* 0x000fe200078e0005 */
[----:B------:R1:W-:Y:S01]  /*19b80*/  STL [R1+0x13ec], R10 ;  /* 0x0013ec0a01007387 */ /* 0x0003e20000100800 */
[----:B------:R-:W-:-:S04]  /*19b90*/  IMAD.WIDE R4, R16, 0x2, R12 ;  /* 0x0000000210047825 */ /* 0x000fc800078e020c */
[----:B------:R-:W-:Y:S02]  /*19ba0*/  IMAD.MOV.U32 R25, RZ, RZ, R6 ;  /* 0x000000ffff197224 */ /* 0x000fe400078e0006 */
[----:B------:R-:W-:Y:S02]  /*19bb0*/  IMAD.MOV.U32 R24, RZ, RZ, R7 ;  /* 0x000000ffff187224 */ /* 0x000fe400078e0007 */
[----:B------:R-:W-:Y:S02]  /*19bc0*/  IMAD.MOV.U32 R21, RZ, RZ, R4 ;  /* 0x000000ffff157224 */ /* 0x000fe400078e0004 */
[----:B------:R-:W-:Y:S02]  /*19bd0*/  IMAD.MOV.U32 R20, RZ, RZ, R5 ;  /* 0x000000ffff147224 */ /* 0x000fe400078e0005 */
[----:B-1----:R-:W-:-:S04]  /*19be0*/  IMAD.SHL.U32 R10, R19, 0x10, RZ ;  /* 0x00000010130a7824 */ /* 0x002fc800078e00ff */
[----:B--2---:R-:W-:Y:S01]  /*19bf0*/  IMAD.WIDE R2, R10, 0x2, R2 ;  /* 0x000000020a027825 */ /* 0x004fe200078e0202 */
[----:B---3--:R-:W-:Y:S01]  /*19c00*/  IADD3 R28, R28, -0x10, RZ ;  /* 0xfffffff01c1c7810 */ /* 0x008fe20007ffe0ff */
[----:B0-----:R-:W-:Y:S01]  /*19c10*/  @!P0 CALL.REL.NOINC `(.L_x_2) ;  /* 0x0000001000008944 */ /* 0x001fe20003c00000 */
[----:B------:R-:W-:Y:S05]  /*19c20*/  BRA `(.L_x_3) ;  /* 0xffff01d000007947 */ /* 0x000fea000383ffff */
.L_x_2:
[----:B------:R-:W-:-:S04]  /*19c30*/  NOP ;  /* 0x0000000000007918 */ /* 0x000fc80000000000 */
[----:B------:R-:W2:Y:S04]  /*19c40*/  LDL.LU R28, [R1+0x26c] ;  /* 0x00026c00011c7983 */ /* 0x000ea80000300800 */
[----:B--2---:R0:W-:Y:S04]  /*19c50*/  STL [R1+0x1cc4], R28 ;  /* 0x001cc41c01007387 */ /* 0x0041e80000100800 */
[----:B0-----:R-:W2:Y:S04]  /*19c60*/  LDL.LU R28, [R1+0x25c] ;  /* 0x00025c00011c7983 */ /* 0x001ea80000300800 */
        /* <DEDUP_REMOVED lines=33> */
[----:B-----5:R-:W2:Y:S01]  /*19e80*/  LDL.LU R0, [R1+0x268] ;  /* 0x0002680001007983 */ /* 0x020ea20000300800 */
[----:B0-----:R-:W-:-:S03]  /*19e90*/  IMAD.MOV.U32 R28, RZ, RZ, R9 ;  /* 0x000000ffff1c7224 */ /* 0x001fc600078e0009 */
        /* <DEDUP_REMOVED lines=33> */
[----:B------:R-:W2:Y:S04]  /*1a0b0*/  LDL.LU R27, [R1+0x27c] ;  /* 0x00027c00011b7983 */ /* 0x000ea80000300800 */
[----:B------:R-:W2:Y:S04]  /*1a0c0*/  LDL.LU R25, [R1+0x278] ;  /* 0x0002780001197983 */ /* 0x000ea80000300800 */
[----:B------:R-:W3:Y:S04]  /*1a0d0*/  LDL.LU R23, [R1+0x244] ;  /* 0x0002440001177983 */ /* 0x000ee80000300800 */
[----:B------:R-:W3:Y:S04]  /*1a0e0*/  LDL.LU R21, [R1+0x240] ;  /* 0x0002400001157983 */ /* 0x000ee80000300800 */
[----:B------:R-:W4:Y:S04]  /*1a0f0*/  LDL.LU R26, [R1+0x254] ;  /* 0x00025400011a7983 */ /* 0x000f280000300800 */
[----:B------:R-:W4:Y:S04]  /*1a100*/  LDL.LU R24, [R1+0x250] ;  /* 0x0002500001187983 */ /* 0x000f280000300800 */
[----:B------:R-:W2:Y:S04]  /*1a110*/  LDL.LU R22, [R1+0x264] ;  /* 0x0002640001167983 */ /* 0x000ea80000300800 */
[----:B------:R-:W2:Y:S04]  /*1a120*/  LDL.LU R20, [R1+0x260] ;  /* 0x0002600001147983 */ /* 0x000ea80000300800 */
[----:B------:R-:W2:Y:S04]  /*1a130*/  LDL.LU R2, [R1+0x274] ;  /* 0x0002740001027983 */ /* 0x000ea80000300800 */
[----:B------:R-:W2:Y:S04]  /*1a140*/  LDL.LU R3, [R1+0x270] ;  /* 0x0002700001037983 */ /* 0x000ea80000300800 */
[----:B------:R-:W2:Y:S04]  /*1a150*/  LDL.LU R4, [R1+0x34c] ;  /* 0x00034c0001047983 */ /* 0x000ea80000300800 */
[----:B------:R-:W2:Y:S01]  /*1a160*/  LDL.LU R5, [R1+0x348] ;  /* 0x0003480001057983 */ /* 0x000ea20000300800 */
[----:B0-----:R-:W-:-:S03]  /*1a170*/  IMAD.MOV.U32 R0, RZ, RZ, R8 ;  /* 0x000000ffff007224 */ /* 0x001fc600078e0008 */
[----:B------:R-:W2:Y:S04]  /*1a180*/  LDL.LU R6, [R1+0x35c] ;  /* 0x00035c0001067983 */ /* 0x000ea80000300800 */
[----:B------:R-:W2:Y:S04]  /*1a190*/  LDL.LU R7, [R1+0x358] ;  /* 0x0003580001077983 */ /* 0x000ea80000300800 */
[----:B------:R-:W2:Y:S04]  /*1a1a0*/  LDL.LU R10, [R1+0x36c] ;  /* 0x00036c00010a7983 */ /* 0x000ea80000300800 */
[----:B------:R-:W2:Y:S04]  /*1a1b0*/  LDL.LU R11, [R1+0x368] ;  /* 0x00036800010b7983 */ /* 0x000ea80000300800 */
[----:B------:R-:W2:Y:S04]  /*1a1c0*/  LDL.LU R8, [R1+0x37c] ;  /* 0x00037c0001087983 */ /* 0x000ea80000300800 */
[----:B------:R-:W2:Y:S04]  /*1a1d0*/  LDL.LU R9, [R1+0x378] ;  /* 0x0003780001097983 */ /* 0x000ea80000300800 */
[----:B------:R-:W2:Y:S04]  /*1a1e0*/  LDL.LU R14, [R1+0x344] ;  /* 0x00034400010e7983 */ /* 0x000ea80000300800 */
[----:B------:R-:W2:Y:S04]  /*1a1f0*/  LDL.LU R15, [R1+0x340] ;  /* 0x00034000010f7983 */ /* 0x000ea80000300800 */
[----:B------:R-:W2:Y:S01]  /*1a200*/  LDL.LU R12, [R1+0x354] ;  /* 0x00035400010c7983 */ /* 0x000ea20000300800 */
[----:B------:R-:W-:-:S03]  /*1a210*/  F2FP.BF16.PACK_AB R28, R0, R28 ;  /* 0x0000001c001c723e */ /* 0x000fc600000010ff */
[----:B------:R-:W2:Y:S04]  /*1a220*/  LDL.LU R13, [R1+0x350] ;  /* 0x00035000010d7983 */ /* 0x000ea80000300800 */
[----:B------:R-:W2:Y:S04]  /*1a230*/  LDL.LU R16, [R1+0x364] ;  /* 0x0003640001107983 */ /* 0x000ea80000300800 */
[----:B------:R-:W2:Y:S04]  /*1a240*/  LDL.LU R17, [R1+0x360] ;  /* 0x0003600001117983 */ /* 0x000ea80000300800 */
[----:B------:R-:W2:Y:S04]  /*1a250*/  LDL.LU R18, [R1+0x374] ;  /* 0x0003740001127983 */ /* 0x000ea80000300800 */
[----:B------:R-:W2:Y:S04]  /*1a260*/  LDL.LU R19, [R1+0x370] ;  /* 0x0003700001137983 */ /* 0x000ea80000300800 */
[----:B------:R0:W-:Y:S04]  /*1a270*/  STL [R1+0x148c], R29 ;  /* 0x00148c1d01007387 */ /* 0x0001e80000100800 */
[----:B0-----:R-:W2:Y:S04]  /*1a280*/  LDL.LU R29, [R1+0x258] ;  /* 0x00025800011d7983 */ /* 0x001ea80000300800 */
[----:B------:R-:W2:Y:S04]  /*1a290*/  LDL.LU R0, [R1+0x1d4c] ;  /* 0x001d4c0001007983 */ /* 0x000ea80000300800 */
[----:B------:R0:W-:Y:S04]  /*1a2a0*/  STL [R1+0x11dc], R28 ;  /* 0x0011dc1c01007387 */ /* 0x0001e80000100800 */
[----:B0-----:R-:W2:Y:S02]  /*1a2b0*/  LDL.LU R28, [R1+0x1d48] ;  /* 0x001d4800011c7983 */ /* 0x001ea40000300800 */
[----:B--2---:R-:W-:-:S02]  /*1a2c0*/  F2FP.BF16.PACK_AB R28, R0, R28 ;  /* 0x0000001c001c723e */ /* 0x004fc400000010ff */
        /* <DEDUP_REMOVED lines=64> */
[----:B------:R-:W2:Y:S01]  /*1a6d0*/  LDL.LU R28, [R1+0x1cc4] ;  /* 0x001cc400011c7983 */ /* 0x000ea20000300800 */
[----:B---3--:R-:W-:-:S03]  /*1a6e0*/  F2FP.BF16.PACK_AB R23, R23, R21 ;  /* 0x000000151717723e */ /* 0x008fc600000010ff */
[----:B------:R-:W-:Y:S01]  /*1a6f0*/  STL [R1+0x1198], R29 ;  /* 0x0011981d01007387 */ /* 0x000fe20000100800 */
[----:B----4-:R-:W-:Y:S02]  /*1a700*/  F2FP.BF16.PACK_AB R21, R26, R24 ;  /* 0x000000181a15723e */ /* 0x010fe400000010ff */
[----:B------:R-:W-:Y:S02]  /*1a710*/  F2FP.BF16.PACK_AB R3, R2, R3 ;  /* 0x000000030203723e */ /* 0x000fe400000010ff */
[----:B------:R-:W-:Y:S02]  /*1a720*/  F2FP.BF16.PACK_AB R2, R4, R5 ;  /* 0x000000050402723e */ /* 0x000fe400000010ff */
[----:B--2---:R-:W-:Y:S02]  /*1a730*/  F2FP.BF16.PACK_AB R28, R28, R0 ;  /* 0x000000001c1c723e */ /* 0x004fe400000010ff */
[----:B------:R-:W-:-:S03]  /*1a740*/  F2FP.BF16.PACK_AB R0, R27, R25 ;  /* 0x000000191b00723e */ /* 0x000fc600000010ff */
[----:B------:R-:W-:Y:S04]  /*1a750*/  STL [R1+0x1194], R28 ;  /* 0x0011941c01007387 */ /* 0x000fe80000100800 */
[----:B------:R0:W-:Y:S04]  /*1a760*/  STL [R1+0x1190], R0 ;  /* 0x0011900001007387 */ /* 0x0001e80000100800 */
[----:B------:R-:W-:Y:S01]  /*1a770*/  STL [R1+0x118c], R23 ;  /* 0x00118c1701007387 */ /* 0x000fe20000100800 */
[----:B0-----:R-:W-:-:S03]  /*1a780*/  F2FP.BF16.PACK_AB R0, R22, R20 ;  /* 0x000000141600723e */ /* 0x001fc600000010ff */
[----:B------:R-:W-:Y:S04]  /*1a790*/  STL [R1+0x1188], R21 ;  /* 0x0011881501007387 */ /* 0x000fe80000100800 */
[----:B------:R0:W-:Y:S04]  /*1a7a0*/  STL [R1+0x1184], R0 ;  /* 0x0011840001007387 */ /* 0x0001e80000100800 */
[----:B------:R1:W-:Y:S01]  /*1a7b0*/  STL [R1+0x1180], R3 ;  /* 0x0011800301007387 */ /* 0x0003e20000100800 */
[----:B0-----:R-:W-:-:S03]  /*1a7c0*/  F2FP.BF16.PACK_AB R0, R6, R7 ;  /* 0x000000070600723e */ /* 0x001fc600000010ff */
[----:B------:R0:W-:Y:S01]  /*1a7d0*/  STL [R1+0x117c], R2 ;  /* 0x00117c0201007387 */ /* 0x0001e20000100800 */
[----:B-1----:R-:W-:-:S03]  /*1a7e0*/  F2FP.BF16.PACK_AB R3, R10, R11 ;  /* 0x0000000b0a03723e */ /* 0x002fc600000010ff */
[----:B------:R1:W-:Y:S04]  /*1a7f0*/  STL [R1+0x1178], R0 ;  /* 0x0011780001007387 */ /* 0x0003e80000100800 */
[----:B------:R2:W-:Y:S01]  /*1a800*/  STL [R1+0x1174], R3 ;  /* 0x0011740301007387 */ /* 0x0005e20000100800 */
[----:B0-----:R-:W-:Y:S02]  /*1a810*/  F2FP.BF16.PACK_AB R2, R8, R9 ;  /* 0x000000090802723e */ /* 0x001fe400000010ff */
[----:B-1----:R-:W-:-:S03]  /*1a820*/  F2FP.BF16.PACK_AB R0, R14, R15 ;  /* 0x0000000f0e00723e */ /* 0x002fc600000010ff */
[----:B------:R0:W-:Y:S01]  /*1a830*/  STL [R1+0x1170], R2 ;  /* 0x0011700201007387 */ /* 0x0001e20000100800 */
[----:B--2---:R-:W-:-:S03]  /*1a840*/  F2FP.BF16.PACK_AB R3, R12, R13 ;  /* 0x0000000d0c03723e */ /* 0x004fc600000010ff */
[----:B------:R1:W-:Y:S04]  /*1a850*/  STL [R1+0x116c], R0 ;  /* 0x00116c0001007387 */ /* 0x0003e80000100800 */
[----:B------:R-:W-:Y:S04]  /*1a860*/  STL [R1+0x1168], R3 ;  /* 0x0011680301007387 */ /* 0x000fe80000100800 */
[----:B------:R-:W2:Y:S01]  /*1a870*/  LDL.LU R29, [R1+0x658] ;  /* 0x00065800011d7983 */ /* 0x000ea20000300800 */
[----:B0-----:R-:W-:Y:S02]  /*1a880*/  F2FP.BF16.PACK_AB R2, R16, R17 ;  /* 0x000000111002723e */ /* 0x001fe400000010ff */
[----:B-1----:R-:W-:-:S03]  /*1a890*/  F2FP.BF16.PACK_AB R0, R18, R19 ;  /* 0x000000131200723e */ /* 0x002fc600000010ff */
[----:B------:R-:W-:Y:S04]  /*1a8a0*/  STL [R1+0x1164], R2 ;  /* 0x0011640201007387 */ /* 0x000fe80000100800 */
[----:B--2---:R0:W-:Y:S04]  /*1a8b0*/  STL [R1+0x1c3c], R29 ;  /* 0x001c3c1d01007387 */ /* 0x0041e80000100800 */
[----:B------:R-:W-:Y:S04]  /*1a8c0*/  STL [R1+0x1160], R0 ;  /* 0x0011600001007387 */ /* 0x000fe80000100800 */
        /* <DEDUP_REMOVED lines=33> */
[----:B------:R-:W3:Y:S04]  /*1aae0*/  LDL.LU R28, [R1+0x66c] ;  /* 0x00066c00011c7983 */ /* 0x000ee80000300800 */
[----:B---3--:R0:W-:Y:S04]  /*1aaf0*/  STL [R1+0x1c38], R28 ;  /* 0x001c381c01007387 */ /* 0x0081e80000100800 */
[----:B0-----:R-:W3:Y:S04]  /*1ab00*/  LDL.LU R28, [R1+0x65c] ;  /* 0x00065c00011c7983 */ /* 0x001ee80000300800 */
        /* <DEDUP_REMOVED lines=33> */
[----:B0-----:R-:W2:Y:S04]  /*1ad20*/  LDL.LU R28, [R1+0x44c] ;  /* 0x00044c00011c7983 */ /* 0x001ea80000300800 */
[----:B------:R-:W3:Y:S04]  /*1ad30*/  LDL.LU R0, [R1+0x668] ;  /* 0x0006680001007983 */ /* 0x000ee80000300800 */
[----:B------:R-:W4:Y:S04]  /*1ad40*/  LDL.LU R27, [R1+0x67c] ;  /* 0x00067c00011b7983 */ /* 0x000f280000300800 */
[----:B------:R-:W4:Y:S04]  /*1ad50*/  LDL.LU R25, [R1+0x678] ;  /* 0x0006780001197983 */ /* 0x000f280000300800 */
[----:B------:R-:W3:Y:S04]  /*1ad60*/  LDL.LU R23, [R1+0x644] ;  /* 0x0006440001177983 */ /* 0x000ee80000300800 */
        /* <DEDUP_REMOVED lines=22> */
[----:B------:R-:W3:Y:S01]  /*1aed0*/  LDL.LU R19, [R1+0x770] ;  /* 0x0007700001137983 */ /* 0x000ee20000300800 */
[----:B--2---:R-:W-:-:S03]  /*1aee0*/  F2FP.BF16.PACK_AB R29, R28, R29 ;  /* 0x0000001d1c1d723e */ /* 0x004fc600000010ff */
        /* <DEDUP_REMOVED lines=71> */
[----:B------:R-:W-:Y:S02]  /*1b360*/  F2FP.BF16.PACK_AB R21, R26, R24 ;  /* 0x000000181a15723e */ /* 0x000fe400000010ff */
[----:B------:R-:W-:Y:S02]  /*1b370*/  F2FP.BF16.PACK_AB R3, R2, R3 ;  /* 0x000000030203723e */ /* 0x000fe400000010ff */
[----:B------:R-:W-:Y:S02]  /*1b380*/  F2FP.BF16.PACK_AB R2, R4, R5 ;  /* 0x000000050402723e */ /* 0x000fe400000010ff */
[----:B--2---:R-:W-:Y:S02]  /*1b390*/  F2FP.BF16.PACK_AB R28, R28, R0 ;  /* 0x000000001c1c723e */ /* 0x004fe400000010ff */
[----:B----4-:R-:W-:-:S03]  /*1b3a0*/  F2FP.BF16.PACK_AB R0, R27, R25 ;  /* 0x000000191b00723e */ /* 0x010fc600000010ff */
        /* <DEDUP_REMOVED lines=776> */
[----:B------:R-:W2:Y:S03]  /*1e430*/  LDL.LU R28, [R1+0x1a18] ;  /* 0x001a1800011c7983 */ /* 0x000ea60000300800 */
[----:B------:R0:W-:Y:S02]  /*1e440*/  STL [R1+0x760], R29 ;  /* 0x0007601d01007387 */ /* 0x0001e40000100800 */
[----:B0-----:R-:W2:Y:S02]  /*1e450*/  LDL.LU R29, [R1+0x1a14] ;  /* 0x001a1400011d7983 */ /* 0x001ea40000300800 */
[----:B--2---:R-:W-:Y:S02]  /*1e460*/  F2FP.BF16.PACK_AB R29, R28, R29 ;  /* 0x0000001d1c1d723e */ /* 0x004fe400000010ff */
[----:B------:R-:W2:Y:S03]  /*1e470*/  LDL.LU R28, [R1+0x1a10] ;  /* 0x001a1000011c7983 */ /* 0x000ea60000300800 */
[----:B------:R0:W-:Y:S02]  /*1e480*/  STL [R1+0x75c], R29 ;  /* 0x00075c1d01007387 */ /* 0x0001e40000100800 */
[----:B0-----:R-:W2:Y:S02]  /*1e490*/  LDL.LU R29, [R1+0x1a0c] ;  /* 0x001a0c00011d7983 */ /* 0x001ea40000300800 */
[----:B--2---:R-:W-:-:S02]  /*1e4a0*/  F2FP.BF16.PACK_AB R29, R28, R29 ;  /* 0x0000001d1c1d723e */ /* 0x004fc400000010ff */
[----:B------:R-:W2:Y:S03]  /*1e4b0*/  LDL.LU R28, [R1+0x1a08] ;  /* 0x001a0800011c7983 */ /* 0x000ea60000300800 */
[----:B------:R-:W-:Y:S01]  /*1e4c0*/  STL [R1+0x758], R29 ;  /* 0x0007581d01007387 */ /* 0x000fe20000100800 */
[----:B---3--:R-:W-:Y:S01]  /*1e4d0*/  F2FP.BF16.PACK_AB R23, R23, R21 ;  /* 0x000000151717723e */ /* 0x008fe200000010ff */
[----:B------:R-:W-:Y:S01]  /*1e4e0*/  F2FP.BF16.PACK_AB R21, R26, R24 ;  /* 0x000000181a15723e */ /* 0x000fe200000010ff */
[----:B------:R-:W-:Y:S01]  /*1e4f0*/  F2FP.BF16.PACK_AB R3, R2, R3 ;  /* 0x000000030203723e */ /* 0x000fe200000010ff */
[----:B------:R-:W-:Y:S01]  /*1e500*/  F2FP.BF16.PACK_AB R2, R4, R5 ;  /* 0x000000050402723e */ /* 0x000fe200000010ff */
[----:B--2---:R-:W-:Y:S01]  /*1e510*/  F2FP.BF16.PACK_AB R28, R28, R0 ;  /* 0x000000001c1c723e */ /* 0x004fe200000010ff */
[----:B----4-:R-:W-:-:S04]  /*1e520*/  F2FP.BF16.PACK_AB R0, R27, R25 ;  /* 0x000000191b00723e */ /* 0x010fc800000010ff */
[----:B------:R-:W-:Y:S01]  /*1e530*/  STL [R1+0x754], R28 ;  /* 0x0007541c01007387 */ /* 0x000fe20000100800 */
[----:B------:R0:W-:Y:S02]  /*1e540*/  STL [R1+0x750], R0 ;  /* 0x0007500001007387 */ /* 0x0001e40000100800 */
[----:B------:R-:W-:Y:S02]  /*1e550*/  STL [R1+0x74c], R23 ;  /* 0x00074c1701007387 */ /* 0x000fe40000100800 */
[----:B------:R-:W-:Y:S01]  /*1e560*/  STL [R1+0x748], R21 ;  /* 0x0007481501007387 */ /* 0x000fe20000100800 */
[----:B0-----:R-:W-:-:S05]  /*1e570*/  F2FP.BF16.PACK_AB R0, R22, R20 ;  /* 0x000000141600723e */ /* 0x001fca00000010ff */
[----:B------:R0:W-:Y:S01]  /*1e580*/  STL [R1+0x744], R0 ;  /* 0x0007440001007387 */ /* 0x0001e20000100800 */
[----:B------:R1:W-:Y:S02]  /*1e590*/  STL [R1+0x740], R3 ;  /* 0x0007400301007387 */ /* 0x0003e40000100800 */
[----:B------:R2:W-:Y:S01]  /*1e5a0*/  STL [R1+0x6bc], R2 ;  /* 0x0006bc0201007387 */ /* 0x0005e20000100800 */
[----:B0-----:R-:W-:Y:S02]  /*1e5b0*/  F2FP.BF16.PACK_AB R0, R6, R7 ;  /* 0x000000070600723e */ /* 0x001fe400000010ff */
[----:B-1----:R-:W-:Y:S02]  /*1e5c0*/  F2FP.BF16.PACK_AB R3, R10, R11 ;  /* 0x0000000b0a03723e */ /* 0x002fe400000010ff */
[----:B--2---:R-:W-:Y:S01]  /*1e5d0*/  F2FP.BF16.PACK_AB R2, R8, R9 ;  /* 0x000000090802723e */ /* 0x004fe200000010ff */
[----:B------:R0:W-:Y:S02]  /*1e5e0*/  STL [R1+0x6b8], R0 ;  /* 0x0006b80001007387 */ /* 0x0001e40000100800 */
[----:B------:R1:W-:Y:S02]  /*1e5f0*/  STL [R1+0x6b4], R3 ;  /* 0x0006b40301007387 */ /* 0x0003e40000100800 */
[----:B------:R2:W-:Y:S01]  /*1e600*/  STL [R1+0x6b0], R2 ;  /* 0x0006b00201007387 */ /* 0x0005e20000100800 */
[----:B0-----:R-:W-:-:S02]  /*1e610*/  F2FP.BF16.PACK_AB R0, R14, R15 ;  /* 0x0000000f0e00723e */ /* 0x001fc400000010ff */
[----:B-1----:R-:W-:-:S03]  /*1e620*/  F2FP.BF16.PACK_AB R3, R12, R13 ;  /* 0x0000000d0c03723e */ /* 0x002fc600000010ff */
[----:B------:R0:W-:Y:S02]  /*1e630*/  STL [R1+0x6ac], R0 ;  /* 0x0006ac0001007387 */ /* 0x0001e40000100800 */
[----:B------:R-:W-:Y:S02]  /*1e640*/  STL [R1+0x6a8], R3 ;  /* 0x0006a80301007387 */ /* 0x000fe40000100800 */
[----:B------:R-:W3:Y:S01]  /*1e650*/  LDL.LU R29, [R1+0xa98] ;  /* 0x000a9800011d7983 */ /* 0x000ee20000300800 */
[----:B--2---:R-:W-:Y:S02]  /*1e660*/  F2FP.BF16.PACK_AB R2, R16, R17 ;  /* 0x000000111002723e */ /* 0x004fe400000010ff */
[----:B0-----:R-:W-:-:S03]  /*1e670*/  F2FP.BF16.PACK_AB R0, R18, R19 ;  /* 0x000000131200723e */ /* 0x001fc600000010ff */
[----:B------:R-:W-:Y:S04]  /*1e680*/  STL [R1+0x6a4], R2 ;  /* 0x0006a40201007387 */ /* 0x000fe80000100800 */
[----:B---3--:R0:W-:Y:S01]  /*1e690*/  STL [R1+0x1980], R29 ;  /* 0x0019801d01007387 */ /* 0x0081e20000100800 */
[----:B------:R-:W-:Y:S03]  /*1e6a0*/  STL [R1+0x6a0], R0 ;  /* 0x0006a00001007387 */ /* 0x000fe60000100800 */
        /* <DEDUP_REMOVED lines=32> */
[----:B0-----:R-:W2:Y:S01]  /*1e8b0*/  LDL.LU R29, [R1+0x888] ;  /* 0x00088800011d7983 */ /* 0x001ea20000300800 */
[----:B------:R-:W3:Y:S03]  /*1e8c0*/  LDL.LU R28, [R1+0xaac] ;  /* 0x000aac00011c7983 */ /* 0x000ee60000300800 */
        /* <DEDUP_REMOVED lines=35> */
[----:B0-----:R-:W2:Y:S01]  /*1eb00*/  LDL.LU R28, [R1+0x88c] ;  /* 0x00088c00011c7983 */ /* 0x001ea20000300800 */
[----:B------:R-:W3:Y:S02]  /*1eb10*/  LDL.LU R0, [R1+0xaa8] ;  /* 0x000aa80001007983 */ /* 0x000ee40000300800 */
[----:B------:R-:W4:Y:S02]  /*1eb20*/  LDL.LU R27, [R1+0xabc] ;  /* 0x000abc00011b7983 */ /* 0x000f240000300800 */
[----:B------:R-:W4:Y:S01]  /*1eb30*/  LDL.LU R25, [R1+0xab8] ;  /* 0x000ab80001197983 */ /* 0x000f220000300800 */
[----:B------:R-:W3:Y:S01]  /*1eb40*/  LDL.LU R23, [R1+0xa84] ;  /* 0x000a840001177983 */ /* 0x000ee20000300800 */
[----:B------:R-:W3:Y:S02]  /*1eb50*/  LDL.LU R21, [R1+0xa80] ;  /* 0x000a800001157983 */ /* 0x000ee40000300800 */
[----:B------:R-:W3:Y:S02]  /*1eb60*/  LDL.LU R26, [R1+0xa94] ;  /* 0x000a9400011a7983 */ /* 0x000ee40000300800 */
[----:B------:R-:W3:Y:S01]  /*1eb70*/  LDL.LU R24, [R1+0xa90] ;  /* 0x000a900001187983 */ /* 0x000ee20000300800 */
        /* <DEDUP_REMOVED lines=1739> */
[----:B------:R-:W3:Y:S03]  /*25830*/  LDL.LU R5, [R1+0xfa8] ;  /* 0x000fa80001057983 */ /* 0x000ee60000300800 */
[----:B---3--:R0:W-:Y:S04]  /*25840*/  STL [R1+0x14d4], R5 ;  /* 0x0014d40501007387 */ /* 0x0081e80000100800 */
[----:B0-----:R-:W3:Y:S01]  /*25850*/  LDL.LU R5, [R1+0xf9c] ;  /* 0x000f9c0001057983 */ /* 0x001ee20000300800 */
[----:B------:R-:W4:Y:S03]  /*25860*/  LDL.LU R4, [R1+0xfb8] ;  /* 0x000fb80001047983 */ /* 0x000f260000300800 */
[----:B----4-:R0:W-:Y:S04]  /*25870*/  STL [R1+0x14d0], R4 ;  /* 0x0014d00401007387 */ /* 0x0101e80000100800 */
[----:B0-----:R-:W4:Y:S01]  /*25880*/  LDL.LU R4, [R1+0xfac] ;  /* 0x000fac0001047983 */ /* 0x001f220000300800 */
[----:B------:R-:W2:Y:S03]  /*25890*/  LDL.LU R11, [R1+0xf80] ;  /* 0x000f8000010b7983 */ /* 0x000ea60000300800 */
[----:B--2---:R0:W-:Y:S04]  /*258a0*/  STL [R1+0x14cc], R11 ;  /* 0x0014cc0b01007387 */ /* 0x0041e80000100800 */
[----:B0-----:R-:W2:Y:S01]  /*258b0*/  LDL.LU R11, [R1+0xfbc] ;  /* 0x000fbc00010b7983 */ /* 0x001ea20000300800 */
        /* <DEDUP_REMOVED lines=42> */
[----:B------:R-:W2:Y:S01]  /*25b60*/  LDL.LU R29, [R1+0x104c] ;  /* 0x00104c00011d7983 */ /* 0x000ea20000300800 */
[----:B------:R-:W-:-:S02]  /*25b70*/  F2FP.BF16.PACK_AB R7, R6, R7 ;  /* 0x000000070607723e */ /* 0x000fc400000010ff */
[----:B--2---:R0:W-:Y:S04]  /*25b80*/  STL [R1+0x1490], R29 ;  /* 0x0014901d01007387 */ /* 0x0041e80000100800 */
[----:B0-----:R-:W2:Y:S01]  /*25b90*/  LDL.LU R29, [R1+0x103c] ;  /* 0x00103c00011d7983 */ /* 0x001ea20000300800 */
[----:B------:R-:W2:Y:S02]  /*25ba0*/  LDL.LU R20, [R1+0x1048] ;  /* 0x0010480001147983 */ /* 0x000ea40000300800 */
[----:B------:R-:W2:Y:S02]  /*25bb0*/  LDL.LU R28, [R1+0x1014] ;  /* 0x00101400011c7983 */ /* 0x000ea40000300800 */
[----:B------:R-:W2:Y:S01]  /*25bc0*/  LDL.LU R27, [R1+0x1010] ;  /* 0x00101000011b7983 */ /* 0x000ea20000300800 */
[----:B------:R-:W2:Y:S01]  /*25bd0*/  LDL.LU R0, [R1+0x1024] ;  /* 0x0010240001007983 */ /* 0x000ea20000300800 */
[----:B------:R-:W2:Y:S02]  /*25be0*/  LDL.LU R26, [R1+0x1020] ;  /* 0x00102000011a7983 */ /* 0x000ea40000300800 */
[----:B------:R-:W2:Y:S02]  /*25bf0*/  LDL.LU R25, [R1+0x1034] ;  /* 0x0010340001197983 */ /* 0x000ea40000300800 */
[----:B------:R-:W2:Y:S01]  /*25c00*/  LDL.LU R24, [R1+0x1030] ;  /* 0x0010300001187983 */ /* 0x000ea20000300800 */
[----:B------:R-:W2:Y:S01]  /*25c10*/  LDL.LU R2, [R1+0x1044] ;  /* 0x0010440001027983 */ /* 0x000ea20000300800 */
[----:B------:R-:W2:Y:S02]  /*25c20*/  LDL.LU R3, [R1+0x1040] ;  /* 0x0010400001037983 */ /* 0x000ea40000300800 */
[----:B------:R-:W2:Y:S02]  /*25c30*/  LDL.LU R6, [R1+0x1518] ;  /* 0x0015180001067983 */ /* 0x000ea40000300800 */
        /* <DEDUP_REMOVED lines=28> */
[----:B------:R0:W-:Y:S02]  /*25e00*/  STL [R1], R7 ;  /* 0x0000000701007387 */ /* 0x0001e40000100800 */
[----:B0-----:R-:W2:Y:S02]  /*25e10*/  LDL.LU R7, [R1+0x14dc] ;  /* 0x0014dc0001077983 */ /* 0x001ea40000300800 */
[----:B--2---:R-:W-:Y:S02]  /*25e20*/  F2FP.BF16.PACK_AB R7, R6, R7 ;  /* 0x000000070607723e */ /* 0x004fe400000010ff */
[----:B------:R-:W3:Y:S02]  /*25e30*/  LDL.LU R6, [R1+0x14d8] ;  /* 0x0014d80001067983 */ /* 0x000ee40000300800 */
[----:B---3--:R-:W-:-:S02]  /*25e40*/  F2FP.BF16.PACK_AB R6, R5, R6 ;  /* 0x000000060506723e */ /* 0x008fc400000010ff */
[----:B------:R-:W4:Y:S02]  /*25e50*/  LDL.LU R5, [R1+0x14d4] ;  /* 0x0014d40001057983 */ /* 0x000f240000300800 */
[----:B----4-:R-:W-:Y:S02]  /*25e60*/  F2FP.BF16.PACK_AB R5, R4, R5 ;  /* 0x000000050405723e */ /* 0x010fe400000010ff */
[----:B------:R-:W2:Y:S02]  /*25e70*/  LDL.LU R4, [R1+0x14d0] ;  /* 0x0014d00001047983 */ /* 0x000ea40000300800 */
[----:B--2---:R-:W-:Y:S02]  /*25e80*/  F2FP.BF16.PACK_AB R4, R11, R4 ;  /* 0x000000040b04723e */ /* 0x004fe400000010ff */
[----:B------:R-:W2:Y:S02]  /*25e90*/  LDL.LU R11, [R1+0x14cc] ;  /* 0x0014cc00010b7983 */ /* 0x000ea40000300800 */
[----:B--2---:R-:W-:-:S02]  /*25ea0*/  F2FP.BF16.PACK_AB R11, R10, R11 ;  /* 0x0000000b0a0b723e */ /* 0x004fc400000010ff */
[----:B------:R-:W2:Y:S02]  /*25eb0*/  LDL.LU R10, [R1+0x14c8] ;  /* 0x0014c800010a7983 */ /* 0x000ea40000300800 */
[----:B--2---:R-:W-:Y:S02]  /*25ec0*/  F2FP.BF16.PACK_AB R10, R9, R10 ;  /* 0x0000000a090a723e */ /* 0x004fe400000010ff */
        /* <DEDUP_REMOVED lines=26> */
[----:B------:R-:W2:Y:S01]  /*26070*/  LDL.LU R29, [R1+0x1490] ;  /* 0x00149000011d7983 */ /* 0x000ea20000300800 */
[----:B------:R-:W-:Y:S02]  /*26080*/  F2FP.BF16.PACK_AB R25, R25, R24 ;  /* 0x000000181919723e */ /* 0x000fe400000010ff */
[----:B------:R-:W-:-:S02]  /*26090*/  F2FP.BF16.PACK_AB R27, R28, R27 ;  /* 0x0000001b1c1b723e */ /* 0x000fc400000010ff */
[----:B------:R-:W-:Y:S02]  /*260a0*/  F2FP.BF16.PACK_AB R26, R0, R26 ;  /* 0x0000001a001a723e */ /* 0x000fe400000010ff */
[----:B--2---:R-:W-:Y:S02]  /*260b0*/  F2FP.BF16.PACK_AB R20, R29, R20 ;  /* 0x000000141d14723e */ /* 0x004fe400000010ff */
[----:B------:R0:W5:Y:S01]  /*260c0*/  LDL.LU R29, [R1+0x148c] ;  /* 0x00148c00011d7983 */ /* 0x0001620000300800 */
[----:B------:R-:W-:-:S03]  /*260d0*/  F2FP.BF16.PACK_AB R24, R2, R3 ;  /* 0x000000030218723e */ /* 0x000fc600000010ff */
.L_x_1:
[----:B0-----:R-:W2:Y:S04]  /*260e0*/  LDL.LU R0, [R1+0x1488] ;  /* 0x0014880001007983 */ /* 0x001ea80000300800 */
[----:B------:R-:W3:Y:S04]  /*260f0*/  LDL.LU R3, [R1+0x1484] ;  /* 0x0014840001037983 */ /* 0x000ee80000300800 */
[----:B------:R-:W0:Y:S02]  /*26100*/  S2R R2, SR_TID.X ;  /* 0x0000000000027919 */ /* 0x000e240000002100 */
[----:B0-----:R-:W-:-:S02]  /*26110*/  IMAD.SHL.U32 R28, R2, 0x40, RZ ;  /* 0x00000040021c7824 */ /* 0x001fc400078e00ff */
[----:B------:R-:W-:-:S03]  /*26120*/  IMAD.SHL.U32 R2, R2, 0x4, RZ ;  /* 0x0000000402027824 */ /* 0x000fc600078e00ff */
[----:B------:R-:W-:Y:S01]  /*26130*/  LOP3.LUT R28, R28, 0x800, RZ, 0xc0, !PT ;  /* 0x000008001c1c7812 */ /* 0x000fe200078ec0ff */
[----:B------:R-:W-:Y:S01]  /*26140*/  BAR.SYNC.DEFER_BLOCKING 0x0 ;  /* 0x0000000000007b1d */ /* 0x000fe20000010000 */
[----:B--2---:R-:W-:-:S04]  /*26150*/  LOP3.LUT R0, R0, 0x3000, RZ, 0xc0, !PT ;  /* 0x0000300000007812 */ /* 0x004fc800078ec0ff */
[----:B---3--:R-:W-:-:S04]  /*26160*/  LOP3.LUT R0, R0, 0x60, R3, 0xf8, !PT ;  /* 0x0000006000007812 */ /* 0x008fc800078ef803 */
[----:B------:R-:W-:-:S05]  /*26170*/  LOP3.LUT R0, R0, 0x170, R2, 0x78, !PT ;  /* 0x0000017000007812 */ /* 0x000fca00078e7802 */
[----:B------:R-:W-:-:S05]  /*26180*/  IMAD.IADD R0, R28, 0x1, R0 ;  /* 0x000000011c007824 */ /* 0x000fca00078e0200 */
[----:B------:R0:W-:Y:S04]  /*26190*/  STS.128 [R0], R24 ;  /* 0x0000001800007388 */ /* 0x0001e80000000c00 */
[----:B0-----:R-:W2:Y:S04]  /*261a0*/  LDL.LU R24, [R1+0x90] ;  /* 0x0000900001187983 */ /* 0x001ea80000300800 */
[----:B------:R-:W2:Y:S04]  /*261b0*/  LDL.LU R25, [R1+0x94] ;  /* 0x0000940001197983 */ /* 0x000ea80000300800 */
[----:B------:R-:W3:Y:S04]  /*261c0*/  LDL.LU R26, [R1+0x98] ;  /* 0x00009800011a7983 */ /* 0x000ee80000300800 */
[----:B------:R-:W3:Y:S04]  /*261d0*/  LDL.LU R27, [R1+0x9c] ;  /* 0x00009c00011b7983 */ /* 0x000ee80000300800 */
[----:B------:R0:W-:Y:S04]  /*261e0*/  STS.128 [R0+0x80], R20 ;  /* 0x0000801400007388 */ /* 0x0001e80000000c00 */
[----:B------:R-:W-:Y:S04]  /*261f0*/  STS.128 [R0+0x200], R16 ;  /* 0x0002001000007388 */ /* 0x000fe80000000c00 */
[----:B---3--:R-:W-:Y:S04]  /*26200*/  STL.64 [R1+0x1a70], R26 ;  /* 0x001a701a01007387 */ /* 0x008fe80000100a00 */
[----:B--2---:R-:W-:Y:S04]  /*26210*/  STL.64 [R1+0x1a68], R24 ;  /* 0x001a681801007387 */ /* 0x004fe80000100a00 */
[----:B------:R1:W-:Y:S04]  /*26220*/  STL [R1+0x1524], R22 ;  /* 0x0015241601007387 */ /* 0x0003e80000100800 */
[----:B0-----:R-:W2:Y:S04]  /*26230*/  LDL.LU R20, [R1+0x10] ;  /* 0x0000100001147983 */ /* 0x001ea80000300800 */
[----:B------:R-:W2:Y:S04]  /*26240*/  LDL.LU R21, [R1+0x14] ;  /* 0x0000140001157983 */ /* 0x000ea80000300800 */
[----:B-1----:R-:W2:Y:S04]  /*26250*/  LDL.LU R22, [R1+0x18] ;  /* 0x0000180001167983 */ /* 0x002ea80000300800 */
[----:B------:R-:W2:Y:S04]  /*26260*/  LDL.LU R23, [R1+0x1c] ;  /* 0x00001c0001177983 */ /* 0x000ea80000300800 */
[----:B------:R-:W3:Y:S04]  /*26270*/  LDL.LU R16, [R1+0x80] ;  /* 0x0000800001107983 */ /* 0x000ee80000300800 */
[----:B------:R-:W3:Y:S04]  /*26280*/  LDL.LU R17, [R1+0x84] ;  /* 0x0000840001117983 */ /* 0x000ee80000300800 */
[----:B------:R-:W4:Y:S04]  /*26290*/  LDL.LU R18, [R1+0x88] ;  /* 0x0000880001127983 */ /* 0x000f280000300800 */
[----:B------:R-:W4:Y:S04]  /*262a0*/  LDL.LU R19, [R1+0x8c] ;  /* 0x00008c0001137983 */ /* 0x000f280000300800 */
[----:B------:R0:W-:Y:S04]  /*262b0*/  STS.128 [R0+0x280], R12 ;  /* 0x0002800c00007388 */ /* 0x0001e80000000c00 */
[----:B----4-:R-:W-:Y:S04]  /*262c0*/  STL.64 [R1+0x1a80], R18 ;  /* 0x001a801201007387 */ /* 0x010fe80000100a00 */
[----:B---3--:R-:W-:Y:S04]  /*262d0*/  STL.64 [R1+0x1a78], R16 ;  /* 0x001a781001007387 */ /* 0x008fe80000100a00 */
[----:B0-----:R-:W3:Y:S04]  /*262e0*/  LDL.LU R12, [R1+0x70] ;  /* 0x00007000010c7983 */ /* 0x001ee80000300800 */
[----:B------:R-:W3:Y:S04]  /*262f0*/  LDL.LU R13, [R1+0x74] ;  /* 0x00007400010d7983 */ /* 0x000ee80000300800 */
[----:B------:R-:W4:Y:S04]  /*26300*/  LDL.LU R14, [R1+0x78] ;  /* 0x00007800010e7983 */ /* 0x000f280000300800 */
[----:B------:R-:W4:Y:S04]  /*26310*/  LDL.LU R15, [R1+0x7c] ;  /* 0x00007c00010f7983 */ /* 0x000f280000300800 */
[----:B------:R-:W-:Y:S04]  /*26320*/  STS.128 [R0+0x480], R4 ;  /* 0x0004800400007388 */ /* 0x000fe80000000c00 */
[----:B----4-:R-:W-:Y:S04]  /*26330*/  STL.64 [R1+0x1a90], R14 ;  /* 0x001a900e01007387 */ /* 0x010fe80000100a00 */
[----:B---3--:R0:W-:Y:S04]  /*26340*/  STL.64 [R1+0x1a88], R12 ;  /* 0x001a880c01007387 */ /* 0x0081e80000100a00 */
[----:B0-----:R-:W3:Y:S04]  /*26350*/  LDL.LU R12, [R1] ;  /* 0x00000000010c7983 */ /* 0x001ee80000300800 */
[----:B------:R-:W3:Y:S04]  /*26360*/  LDL.LU R13, [R1+0x4] ;  /* 0x00000400010d7983 */ /* 0x000ee80000300800 */
[----:B------:R-:W3:Y:S04]  /*26370*/  LDL.LU R14, [R1+0x8] ;  /* 0x00000800010e7983 */ /* 0x000ee80000300800 */
[----:B------:R-:W3:Y:S04]  /*26380*/  LDL.LU R15, [R1+0xc] ;  /* 0x00000c00010f7983 */ /* 0x000ee80000300800 */
[----:B------:R-:W4:Y:S04]  /*26390*/  LDL.LU R4, [R1+0x60] ;  /* 0x0000600001047983 */ /* 0x000f280000300800 */
[----:B------:R-:W4:Y:S04]  /*263a0*/  LDL.LU R5, [R1+0x64] ;  /* 0x0000640001057983 */ /* 0x000f280000300800 */
[----:B------:R-:W3:Y:S04]  /*263b0*/  LDL.LU R6, [R1+0x68] ;  /* 0x0000680001067983 */ /* 0x000ee80000300800 */
[----:B------:R-:W3:Y:S01]  /*263c0*/  LDL.LU R7, [R1+0x6c] ;  /* 0x00006c0001077983 */ /* 0x000ee20000300800 */
[----:B-----5:R-:W-:-:S04]  /*263d0*/  IADD3 R2, R29, 0x1, RZ ;  /* 0x000000011d027810 */ /* 0x020fc80007ffe0ff */
[----:B------:R-:W-:Y:S02]  /*263e0*/  ISETP.GE.AND P0, PT, R2, c[0x0][0x17c], PT ;  /* 0x00005f0002007a0c */ /* 0x000fe40003f06270 */
[----:B------:R-:W0:Y:S04]  /*263f0*/  S2R R2, SR_TID.X ;  /* 0x0000000000027919 */ /* 0x000e280000002100 */
[----:B------:R-:W1:Y:S04]  /*26400*/  S2R R28, SR_TID.X ;  /* 0x00000000001c7919 */ /* 0x000e680000002100 */
[----:B------:R-:W-:Y:S04]  /*26410*/  STS.128 [R0+0x400], R8 ;  /* 0x0004000800007388 */ /* 0x000fe80000000c00 */
[----:B--2---:R-:W-:Y:S01]  /*26420*/  STS.128 [R0+0x680], R20 ;  /* 0x0006801400007388 */ /* 0x004fe20000000c00 */
[----:B0-----:R-:W-:Y:S01]  /*26430*/  IMAD.SHL.U32 R2, R2, 0x800, RZ ;  /* 0x0000080002027824 */ /* 0x001fe200078e00ff */
[----:B-1----:R-:W-:-:S04]  /*26440*/  LOP3.LUT R28, R28, 0x7f, RZ, 0xc0, !PT ;  /* 0x0000007f1c1c7812 */ /* 0x002fc800078ec0ff */
[----:B------:R-:W-:-:S05]  /*26450*/  LOP3.LUT R2, R2, 0x3000, RZ, 0xc0, !PT ;  /* 0x0000300002027812 */ /* 0x000fca00078ec0ff */
[----:B------:R-:W-:-:S05]  /*26460*/  IMAD R2, R28, 0x10, R2 ;  /* 0x000000101c027824 */ /* 0x000fca00078e0202 */
[----:B------:R-:W-:Y:S02]  /*26470*/  LOP3.LUT R28, R2, 0x20, RZ, 0x3c, !PT ;  /* 0x00000020021c7812 */ /* 0x000fe400078e3cff */
[----:B------:R-:W-:-:S04]  /*26480*/  IADD3 R3, R29, 0x2, RZ ;  /* 0x000000021d037810 */ /* 0x000fc80007ffe0ff */
[----:B------:R-:W-:Y:S02]  /*26490*/  ISETP.GE.AND P2, PT, R3, c[0x0][0x17c], PT ;  /* 0x00005f0003007a0c */ /* 0x000fe40003f46270 */
[----:B------:R-:W-:Y:S01]  /*264a0*/  LOP3.LUT R3, R2, 0x40, RZ, 0x3c, !PT ;  /* 0x0000004002037812 */ /* 0x000fe200078e3cff */
[----:B---3--:R-:W-:Y:S04]  /*264b0*/  STL.64 [R1+0x1aa0], R6 ;  /* 0x001aa00601007387 */ /* 0x008fe80000100a00 */
[----:B----4-:R-:W-:Y:S04]  /*264c0*/  STL.64 [R1+0x1a98], R4 ;  /* 0x001a980401007387 */ /* 0x010fe80000100a00 */
[----:B------:R-:W2:Y:S04]  /*264d0*/  LDL.LU R16, [R1+0x20] ;  /* 0x0000200001107983 */ /* 0x000ea80000300800 */
[----:B------:R-:W2:Y:S04]  /*264e0*/  LDL.LU R17, [R1+0x24] ;  /* 0x0000240001117983 */ /* 0x000ea80000300800 */
[----:B------:R-:W2:Y:S04]  /*264f0*/  LDL.LU R18, [R1+0x28] ;  /* 0x0000280001127983 */ /* 0x000ea80000300800 */
[----:B------:R-:W2:Y:S04]  /*26500*/  LDL.LU R19, [R1+0x2c] ;  /* 0x00002c0001137983 */ /* 0x000ea80000300800 */
[----:B------:R-:W3:Y:S04]  /*26510*/  LDL.LU R24, [R1+0x30] ;  /* 0x0000300001187983 */ /* 0x000ee80000300800 */
[----:B------:R-:W3:Y:S04]  /*26520*/  LDL.LU R25, [R1+0x34] ;  /* 0x0000340001197983 */ /* 0x000ee80000300800 */
[----:B------:R-:W3:Y:S04]  /*26530*/  LDL.LU R26, [R1+0x38] ;  /* 0x00003800011a7983 */ /* 0x000ee80000300800 */
[----:B------:R-:W3:Y:S04]  /*26540*/  LDL.LU R27, [R1+0x3c] ;  /* 0x00003c00011b7983 */ /* 0x000ee80000300800 */
[----:B------:R-:W-:Y:S04]  /*26550*/  STS.128 [R0+0x600], R12 ;  /* 0x0006000c00007388 */ /* 0x000fe80000000c00 */
[----:B------:R-:W-:Y:S06]  /*26560*/  BAR.SYNC.DEFER_BLOCKING 0x0 ;  /* 0x0000000000007b1d */ /* 0x000fec0000010000 */
[----:B------:R-:W0:Y:S04]  /*26570*/  LDS.128 R4, [R2] ;  /* 0x0000000002047984 */ /* 0x000e280000000c00 */
[----:B------:R-:W-:Y:S04]  /*26580*/  LDS.128 R20, [R2+0x800] ;  /* 0x0008000002147984 */ /* 0x000fe80000000c00 */
[----:B0-----:R-:W-:Y:S01]  /*26590*/  STL [R1+0x204], R5 ;  /* 0x0002040501007387 */ /* 0x001fe20000100800 */
[----:B------:R-:W-:-:S03]  /*265a0*/  IMAD.MOV.U32 R8, RZ, RZ, R4 ;  /* 0x000000ffff087224 */ /* 0x000fc600078e0004 */
[----:B------:R-:W-:Y:S04]  /*265b0*/  STL.64 [R1+0x208], R6 ;  /* 0x0002080601007387 */ /* 0x000fe80000100a00 */
[----:B------:R-:W0:Y:S04]  /*265c0*/  LDS.128 R4, [R28] ;  /* 0x000000001c047984 */ /* 0x000e280000000c00 */
[----:B------:R1:W-:Y:S04]  /*265d0*/  STL [R1+0x155c], R8 ;  /* 0x00155c0801007387 */ /* 0x0003e80000100800 */
[----:B-1----:R-:W3:Y:S04]  /*265e0*/  LDL.LU R8, [R1+0x50] ;  /* 0x0000500001087983 */ /* 0x002ee80000300800 */
[----:B------:R-:W3:Y:S04]  /*265f0*/  LDL.LU R9, [R1+0x54] ;  /* 0x0000540001097983 */ /* 0x000ee80000300800 */
[----:B------:R-:W3:Y:S04]  /*26600*/  LDL.LU R10, [R1+0x58] ;  /* 0x00005800010a7983 */ /* 0x000ee80000300800 */
[----:B------:R-:W3:Y:S04]  /*26610*/  LDL.LU R11, [R1+0x5c] ;  /* 0x00005c00010b7983 */ /* 0x000ee80000300800 */
[----:B0-----:R-:W-:Y:S04]  /*26620*/  STL [R1+0x214], R5 ;  /* 0x0002140501007387 */ /* 0x001fe80000100800 */
[----:B------:R0:W-:Y:S04]  /*26630*/  STL.64 [R1+0x320], R20 ;  /* 0x0003201401007387 */ /* 0x0001e80000100a00 */
[----:B------:R-:W-:Y:S04]  /*26640*/  STL.64 [R1+0x328], R22 ;  /* 0x0003281601007387 */ /* 0x000fe80000100a00 */
[----:B------:R-:W-:Y:S01]  /*26650*/  STL.64 [R1+0x218], R6 ;  /* 0x0002180601007387 */ /* 0x000fe20000100a00 */
[----:B0-----:R-:W-:-:S03]  /*26660*/  IMAD.MOV.U32 R21, RZ, RZ, R4 ;  /* 0x000000ffff157224 */ /* 0x001fc600078e0004 */
[----:B------:R-:W0:Y:S04]  /*26670*/  LDS.128 R4, [R28+0x800] ;  /* 0x000800001c047984 */ /* 0x000e280000000c00 */
[----:B------:R-:W-:Y:S04]  /*26680*/  STL [R1+0x1558], R21 ;  /* 0x0015581501007387 */ /* 0x000fe80000100800 */
[----:B------:R-:W-:Y:S04]  /*26690*/  LDS.128 R20, [R3] ;  /* 0x0000000003147984 */ /* 0x000fe80000000c00 */
[----:B0-----:R-:W-:Y:S04]  /*266a0*/  STL.64 [R1+0x3c0], R4 ;  /* 0x0003c00401007387 */ /* 0x001fe80000100a00 */
[----:B------:R-:W-:Y:S04]  /*266b0*/  STL.64 [R1+0x3c8], R6 ;  /* 0x0003c80601007387 */ /* 0x000fe80000100a00 */
[----:B------:R-:W0:Y:S01]  /*266c0*/  LDS.128 R4, [R3+0x800] ;  /* 0x0008000003047984 */ /* 0x000e220000000c00 */
[----:B------:R-:W-:-:S03]  /*266d0*/  LOP3.LUT R12, R2, 0x60, RZ, 0x3c, !PT ;  /* 0x00000060020c7812 */ /* 0x000fc600078e3cff */
[----:B0-----:R-:W-:Y:S04]  /*266e0*/  STL.64 [R1+0x3e0], R4 ;  /* 0x0003e00401007387 */ /* 0x001fe80000100a00 */
[----:B------:R-:W-:Y:S04]  /*266f0*/  STL.64 [R1+0x220], R20 ;  /* 0x0002201401007387 */ /* 0x000fe80000100a00 */
[----:B------:R0:W-:Y:S04]  /*26700*/  STL.64 [R1+0x228], R22 ;  /* 0x0002281601007387 */ /* 0x0001e80000100a00 */
[----:B------:R-:W-:Y:S01]  /*26710*/  STL [R1+0x3ec], R7 ;  /* 0x0003ec0701007387 */ /* 0x000fe20000100800 */
[----:B0-----:R-:W-:-:S03]  /*26720*/  IMAD.MOV.U32 R22, RZ, RZ, R6 ;  /* 0x000000ffff167224 */ /* 0x001fc600078e0006 */
[----:B------:R-:W0:Y:S04]  /*26730*/  LDS.128 R4, [R12] ;  /* 0x000000000c047984 */ /* 0x000e280000000c00 */
[----:B------:R-:W1:Y:S04]  /*26740*/  LDS.128 R12, [R12+0x800] ;  /* 0x000800000c0c7984 */ /* 0x000e680000000c00 */
[----:B------:R-:W-:Y:S06]  /*26750*/  BAR.SYNC.DEFER_BLOCKING 0x0 ;  /* 0x0000000000007b1d */ /* 0x000fec0000010000 */
[----:B------:R2:W-:Y:S04]  /*26760*/  STL [R1+0x1528], R22 ;  /* 0x0015281601007387 */ /* 0x0005e80000100800 */
[----:B------:R-:W4:Y:S04]  /*26770*/  LDL.LU R20, [R1+0x40] ;  /* 0x0000400001147983 */ /* 0x000f280000300800 */
[----:B------:R-:W4:Y:S04]  /*26780*/  LDL.LU R21, [R1+0x44] ;  /* 0x0000440001157983 */ /* 0x000f280000300800 */
[----:B--2---:R-:W4:Y:S04]  /*26790*/  LDL.LU R22, [R1+0x48] ;  /* 0x0000480001167983 */ /* 0x004f280000300800 */
[----:B------:R-:W4:Y:S04]  /*267a0*/  LDL.LU R23, [R1+0x4c] ;  /* 0x00004c0001177983 */ /* 0x000f280000300800 */
[----:B0-----:R-:W-:Y:S04]  /*267b0*/  STL.64 [R1+0x300], R4 ;  /* 0x0003000401007387 */ /* 0x001fe80000100a00 */
[----:B------:R0:W-:Y:S04]  /*267c0*/  STL.64 [R1+0x308], R6 ;  /* 0x0003080601007387 */ /* 0x0001e80000100a00 */
[----:B------:R-:W-:Y:S04]  /*267d0*/  STS.128 [R0], R16 ;  /* 0x0000001000007388 */ /* 0x000fe80000000c00 */
[----:B0-----:R-:W2:Y:S04]  /*267e0*/  LDL.LU.64 R6, [R1+0x1aa0] ;  /* 0x001aa00001067983 */ /* 0x001ea80000300a00 */
[----:B------:R-:W2:Y:S04]  /*267f0*/  LDL.LU.64 R4, [R1+0x1a98] ;  /* 0x001a980001047983 */ /* 0x000ea80000300a00 */
[----:B-1----:R-:W-:Y:S04]  /*26800*/  STL.64 [R1+0x400], R12 ;  /* 0x0004000c01007387 */ /* 0x002fe80000100a00 */
[----:B------:R0:W-:Y:S04]  /*26810*/  STL.64 [R1+0x408], R14 ;  /* 0x0004080e01007387 */ /* 0x0001e80000100a00 */
[----:B---3--:R1:W-:Y:S04]  /*26820*/  STS.128 [R0+0x80], R24 ;  /* 0x0000801800007388 */ /* 0x0083e80000000c00 */
[----:B0-----:R-:W3:Y:S04]  /*26830*/  LDL.LU.64 R14, [R1+0x1a90] ;  /* 0x001a9000010e7983 */ /* 0x001ee80000300a00 */
[----:B------:R-:W3:Y:S04]  /*26840*/  LDL.LU.64 R12, [R1+0x1a88] ;  /* 0x001a8800010c7983 */ /* 0x000ee80000300a00 */
[----:B------:R-:W3:Y:S04]  /*26850*/  LDL.LU.64 R18, [R1+0x1a80] ;  /* 0x001a800001127983 */ /* 0x000ee80000300a00 */
[----:B------:R-:W3:Y:S04]  /*26860*/  LDL.LU.64 R16, [R1+0x1a78] ;  /* 0x001a780001107983 */ /* 0x000ee80000300a00 */
[----:B-1----:R-:W3:Y:S04]  /*26870*/  LDL.LU.64 R26, [R1+0x1a70] ;  /* 0x001a7000011a7983 */ /* 0x002ee80000300a00 */
[----:B------:R-:W3:Y:S04]  /*26880*/  LDL.LU.64 R24, [R1+0x1a68] ;  /* 0x001a680001187983 */ /* 0x000ee80000300a00 */
[----:B------:R-:W-:Y:S04]  /*26890*/  STS.128 [R0+0x280], R8 ;  /* 0x0002800800007388 */ /* 0x000fe80000000c00 */
[----:B----4-:R-:W-:Y:S04]  /*268a0*/  STS.128 [R0+0x200], R20 ;  /* 0x0002001400007388 */ /* 0x010fe80000000c00 */
[----:B--2---:R-:W-:Y:S04]  /*268b0*/  STS.128 [R0+0x400], R4 ;  /* 0x0004000400007388 */ /* 0x004fe80000000c00 */
[----:B---3--:R-:W-:Y:S04]  /*268c0*/  STS.128 [R0+0x480], R12 ;  /* 0x0004800c00007388 */ /* 0x008fe80000000c00 */
[----:B------:R-:W-:Y:S04]  /*268d0*/  STS.128 [R0+0x600], R16 ;  /* 0x0006001000007388 */ /* 0x000fe80000000c00 */
[----:B------:R-:W-:Y:S04]  /*268e0*/  STS.128 [R0+0x680], R24 ;  /* 0x0006801800007388 */ /* 0x000fe80000000c00 */
[----:B------:R-:W-:Y:S06]  /*268f0*/  BAR.SYNC.DEFER_BLOCKING 0x0 ;  /* 0x0000000000007b1d */ /* 0x000fec0000010000 */
[----:B------:R-:W0:Y:S04]  /*26900*/  LDS.128 R4, [R2] ;  /* 0x0000000002047984 */ /* 0x000e280000000c00 */
[----:B------:R-:W1:Y:S04]  /*26910*/  LDS.128 R12, [R2+0x800] ;  /* 0x00080000020c7984 */ /* 0x000e680000000c00 */
[----:B------:R-:W2:Y:S04]  /*26920*/  LDS.128 R8, [R28] ;  /* 0x000000001c087984 */ /* 0x000ea80000000c00 */
[----:B0-----:R-:W-:Y:S04]  /*26930*/  STL.64 [R1+0x40], R4 ;  /* 0x0000400401007387 */ /* 0x001fe80000100a00 */
[----:B------:R-:W-:Y:S04]  /*26940*/  STL.64 [R1+0x48], R6 ;  /* 0x0000480601007387 */ /* 0x000fe80000100a00 */
[----:B------:R-:W0:Y:S04]  /*26950*/  LDS.128 R4, [R28+0x800] ;  /* 0x000800001c047984 */ /* 0x000e280000000c00 */
[----:B-1----:R1:W-:Y:S04]  /*26960*/  STL.64 [R1+0x310], R12 ;  /* 0x0003100c01007387 */ /* 0x0023e80000100a00 */
[----:B------:R3:W-:Y:S04]  /*26970*/  STL.64 [R1+0x318], R14 ;  /* 0x0003180e01007387 */ /* 0x0007e80000100a00 */
[----:B------:R-:W4:Y:S04]  /*26980*/  LDL.LU R16, [R1+0x180] ;  /* 0x0001800001107983 */ /* 0x000f280000300800 */
[----:B--2---:R-:W-:Y:S04]  /*26990*/  STL.64 [R1+0x60], R8 ;  /* 0x0000600801007387 */ /* 0x004fe80000100a00 */
[----:B------:R-:W-:Y:S04]  /*269a0*/  STL.64 [R1+0x68], R10 ;  /* 0x0000680a01007387 */ /* 0x000fe80000100a00 */
[----:B0-----:R0:W-:Y:S04]  /*269b0*/  STL.64 [R1+0x330], R4 ;  /* 0x0003300401007387 */ /* 0x0011e80000100a00 */
[----:B------:R2:W-:Y:S04]  /*269c0*/  STL.64 [R1+0x338], R6 ;  /* 0x0003380601007387 */ /* 0x0005e80000100a00 */
[----:B------:R-:W4:Y:S04]  /*269d0*/  LDL.LU R17, [R1+0x184] ;  /* 0x0001840001117983 */ /* 0x000f280000300800 */
[----:B------:R-:W2:Y:S04]  /*269e0*/  LDL.LU R18, [R1+0x188] ;  /* 0x0001880001127983 */ /* 0x000ea80000300800 */
[----:B------:R-:W2:Y:S04]  /*269f0*/  LDL.LU R19, [R1+0x18c] ;  /* 0x00018c0001137983 */ /* 0x000ea80000300800 */
[----:B--2---:R-:W-:Y:S04]  /*26a00*/  STL.64 [R1+0x19b0], R18 ;  /* 0x0019b01201007387 */ /* 0x004fe80000100a00 */
[----:B----4-:R-:W-:Y:S04]  /*26a10*/  STL.64 [R1+0x19a8], R16 ;  /* 0x0019a81001007387 */ /* 0x010fe80000100a00 */
[----:B-1----:R-:W2:Y:S04]  /*26a20*/  LDL.LU R12, [R1+0x170] ;  /* 0x00017000010c7983 */ /* 0x002ea80000300800 */
[----:B------:R-:W2:Y:S04]  /*26a30*/  LDL.LU R13, [R1+0x174] ;  /* 0x00017400010d7983 */ /* 0x000ea80000300800 */
[----:B---3--:R-:W3:Y:S04]  /*26a40*/  LDL.LU R14, [R1+0x178] ;  /* 0x00017800010e7983 */ /* 0x008ee80000300800 */
[----:B------:R-:W3:Y:S04]  /*26a50*/  LDL.LU R15, [R1+0x17c] ;  /* 0x00017c00010f7983 */ /* 0x000ee80000300800 */
[----:B---3--:R-:W-:Y:S04]  /*26a60*/  STL.64 [R1+0x19c0], R14 ;  /* 0x0019c00e01007387 */ /* 0x008fe80000100a00 */
[----:B--2---:R-:W-:Y:S04]  /*26a70*/  STL.64 [R1+0x19b8], R12 ;  /* 0x0019b80c01007387 */ /* 0x004fe80000100a00 */
[----:B0-----:R-:W2:Y:S04]  /*26a80*/  LDL.LU R4, [R1+0x160] ;  /* 0x0001600001047983 */ /* 0x001ea80000300800 */
[----:B------:R-:W2:Y:S04]  /*26a90*/  LDL.LU R5, [R1+0x164] ;  /* 0x0001640001057983 */ /* 0x000ea80000300800 */
[----:B------:R-:W3:Y:S04]  /*26aa0*/  LDL.LU R6, [R1+0x168] ;  /* 0x0001680001067983 */ /* 0x000ee80000300800 */
[----:B------:R-:W3:Y:S04]  /*26ab0*/  LDL.LU R7, [R1+0x16c] ;  /* 0x00016c0001077983 */ /* 0x000ee80000300800 */
[----:B---3--:R-:W-:Y:S04]  /*26ac0*/  STL.64 [R1+0x19d0], R6 ;  /* 0x0019d00601007387 */ /* 0x008fe80000100a00 */
[----:B--2---:R-:W-:Y:S04]  /*26ad0*/  STL.64 [R1+0x19c8], R4 ;  /* 0x0019c80401007387 */ /* 0x004fe80000100a00 */
[----:B------:R-:W2:Y:S04]  /*26ae0*/  LDL.LU R20, [R1+0x140] ;  /* 0x0001400001147983 */ /* 0x000ea80000300800 */
[----:B------:R-:W2:Y:S04]  /*26af0*/  LDL.LU R21, [R1+0x144] ;  /* 0x0001440001157983 */ /* 0x000ea80000300800 */
[----:B------:R-:W3:Y:S04]  /*26b00*/  LDL.LU R22, [R1+0x148] ;  /* 0x0001480001167983 */ /* 0x000ee80000300800 */
[----:B------:R-:W3:Y:S04]  /*26b10*/  LDL.LU R23, [R1+0x14c] ;  /* 0x00014c0001177983 */ /* 0x000ee80000300800 */
[----:B---3--:R-:W-:Y:S04]  /*26b20*/  STL.64 [R1+0x19e0], R22 ;  /* 0x0019e01601007387 */ /* 0x008fe80000100a00 */
[----:B--2---:R0:W-:Y:S04]  /*26b30*/  STL.64 [R1+0x19d8], R20 ;  /* 0x0019d81401007387 */ /* 0x0041e80000100a00 */
[----:B0-----:R-:W2:Y:S04]  /*26b40*/  LDL.LU R20, [R1+0x110] ;  /* 0x0001100001147983 */ /* 0x001ea80000300800 */
        /* <DEDUP_REMOVED lines=44> */
[----:B------:R-:W3:Y:S01]  /*26e10*/  LDL.LU R23, [R1+0xac] ;  /* 0x0000ac0001177983 */ /* 0x000ee20000300800 */
[----:B------:R-:W-:-:S03]  /*26e20*/  LOP3.LUT R7, R2, 0x60, RZ, 0x3c, !PT ;  /* 0x0000006002077812 */ /* 0x000fc600078e3cff */
[----:B---3--:R-:W-:Y:S04]  /*26e30*/  STL.64 [R1+0x1a60], R22 ;  /* 0x001a601601007387 */ /* 0x008fe80000100a00 */
[----:B--2---:R-:W-:Y:S04]  /*26e40*/  STL.64 [R1+0x1a58], R20 ;  /* 0x001a581401007387 */ /* 0x004fe80000100a00 */
[----:B------:R-:W0:Y:S04]  /*26e50*/  LDS.128 R20, [R3] ;  /* 0x0000000003147984 */ /* 0x000e280000000c00 */
        /* <DEDUP_REMOVED lines=8> */
[----:B------:R-:W4:Y:S04]  /*26ee0*/  LDL.LU R8, [R1+0x150] ;  /* 0x0001500001087983 */ /* 0x000f280000300800 */
[----:B------:R-:W4:Y:S04]  /*26ef0*/  LDL.LU R9, [R1+0x154] ;  /* 0x0001540001097983 */ /* 0x000f280000300800 */
[----:B------:R-:W4:Y:S04]  /*26f00*/  LDL.LU R10, [R1+0x158] ;  /* 0x00015800010a7983 */ /* 0x000f280000300800 */
[----:B------:R-:W4:Y:S04]  /*26f10*/  LDL.LU R11, [R1+0x15c] ;  /* 0x00015c00010b7983 */ /* 0x000f280000300800 */
[----:B------:R-:W2:Y:S04]  /*26f20*/  LDL.LU R24, [R1+0x190] ;  /* 0x0001900001187983 */ /* 0x000ea80000300800 */
[----:B------:R-:W2:Y:S04]  /*26f30*/  LDL.LU R25, [R1+0x194] ;  /* 0x0001940001197983 */ /* 0x000ea80000300800 */
[----:B------:R-:W2:Y:S04]  /*26f40*/  LDL.LU R26, [R1+0x198] ;  /* 0x00019800011a7983 */ /* 0x000ea80000300800 */
[----:B------:R-:W2:Y:S04]  /*26f50*/  LDL.LU R27, [R1+0x19c] ;  /* 0x00019c00011b7983 */ /* 0x000ea80000300800 */
[----:B0-----:R-:W-:Y:S04]  /*26f60*/  STL.64 [R1+0x80], R20 ;  /* 0x0000801401007387 */ /* 0x001fe80000100a00 */
[----:B------:R-:W-:Y:S04]  /*26f70*/  STL.64 [R1+0x88], R22 ;  /* 0x0000881601007387 */ /* 0x000fe80000100a00 */
[----:B------:R-:W0:Y:S04]  /*26f80*/  LDS.128 R20, [R3+0x800] ;  /* 0x0008000003147984 */ /* 0x000e280000000c00 */
[----:B0-----:R-:W-:Y:S04]  /*26f90*/  STL.64 [R1+0x3d0], R20 ;  /* 0x0003d01401007387 */ /* 0x001fe80000100a00 */
[----:B------:R-:W-:Y:S04]  /*26fa0*/  STL.64 [R1+0x3d8], R22 ;  /* 0x0003d81601007387 */ /* 0x000fe80000100a00 */
[----:B------:R-:W0:Y:S04]  /*26fb0*/  LDS.128 R20, [R7] ;  /* 0x0000000007147984 */ /* 0x000e280000000c00 */
[----:B0-----:R-:W-:Y:S04]  /*26fc0*/  STL.64 [R1+0x230], R20 ;  /* 0x0002301401007387 */ /* 0x001fe80000100a00 */
[----:B------:R-:W-:Y:S04]  /*26fd0*/  STL.64 [R1+0x238], R22 ;  /* 0x0002381601007387 */ /* 0x000fe80000100a00 */
[----:B------:R-:W0:Y:S04]  /*26fe0*/  LDS.128 R20, [R7+0x800] ;  /* 0x0008000007147984 */ /* 0x000e280000000c00 */
[----:B0-----:R-:W-:Y:S04]  /*26ff0*/  STL.64 [R1+0x3f0], R20 ;  /* 0x0003f01401007387 */ /* 0x001fe80000100a00 */
[----:B------:R0:W-:Y:S04]  /*27000*/  STL.64 [R1+0x3f8], R22 ;  /* 0x0003f81601007387 */ /* 0x0001e80000100a00 */
[----:B0-----:R-:W2:Y:S04]  /*27010*/  LDL.LU.64 R22, [R1+0x1a60] ;  /* 0x001a600001167983 */ /* 0x001ea80000300a00 */
[----:B------:R-:W2:Y:S04]  /*27020*/  LDL.LU.64 R20, [R1+0x1a58] ;  /* 0x001a580001147983 */ /* 0x000ea80000300a00 */
[----:B------:R-:W-:Y:S06]  /*27030*/  BAR.SYNC.DEFER_BLOCKING 0x0 ;  /* 0x0000000000007b1d */ /* 0x000fec0000010000 */
[----:B--2---:R0:W-:Y:S04]  /*27040*/  STS.128 [R0], R20 ;  /* 0x0000001400007388 */ /* 0x0041e80000000c00 */
[----:B0-----:R-:W2:Y:S04]  /*27050*/  LDL.LU.64 R22, [R1+0x1a50] ;  /* 0x001a500001167983 */ /* 0x001ea80000300a00 */
[----:B------:R-:W2:Y:S04]  /*27060*/  LDL.LU.64 R20, [R1+0x1a48] ;  /* 0x001a480001147983 */ /* 0x000ea80000300a00 */
[----:B--2---:R0:W-:Y:S04]  /*27070*/  STS.128 [R0+0x80], R20 ;  /* 0x0000801400007388 */ /* 0x0041e80000000c00 */
        /* <DEDUP_REMOVED lines=17> */
[----:B--2---:R-:W-:Y:S04]  /*27190*/  STS.128 [R0+0x680], R20 ;  /* 0x0006801400007388 */ /* 0x004fe80000000c00 */
[----:B------:R-:W-:Y:S06]  /*271a0*/  BAR.SYNC.DEFER_BLOCKING 0x0 ;  /* 0x0000000000007b1d */ /* 0x000fec0000010000 */
[----:B------:R-:W0:Y:S04]  /*271b0*/  LDS.128 R20, [R2] ;  /* 0x0000000002147984 */ /* 0x000e280000000c00 */
        /* <DEDUP_REMOVED lines=18> */
[----:B------:R-:W1:Y:S04]  /*272e0*/  LDS.128 R4, [R7+0x800] ;  /* 0x0008000007047984 */ /* 0x000e680000000c00 */
[----:B------:R-:W-:Y:S06]  /*272f0*/  BAR.SYNC.DEFER_BLOCKING 0x0 ;  /* 0x0000000000007b1d */ /* 0x000fec0000010000 */
[----:B---3--:R-:W-:Y:S04]  /*27300*/  STS.128 [R0], R12 ;  /* 0x0000000c00007388 */ /* 0x008fe80000000c00 */
[----:B0-----:R-:W-:Y:S04]  /*27310*/  STL.64 [R1+0x90], R20 ;  /* 0x0000901401007387 */ /* 0x001fe80000100a00 */
[----:B------:R0:W-:Y:S04]  /*27320*/  STL.64 [R1+0x98], R22 ;  /* 0x0000981601007387 */ /* 0x0001e80000100a00 */
[----:B------:R-:W-:Y:S04]  /*27330*/  STS.128 [R0+0x80], R16 ;  /* 0x0000801000007388 */ /* 0x000fe80000000c00 */
[----:B0-----:R-:W2:Y:S04]  /*27340*/  LDL.LU.64 R22, [R1+0x19e0] ;  /* 0x0019e00001167983 */ /* 0x001ea80000300a00 */
[----:B------:R-:W2:Y:S04]  /*27350*/  LDL.LU.64 R20, [R1+0x19d8] ;  /* 0x0019d80001147983 */ /* 0x000ea80000300a00 */
[----:B-1----:R-:W-:Y:S04]  /*27360*/  STL.64 [R1+0x110], R4 ;  /* 0x0001100401007387 */ /* 0x002fe80000100a00 */
[----:B------:R0:W-:Y:S04]  /*27370*/  STL.64 [R1+0x118], R6 ;  /* 0x0001180601007387 */ /* 0x0001e80000100a00 */
[----:B0-----:R-:W3:Y:S04]  /*27380*/  LDL.LU.64 R6, [R1+0x19d0] ;  /* 0x0019d00001067983 */ /* 0x001ee80000300a00 */
[----:B------:R-:W3:Y:S04]  /*27390*/  LDL.LU.64 R4, [R1+0x19c8] ;  /* 0x0019c80001047983 */ /* 0x000ee80000300a00 */
[----:B------:R-:W2:Y:S04]  /*273a0*/  LDL.LU.64 R14, [R1+0x19c0] ;  /* 0x0019c000010e7983 */ /* 0x000ea80000300a00 */
[----:B------:R-:W2:Y:S04]  /*273b0*/  LDL.LU.64 R12, [R1+0x19b8] ;  /* 0x0019b800010c7983 */ /* 0x000ea80000300a00 */
[----:B------:R-:W2:Y:S04]  /*273c0*/  LDL.LU.64 R18, [R1+0x19b0] ;  /* 0x0019b00001127983 */ /* 0x000ea80000300a00 */
[----:B------:R-:W2:Y:S04]  /*273d0*/  LDL.LU.64 R16, [R1+0x19a8] ;  /* 0x0019a80001107983 */ /* 0x000ea80000300a00 */
[----:B--2---:R0:W-:Y:S04]  /*273e0*/  STS.128 [R0+0x600], R16 ;  /* 0x0006001000007388 */ /* 0x0041e80000000c00 */
[----:B0-----:R-:W2:Y:S04]  /*273f0*/  LDL.LU R16, [R1+0x250] ;  /* 0x0002500001107983 */ /* 0x001ea80000300800 */
[----:B------:R-:W2:Y:S04]  /*27400*/  LDL.LU R17, [R1+0x254] ;  /* 0x0002540001117983 */ /* 0x000ea80000300800 */
[----:B------:R-:W2:Y:S04]  /*27410*/  LDL.LU R18, [R1+0x258] ;  /* 0x0002580001127983 */ /* 0x000ea80000300800 */
[----:B------:R-:W2:Y:S04]  /*27420*/  LDL.LU R19, [R1+0x25c] ;  /* 0x00025c0001137983 */ /* 0x000ea80000300800 */
[----:B---3--:R0:W-:Y:S04]  /*27430*/  STS.128 [R0+0x400], R4 ;  /* 0x0004000400007388 */ /* 0x0081e80000000c00 */
[----:B--2---:R-:W-:Y:S04]  /*27440*/  STL.64 [R1+0x1980], R18 ;  /* 0x0019801201007387 */ /* 0x004fe80000100a00 */
[----:B------:R-:W-:Y:S04]  /*27450*/  STL.64 [R1+0x1978], R16 ;  /* 0x0019781001007387 */ /* 0x000fe80000100a00 */
[----:B0-----:R-:W2:Y:S04]  /*27460*/  LDL.LU R4, [R1+0x1f0] ;  /* 0x0001f00001047983 */ /* 0x001ea80000300800 */
[----:B------:R-:W2:Y:S04]  /*27470*/  LDL.LU R5, [R1+0x1f4] ;  /* 0x0001f40001057983 */ /* 0x000ea80000300800 */
[----:B------:R-:W3:Y:S04]  /*27480*/  LDL.LU R6, [R1+0x1f8] ;  /* 0x0001f80001067983 */ /* 0x000ee80000300800 */
[----:B------:R-:W3:Y:S04]  /*27490*/  LDL.LU R7, [R1+0x1fc] ;  /* 0x0001fc0001077983 */ /* 0x000ee80000300800 */
[----:B----4-:R0:W-:Y:S04]  /*274a0*/  STS.128 [R0+0x280], R8 ;  /* 0x0002800800007388 */ /* 0x0101e80000000c00 */
[----:B------:R-:W-:Y:S04]  /*274b0*/  STS.128 [R0+0x200], R20 ;  /* 0x0002001400007388 */ /* 0x000fe80000000c00 */
[----:B------:R-:W-:Y:S04]  /*274c0*/  STS.128 [R0+0x480], R12 ;  /* 0x0004800c00007388 */ /* 0x000fe80000000c00 */
[----:B------:R-:W-:Y:S04]  /*274d0*/  STS.128 [R0+0x680], R24 ;  /* 0x0006801800007388 */ /* 0x000fe80000000c00 */
[----:B------:R-:W-:Y:S06]  /*274e0*/  BAR.SYNC.DEFER_BLOCKING 0x0 ;  /* 0x0000000000007b1d */ /* 0x000fec0000010000 */
[----:B------:R-:W-:Y:S04]  /*274f0*/  LDS.128 R24, [R28] ;  /* 0x000000001c187984 */ /* 0x000fe80000000c00 */
[----:B---3--:R-:W-:Y:S04]  /*27500*/  STL.64 [R1+0x1990], R6 ;  /* 0x0019900601007387 */ /* 0x008fe80000100a00 */
[----:B--2---:R-:W-:Y:S04]  /*27510*/  STL.64 [R1+0x1988], R4 ;  /* 0x0019880401007387 */ /* 0x004fe80000100a00 */
[----:B0-----:R-:W2:Y:S04]  /*27520*/  LDL.LU R8, [R1+0x1e0] ;  /* 0x0001e00001087983 */ /* 0x001ea80000300800 */
[----:B------:R-:W2:Y:S04]  /*27530*/  LDL.LU R9, [R1+0x1e4] ;  /* 0x0001e40001097983 */ /* 0x000ea80000300800 */
[----:B------:R-:W3:Y:S04]  /*27540*/  LDL.LU R10, [R1+0x1e8] ;  /* 0x0001e800010a7983 */ /* 0x000ee80000300800 */
[----:B------:R-:W3:Y:S04]  /*27550*/  LDL.LU R11, [R1+0x1ec] ;  /* 0x0001ec00010b7983 */ /* 0x000ee80000300800 */
[----:B------:R-:W0:Y:S02]  /*27560*/  LDS.128 R4, [R2] ;  /* 0x0000000002047984 */ /* 0x000e240000000c00 */
[----:B0-----:R-:W-:-:S02]  /*27570*/  IMAD.MOV.U32 R21, RZ, RZ, R4 ;  /* 0x000000ffff157224 */ /* 0x001fc400078e0004 */
[----:B---3--:R-:W-:Y:S04]  /*27580*/  STL.64 [R1+0x19a0], R10 ;  /* 0x0019a00a01007387 */ /* 0x008fe80000100a00 */
[----:B--2---:R-:W-:Y:S04]  /*27590*/  STL.64 [R1+0x1998], R8 ;  /* 0x0019980801007387 */ /* 0x004fe80000100a00 */
[----:B------:R-:W3:Y:S04]  /*275a0*/  LDL.LU R12, [R1+0x240] ;  /* 0x00024000010c7983 */ /* 0x000ee80000300800 */
[----:B------:R-:W3:Y:S04]  /*275b0*/  LDL.LU R13, [R1+0x244] ;  /* 0x00024400010d7983 */ /* 0x000ee80000300800 */
[----:B------:R-:W3:Y:S04]  /*275c0*/  LDL.LU R14, [R1+0x248] ;  /* 0x00024800010e7983 */ /* 0x000ee80000300800 */
[----:B------:R-:W3:Y:S04]  /*275d0*/  LDL.LU R15, [R1+0x24c] ;  /* 0x00024c00010f7983 */ /* 0x000ee80000300800 */
[----:B------:R0:W-:Y:S04]  /*275e0*/  STL [R1+0x4], R5 ;  /* 0x0000040501007387 */ /* 0x0001e80000100800 */
[----:B------:R1:W-:Y:S04]  /*275f0*/  STL.64 [R1+0x8], R6 ;  /* 0x0000080601007387 */ /* 0x0003e80000100a00 */
[----:B------:R-:W3:Y:S04]  /*27600*/  LDL.LU R4, [R1+0x1a0] ;  /* 0x0001a00001047983 */ /* 0x000ee80000300800 */
[----:B0-----:R-:W3:Y:S04]  /*27610*/  LDL.LU R5, [R1+0x1a4] ;  /* 0x0001a40001057983 */ /* 0x001ee80000300800 */
[----:B-1----:R-:W3:Y:S04]  /*27620*/  LDL.LU R6, [R1+0x1a8] ;  /* 0x0001a80001067983 */ /* 0x002ee80000300800 */
[----:B------:R-:W3:Y:S04]  /*27630*/  LDL.LU R7, [R1+0x1ac] ;  /* 0x0001ac0001077983 */ /* 0x000ee80000300800 */
[----:B------:R-:W4:Y:S04]  /*27640*/  LDL.LU R16, [R1+0x1b0] ;  /* 0x0001b00001107983 */ /* 0x000f280000300800 */
[----:B------:R-:W4:Y:S04]  /*27650*/  LDL.LU R17, [R1+0x1b4] ;  /* 0x0001b40001117983 */ /* 0x000f280000300800 */
[----:B------:R-:W4:Y:S04]  /*27660*/  LDL.LU R18, [R1+0x1b8] ;  /* 0x0001b80001127983 */ /* 0x000f280000300800 */
[----:B------:R-:W4:Y:S04]  /*27670*/  LDL.LU R19, [R1+0x1bc] ;  /* 0x0001bc0001137983 */ /* 0x000f280000300800 */
[----:B------:R-:W0:Y:S04]  /*27680*/  LDS.128 R8, [R2+0x800] ;  /* 0x0008000002087984 */ /* 0x000e280000000c00 */
[----:B0-----:R-:W-:Y:S04]  /*27690*/  STL.64 [R1+0xb0], R8 ;  /* 0x0000b00801007387 */ /* 0x001fe80000100a00 */
[----:B------:R-:W-:Y:S04]  /*276a0*/  STL.64 [R1+0xb8], R10 ;  /* 0x0000b80a01007387 */ /* 0x000fe80000100a00 */
[----:B------:R-:W0:Y:S04]  /*276b0*/  LDS.128 R8, [R28+0x800] ;  /* 0x000800001c087984 */ /* 0x000e280000000c00 */
[----:B0-----:R-:W-:Y:S01]  /*276c0*/  STL.64 [R1+0xd0], R8 ;  /* 0x0000d00801007387 */ /* 0x001fe20000100a00 */
[----:B------:R-:W-:-:S03]  /*276d0*/  IMAD.MOV.U32 R22, RZ, RZ, R10 ;  /* 0x000000ffff167224 */ /* 0x000fc600078e000a */
[----:B------:R-:W-:Y:S04]  /*276e0*/  STL.64 [R1+0x10], R24 ;  /* 0x0000101801007387 */ /* 0x000fe80000100a00 */
[----:B------:R-:W-:Y:S04]  /*276f0*/  STL.64 [R1+0x18], R26 ;  /* 0x0000181a01007387 */ /* 0x000fe80000100a00 */
[----:B------:R-:W-:Y:S04]  /*27700*/  STL [R1+0xdc], R11 ;  /* 0x0000dc0b01007387 */ /* 0x000fe80000100800 */
[----:B------:R-:W0:Y:S04]  /*27710*/  LDS.128 R8, [R3+0x800] ;  /* 0x0008000003087984 */ /* 0x000e280000000c00 */
[----:B------:R-:W1:Y:S04]  /*27720*/  LDS.128 R24, [R3] ;  /* 0x0000000003187984 */ /* 0x000e680000000c00 */
[----:B------:R-:W-:Y:S04]  /*27730*/  STL [R1+0x152c], R22 ;  /* 0x00152c1601007387 */ /* 0x000fe80000100800 */
[----:B0-----:R-:W-:Y:S04]  /*27740*/  STL.64 [R1+0xa0], R8 ;  /* 0x0000a00801007387 */ /* 0x001fe80000100a00 */
[----:B-1----:R-:W-:Y:S04]  /*27750*/  STL.64 [R1+0x30], R24 ;  /* 0x0000301801007387 */ /* 0x002fe80000100a00 */
[----:B------:R-:W-:Y:S04]  /*27760*/  STL.64 [R1+0x38], R26 ;  /* 0x0000381a01007387 */ /* 0x000fe80000100a00 */
[----:B------:R0:W-:Y:S01]  /*27770*/  STL [R1+0xac], R11 ;  /* 0x0000ac0b01007387 */ /* 0x0001e20000100800 */
[----:B------:R-:W-:Y:S01]  /*27780*/  IMAD.MOV.U32 R23, RZ, RZ, R10 ;  /* 0x000000ffff177224 */ /* 0x000fe200078e000a */
[----:B0-----:R-:W-:-:S05]  /*27790*/  LOP3.LUT R11, R2, 0x60, RZ, 0x3c, !PT ;  /* 0x00000060020b7812 */ /* 0x001fca00078e3cff */
[----:B------:R-:W0:Y:S04]  /*277a0*/  LDS.128 R24, [R11] ;  /* 0x000000000b187984 */ /* 0x000e280000000c00 */
[----:B------:R-:W1:Y:S04]  /*277b0*/  LDS.128 R8, [R11+0x800] ;  /* 0x000800000b087984 */ /* 0x000e680000000c00 */
[----:B------:R-:W-:Y:S06]  /*277c0*/  BAR.SYNC.DEFER_BLOCKING 0x0 ;  /* 0x0000000000007b1d */ /* 0x000fec0000010000 */
[----:B------:R-:W-:Y:S04]  /*277d0*/  STL [R1+0x1530], R23 ;  /* 0x0015301701007387 */ /* 0x000fe80000100800 */
[----:B------:R0:W-:Y:S04]  /*277e0*/  STL [R1+0x1560], R21 ;  /* 0x0015601501007387 */ /* 0x0001e80000100800 */
[----:B------:R-:W2:Y:S04]  /*277f0*/  LDL.LU R20, [R1+0x1d0] ;  /* 0x0001d00001147983 */ /* 0x000ea80000300800 */
[----:B0-----:R-:W2:Y:S04]  /*27800*/  LDL.LU R21, [R1+0x1d4] ;  /* 0x0001d40001157983 */ /* 0x001ea80000300800 */
[----:B------:R-:W2:Y:S04]  /*27810*/  LDL.LU R22, [R1+0x1d8] ;  /* 0x0001d80001167983 */ /* 0x000ea80000300800 */
[----:B------:R-:W2:Y:S04]  /*27820*/  LDL.LU R23, [R1+0x1dc] ;  /* 0x0001dc0001177983 */ /* 0x000ea80000300800 */
[----:B------:R-:W-:Y:S04]  /*27830*/  STL [R1+0x1554], R24 ;  /* 0x0015541801007387 */ /* 0x000fe80000100800 */
[----:B------:R1:W-:Y:S04]  /*27840*/  STL [R1+0x1544], R25 ;  /* 0x0015441901007387 */ /* 0x0003e80000100800 */
[----:B------:R0:W-:Y:S04]  /*27850*/  STL [R1+0x1534], R26 ;  /* 0x0015341a01007387 */ /* 0x0001e80000100800 */
[----:B------:R-:W-:Y:S01]  /*27860*/  STL [R1+0x1518], R27 ;  /* 0x0015181b01007387 */ /* 0x000fe20000100800 */
[----:B-1----:R-:W-:-:S03]  /*27870*/  IMAD.MOV.U32 R25, RZ, RZ, R8 ;  /* 0x000000ffff197224 */ /* 0x002fc600078e0008 */
[----:B------:R1:W-:Y:S01]  /*27880*/  STL.64 [R1+0xe8], R10 ;  /* 0x0000e80a01007387 */ /* 0x0003e20000100a00 */
[----:B0-----:R-:W-:-:S03]  /*27890*/  IMAD.MOV.U32 R26, RZ, RZ, R9 ;  /* 0x000000ffff1a7224 */ /* 0x001fc600078e0009 */
[----:B-1----:R-:W2:Y:S04]  /*278a0*/  LDL.LU.64 R10, [R1+0x19a0] ;  /* 0x0019a000010a7983 */ /* 0x002ea80000300a00 */
[----:B------:R-:W2:Y:S04]  /*278b0*/  LDL.LU.64 R8, [R1+0x1998] ;  /* 0x0019980001087983 */ /* 0x000ea80000300a00 */
[----:B------:R0:W-:Y:S04]  /*278c0*/  STL [R1+0x154c], R25 ;  /* 0x00154c1901007387 */ /* 0x0001e80000100800 */
[----:B------:R1:W-:Y:S04]  /*278d0*/  STL [R1+0x153c], R26 ;  /* 0x00153c1a01007387 */ /* 0x0003e80000100800 */
[----:B------:R-:W2:Y:S04]  /*278e0*/  LDL.LU R24, [R1+0x1c0] ;  /* 0x0001c00001187983 */ /* 0x000ea80000300800 */
[----:B0-----:R-:W2:Y:S04]  /*278f0*/  LDL.LU R25, [R1+0x1c4] ;  /* 0x0001c40001197983 */ /* 0x001ea80000300800 */
[----:B-1----:R-:W2:Y:S04]  /*27900*/  LDL.LU R26, [R1+0x1c8] ;  /* 0x0001c800011a7983 */ /* 0x002ea80000300800 */
[----:B------:R-:W2:Y:S04]  /*27910*/  LDL.LU R27, [R1+0x1cc] ;  /* 0x0001cc00011b7983 */ /* 0x000ea80000300800 */
[----:B---3--:R0:W-:Y:S04]  /*27920*/  STS.128 [R0], R4 ;  /* 0x0000000400007388 */ /* 0x0081e80000000c00 */
[----:B0-----:R-:W3:Y:S04]  /*27930*/  LDL.LU.64 R6, [R1+0x1990] ;  /* 0x0019900001067983 */ /* 0x001ee80000300a00 */
[----:B------:R-:W3:Y:S04]  /*27940*/  LDL.LU.64 R4, [R1+0x1988] ;  /* 0x0019880001047983 */ /* 0x000ee80000300a00 */
[----:B----4-:R0:W-:Y:S04]  /*27950*/  STS.128 [R0+0x80], R16 ;  /* 0x0000801000007388 */ /* 0x0101e80000000c00 */
[----:B0-----:R-:W4:Y:S04]  /*27960*/  LDL.LU.64 R18, [R1+0x1980] ;  /* 0x0019800001127983 */ /* 0x001f280000300a00 */
[----:B------:R-:W4:Y:S04]  /*27970*/  LDL.LU.64 R16, [R1+0x1978] ;  /* 0x0019780001107983 */ /* 0x000f280000300a00 */
[----:B------:R-:W-:Y:S04]  /*27980*/  STS.128 [R0+0x600], R12 ;  /* 0x0006000c00007388 */ /* 0x000fe80000000c00 */
[----:B--2---:R-:W-:Y:S04]  /*27990*/  STS.128 [R0+0x280], R20 ;  /* 0x0002801400007388 */ /* 0x004fe80000000c00 */
[----:B------:R-:W-:Y:S04]  /*279a0*/  STS.128 [R0+0x400], R8 ;  /* 0x0004000800007388 */ /* 0x000fe80000000c00 */
[----:B------:R-:W-:Y:S04]  /*279b0*/  STS.128 [R0+0x200], R24 ;  /* 0x0002001800007388 */ /* 0x000fe80000000c00 */
[----:B---3--:R-:W-:Y:S04]  /*279c0*/  STS.128 [R0+0x480], R4 ;  /* 0x0004800400007388 */ /* 0x008fe80000000c00 */
[----:B----4-:R-:W-:Y:S04]  /*279d0*/  STS.128 [R0+0x680], R16 ;  /* 0x0006801000007388 */ /* 0x010fe80000000c00 */
        /* <DEDUP_REMOVED lines=9> */
[----:B-1----:R-:W4:Y:S04]  /*27a70*/  LDL.LU R12, [R1+0x380] ;  /* 0x00038000010c7983 */ /* 0x002f280000300800 */
[----:B--2---:R-:W-:Y:S04]  /*27a80*/  STL.64 [R1+0x1d0], R8 ;  /* 0x0001d00801007387 */ /* 0x004fe80000100a00 */
[----:B------:R-:W-:Y:S04]  /*27a90*/  STL.64 [R1+0x1d8], R10 ;  /* 0x0001d80a01007387 */ /* 0x000fe80000100a00 */
[----:B0-----:R0:W-:Y:S04]  /*27aa0*/  STL.64 [R1+0x430], R4 ;  /* 0x0004300401007387 */ /* 0x0011e80000100a00 */
[----:B------:R1:W-:Y:S04]  /*27ab0*/  STL.64 [R1+0x438], R6 ;  /* 0x0004380601007387 */ /* 0x0003e80000100a00 */
[----:B------:R-:W4:Y:S04]  /*27ac0*/  LDL.LU R13, [R1+0x384] ;  /* 0x00038400010d7983 */ /* 0x000f280000300800 */
[----:B---3--:R-:W2:Y:S04]  /*27ad0*/  LDL.LU R14, [R1+0x388] ;  /* 0x00038800010e7983 */ /* 0x008ea80000300800 */
[----:B------:R-:W2:Y:S04]  /*27ae0*/  LDL.LU R15, [R1+0x38c] ;  /* 0x00038c00010f7983 */ /* 0x000ea80000300800 */
[----:B--2---:R-:W-:Y:S04]  /*27af0*/  STL.64 [R1+0x18c0], R14 ;  /* 0x0018c00e01007387 */ /* 0x004fe80000100a00 */
[----:B----4-:R-:W-:Y:S04]  /*27b00*/  STL.64 [R1+0x18b8], R12 ;  /* 0x0018b80c01007387 */ /* 0x010fe80000100a00 */
[----:B0-----:R-:W2:Y:S04]  /*27b10*/  LDL.LU R4, [R1+0x370] ;  /* 0x0003700001047983 */ /* 0x001ea80000300800 */
[----:B------:R-:W2:Y:S04]  /*27b20*/  LDL.LU R5, [R1+0x374] ;  /* 0x0003740001057983 */ /* 0x000ea80000300800 */
[----:B-1----:R-:W3:Y:S04]  /*27b30*/  LDL.LU R6, [R1+0x378] ;  /* 0x0003780001067983 */ /* 0x002ee80000300800 */
        /* <DEDUP_REMOVED lines=149> */
[----:B------:R-:W3:Y:S04]  /*28490*/  LDL.LU.64 R6, [R1+0x18d0] ;  /* 0x0018d00001067983 */ /* 0x000ee80000300a00 */
[----:B------:R-:W3:Y:S04]  /*284a0*/  LDL.LU.64 R4, [R1+0x18c8] ;  /* 0x0018c80001047983 */ /* 0x000ee80000300a00 */
[----:B------:R-:W3:Y:S04]  /*284b0*/  LDL.LU.64 R14, [R1+0x18c0] ;  /* 0x0018c000010e7983 */ /* 0x000ee80000300a00 */
[----:B------:R-:W3:Y:S04]  /*284c0*/  LDL.LU.64 R12, [R1+0x18b8] ;  /* 0x0018b800010c7983 */ /* 0x000ee80000300a00 */
[----:B----4-:R-:W-:Y:S04]  /*284d0*/  STS.128 [R0+0x280], R20 ;  /* 0x0002801400007388 */ /* 0x010fe80000000c00 */
[----:B------:R-:W-:Y:S04]  /*284e0*/  STS.128 [R0+0x680], R16 ;  /* 0x0006801000007388 */ /* 0x000fe80000000c00 */
        /* <DEDUP_REMOVED lines=554> */
[----:B-1----:R-:W-:Y:S04]  /*2a790*/  STL.64 [R1+0x6e0], R4 ;  /* 0x0006e00401007387 */ /* 0x002fe80000100a00 */
[----:B------:R-:W-:Y:S04]  /*2a7a0*/  STL.64 [R1+0x6e8], R6 ;  /* 0x0006e80601007387 */ /* 0x000fe80000100a00 */
[----:B------:R-:W1:Y:S04]  /*2a7b0*/  LDS.128 R4, [R3] ;  /* 0x0000000003047984 */ /* 0x000e680000000c00 */
[----:B--2---:R2:W-:Y:S04]  /*2a7c0*/  STL.64 [R1+0x650], R12 ;  /* 0x0006500c01007387 */ /* 0x0045e80000100a00 */
[----:B------:R3:W-:Y:S04]  /*2a7d0*/  STL.64 [R1+0x658], R14 ;  /* 0x0006580e01007387 */ /* 0x0007e80000100a00 */
[----:B--2---:R-:W2:Y:S04]  /*2a7e0*/  LDL.LU R12, [R1+0x1140] ;  /* 0x00114000010c7983 */ /* 0x004ea80000300800 */
[----:B0-----:R-:W-:Y:S04]  /*2a7f0*/  STL.64 [R1+0x710], R8 ;  /* 0x0007100801007387 */ /* 0x001fe80000100a00 */
[----:B------:R-:W-:Y:S04]  /*2a800*/  STL.64 [R1+0x718], R10 ;  /* 0x0007180a01007387 */ /* 0x000fe80000100a00 */
[----:B-1----:R0:W-:Y:S04]  /*2a810*/  STL.64 [R1+0x680], R4 ;  /* 0x0006800401007387 */ /* 0x0021e80000100a00 */
[----:B------:R1:W-:Y:S04]  /*2a820*/  STL.64 [R1+0x688], R6 ;  /* 0x0006880601007387 */ /* 0x0003e80000100a00 */
[----:B------:R-:W2:Y:S04]  /*2a830*/  LDL.LU R13, [R1+0x1144] ;  /* 0x00114400010d7983 */ /* 0x000ea80000300800 */
[----:B---3--:R-:W3:Y:S04]  /*2a840*/  LDL.LU R14, [R1+0x1148] ;  /* 0x00114800010e7983 */ /* 0x008ee80000300800 */
[----:B------:R-:W3:Y:S04]  /*2a850*/  LDL.LU R15, [R1+0x114c] ;  /* 0x00114c00010f7983 */ /* 0x000ee80000300800 */
[----:B---3--:R-:W-:Y:S04]  /*2a860*/  STL.64 [R1+0x15c0], R14 ;  /* 0x0015c00e01007387 */ /* 0x008fe80000100a00 */
[----:B--2---:R-:W-:Y:S04]  /*2a870*/  STL.64 [R1+0x15b8], R12 ;  /* 0x0015b80c01007387 */ /* 0x004fe80000100a00 */
        /* <DEDUP_REMOVED lines=64> */
[----:B------:R-:W-:-:S02]  /*2ac80*/  LOP3.LUT R10, R2, 0x40, RZ, 0x3c, !PT ;  /* 0x00000040020a7812 */ /* 0x000fc400078e3cff */
[----:B------:R-:W-:Y:S01]  /*2ac90*/  LOP3.LUT R11, R2, 0x60, RZ, 0x3c, !PT ;  /* 0x00000060020b7812 */ /* 0x000fe200078e3cff */
[----:B---3--:R-:W-:Y:S04]  /*2aca0*/  STL.64 [R1+0x1670], R26 ;  /* 0x0016701a01007387 */ /* 0x008fe80000100a00 */
[----:B--2---:R-:W-:Y:S04]  /*2acb0*/  STL.64 [R1+0x1668], R24 ;  /* 0x0016681801007387 */ /* 0x004fe80000100a00 */
[----:B------:R-:W0:Y:S04]  /*2acc0*/  LDS.128 R24, [R10+0x800] ;  /* 0x000800000a187984 */ /* 0x000e280000000c00 */
        /* <DEDUP_REMOVED lines=48> */
[----:B------:R-:W3:Y:S04]  /*2afd0*/  LDL R3, [R1+0xfe0] ;  /* 0x000fe00001037983 */ /* 0x000ee80000100800 */
        /* <DEDUP_REMOVED lines=23> */
[----:B0-----:R-:W-:Y:S04]  /*2b150*/  STL.64 [R1+0x690], R24 ;  /* 0x0006901801007387 */ /* 0x001fe80000100a00 */
[----:B------:R0:W-:Y:S04]  /*2b160*/  STL.64 [R1+0x698], R26 ;  /* 0x0006981a01007387 */ /* 0x0001e80000100a00 */
[----:B0-----:R-:W2:Y:S04]  /*2b170*/  LDL.LU.64 R26, [R1+0x15f0] ;  /* 0x0015f000011a7983 */ /* 0x001ea80000300a00 */
[----:B------:R-:W2:Y:S04]  /*2b180*/  LDL.LU.64 R24, [R1+0x15e8] ;  /* 0x0015e80001187983 */ /* 0x000ea80000300a00 */
[----:B-1----:R-:W-:Y:S04]  /*2b190*/  STL.64 [R1+0x730], R8 ;  /* 0x0007300801007387 */ /* 0x002fe80000100a00 */
[----:B------:R0:W-:Y:S04]  /*2b1a0*/  STL.64 [R1+0x738], R10 ;  /* 0x0007380a01007387 */ /* 0x0001e80000100a00 */
[----:B---3--:R1:W-:Y:S04]  /*2b1b0*/  STS.128 [R0], R4 ;  /* 0x0000000400007388 */ /* 0x0083e80000000c00 */
[----:B------:R3:W-:Y:S04]  /*2b1c0*/  STS.128 [R0+0x80], R12 ;  /* 0x0000800c00007388 */ /* 0x0007e80000000c00 */
[----:B0-----:R-:W4:Y:S04]  /*2b1d0*/  LDL.LU.64 R10, [R1+0x15e0] ;  /* 0x0015e000010a7983 */ /* 0x001f280000300a00 */
[----:B------:R-:W4:Y:S04]  /*2b1e0*/  LDL.LU.64 R8, [R1+0x15d8] ;  /* 0x0015d80001087983 */ /* 0x000f280000300a00 */
[----:B-1----:R-:W4:Y:S04]  /*2b1f0*/  LDL.LU.64 R6, [R1+0x15d0] ;  /* 0x0015d00001067983 */ /* 0x002f280000300a00 */
[----:B------:R-:W4:Y:S04]  /*2b200*/  LDL.LU.64 R4, [R1+0x15c8] ;  /* 0x0015c80001047983 */ /* 0x000f280000300a00 */
[----:B---3--:R-:W3:Y:S04]  /*2b210*/  LDL.LU.64 R14, [R1+0x15c0] ;  /* 0x0015c000010e7983 */ /* 0x008ee80000300a00 */
[----:B------:R-:W3:Y:S04]  /*2b220*/  LDL.LU.64 R12, [R1+0x15b8] ;  /* 0x0015b800010c7983 */ /* 0x000ee80000300a00 */
[----:B--2---:R0:W-:Y:S04]  /*2b230*/  STS.128 [R0+0x200], R24 ;  /* 0x0002001800007388 */ /* 0x0041e80000000c00 */
[----:B0-----:R-:W2:Y:S04]  /*2b240*/  LDL.LU R24, [R1+0x11b0] ;  /* 0x0011b00001187983 */ /* 0x001ea80000300800 */
[----:B------:R-:W2:Y:S04]  /*2b250*/  LDL.LU R25, [R1+0x11b4] ;  /* 0x0011b40001197983 */ /* 0x000ea80000300800 */
[----:B------:R-:W2:Y:S04]  /*2b260*/  LDL.LU R26, [R1+0x11b8] ;  /* 0x0011b800011a7983 */ /* 0x000ea80000300800 */
[----:B------:R-:W2:Y:S04]  /*2b270*/  LDL.LU R27, [R1+0x11bc] ;  /* 0x0011bc00011b7983 */ /* 0x000ea80000300800 */
[----:B--2---:R-:W-:Y:S04]  /*2b280*/  STL.64 [R1+0x1570], R26 ;  /* 0x0015701a01007387 */ /* 0x004fe80000100a00 */
[----:B------:R0:W-:Y:S04]  /*2b290*/  STL.64 [R1+0x1568], R24 ;  /* 0x0015681801007387 */ /* 0x0001e80000100a00 */
        /* <DEDUP_REMOVED lines=10> */
[----:B----4-:R0:W-:Y:S04]  /*2b340*/  STS.128 [R0+0x480], R4 ;  /* 0x0004800400007388 */ /* 0x0101e80000000c00 */
[----:B--2---:R1:W-:Y:S04]  /*2b350*/  STL.64 [R1+0x1590], R26 ;  /* 0x0015901a01007387 */ /* 0x0043e80000100a00 */
[----:B------:R-:W-:Y:S04]  /*2b360*/  STL.64 [R1+0x1588], R24 ;  /* 0x0015881801007387 */ /* 0x000fe80000100a00 */
[----:B0-----:R-:W2:Y:S04]  /*2b370*/  LDL.LU R4, [R1+0x1170] ;  /* 0x0011700001047983 */ /* 0x001ea80000300800 */
[----:B------:R-:W2:Y:S04]  /*2b380*/  LDL.LU R5, [R1+0x1174] ;  /* 0x0011740001057983 */ /* 0x000ea80000300800 */
[----:B------:R-:W4:Y:S04]  /*2b390*/  LDL.LU R6, [R1+0x1178] ;  /* 0x0011780001067983 */ /* 0x000f280000300800 */
[----:B------:R-:W4:Y:S04]  /*2b3a0*/  LDL.LU R7, [R1+0x117c] ;  /* 0x00117c0001077983 */ /* 0x000f280000300800 */
[----:B------:R0:W-:Y:S04]  /*2b3b0*/  STS.128 [R0+0x280], R20 ;  /* 0x0002801400007388 */ /* 0x0001e80000000c00 */
[----:B------:R-:W-:Y:S04]  /*2b3c0*/  STS.128 [R0+0x400], R8 ;  /* 0x0004000800007388 */ /* 0x000fe80000000c00 */
[----:B---3--:R3:W-:Y:S04]  /*2b3d0*/  STS.128 [R0+0x600], R12 ;  /* 0x0006000c00007388 */ /* 0x0087e80000000c00 */
[----:B------:R0:W-:Y:S04]  /*2b3e0*/  STS.128 [R0+0x680], R16 ;  /* 0x0006801000007388 */ /* 0x0001e80000000c00 */
[----:B-1----:R-:W1:Y:S04]  /*2b3f0*/  S2R R26, SR_TID.X ;  /* 0x00000000001a7919 */ /* 0x002e680000002100 */
[----:B----4-:R-:W-:Y:S04]  /*2b400*/  STL.64 [R1+0x15a0], R6 ;  /* 0x0015a00601007387 */ /* 0x010fe80000100a00 */
[----:B--2---:R-:W-:Y:S04]  /*2b410*/  STL.64 [R1+0x1598], R4 ;  /* 0x0015980401007387 */ /* 0x004fe80000100a00 */
[----:B0-----:R-:W2:Y:S04]  /*2b420*/  LDL.LU R20, [R1+0x1190] ;  /* 0x0011900001147983 */ /* 0x001ea80000300800 */
[----:B------:R-:W2:Y:S04]  /*2b430*/  LDL.LU R21, [R1+0x1194] ;  /* 0x0011940001157983 */ /* 0x000ea80000300800 */
[----:B------:R-:W4:Y:S04]  /*2b440*/  LDL.LU R22, [R1+0x1198] ;  /* 0x0011980001167983 */ /* 0x000f280000300800 */
[----:B------:R-:W4:Y:S04]  /*2b450*/  LDL.LU R23, [R1+0x119c] ;  /* 0x00119c0001177983 */ /* 0x000f280000300800 */
[----:B------:R-:W-:Y:S06]  /*2b460*/  BAR.SYNC.DEFER_BLOCKING 0x0 ;  /* 0x0000000000007b1d */ /* 0x000fec0000010000 */
[----:B------:R-:W0:Y:S01]  /*2b470*/  LDS.128 R4, [R2] ;  /* 0x0000000002047984 */ /* 0x000e220000000c00 */
[----:B-1----:R-:W-:-:S05]  /*2b480*/  IMAD.SHL.U32 R27, R26, 0x800, RZ ;  /* 0x000008001a1b7824 */ /* 0x002fca00078e00ff */
[----:B------:R-:W-:Y:S01]  /*2b490*/  LOP3.LUT R27, R27, 0x3000, RZ, 0xc0, !PT ;  /* 0x000030001b1b7812 */ /* 0x000fe200078ec0ff */
[----:B----4-:R-:W-:Y:S04]  /*2b4a0*/  STL.64 [R1+0x15b0], R22 ;  /* 0x0015b01601007387 */ /* 0x010fe80000100a00 */
[----:B--2---:R-:W-:Y:S04]  /*2b4b0*/  STL.64 [R1+0x15a8], R20 ;  /* 0x0015a81401007387 */ /* 0x004fe80000100a00 */
[----:B------:R-:W1:Y:S04]  /*2b4c0*/  LDS.128 R20, [R2+0x800] ;  /* 0x0008000002147984 */ /* 0x000e680000000c00 */
[----:B---3--:R-:W2:Y:S04]  /*2b4d0*/  LDL.LU R12, [R1+0x11a0] ;  /* 0x0011a000010c7983 */ /* 0x008ea80000300800 */
        /* <DEDUP_REMOVED lines=11> */
[----:B0-----:R0:W-:Y:S04]  /*2b590*/  STL.64 [R1+0x5f0], R4 ;  /* 0x0005f00401007387 */ /* 0x0011e80000100a00 */
[----:B------:R-:W-:Y:S04]  /*2b5a0*/  STL.64 [R1+0x5f8], R6 ;  /* 0x0005f80601007387 */ /* 0x000fe80000100a00 */
[----:B------:R-:W-:Y:S04]  /*2b5b0*/  STL [R1+0x14e0], R2 ;  /* 0x0014e00201007387 */ /* 0x000fe80000100800 */
[----:B-1----:R-:W-:Y:S04]  /*2b5c0*/  STL.64 [R1+0x6a0], R20 ;  /* 0x0006a01401007387 */ /* 0x002fe80000100a00 */
[----:B------:R-:W-:Y:S04]  /*2b5d0*/  STL.64 [R1+0x6a8], R22 ;  /* 0x0006a81601007387 */ /* 0x000fe80000100a00 */
[----:B------:R-:W1:Y:S01]  /*2b5e0*/  LDS.128 R20, [R28] ;  /* 0x000000001c147984 */ /* 0x000e620000000c00 */
[----:B0-----:R-:W-:-:S05]  /*2b5f0*/  LOP3.LUT R4, R26, 0x7f, RZ, 0xc0, !PT ;  /* 0x0000007f1a047812 */ /* 0x001fca00078ec0ff */
[----:B------:R-:W-:-:S05]  /*2b600*/  IMAD R26, R4, 0x10, R27 ;  /* 0x00000010041a7824 */ /* 0x000fca00078e021b */
[----:B------:R-:W-:Y:S01]  /*2b610*/  LOP3.LUT R26, R26, 0x40, RZ, 0x3c, !PT ;  /* 0x000000401a1a7812 */ /* 0x000fe200078e3cff */
[----:B------:R-:W-:-:S04]  /*2b620*/  IMAD R27, R4, 0x10, R27 ;  /* 0x00000010041b7824 */ /* 0x000fc800078e021b */
[----:B------:R-:W-:Y:S04]  /*2b630*/  LDS.128 R4, [R26] ;  /* 0x000000001a047984 */ /* 0x000fe80000000c00 */
[----:B-1----:R-:W-:Y:S04]  /*2b640*/  STL.64 [R1+0x620], R20 ;  /* 0x0006201401007387 */ /* 0x002fe80000100a00 */
[----:B------:R-:W-:Y:S04]  /*2b650*/  STL.64 [R1+0x628], R22 ;  /* 0x0006281601007387 */ /* 0x000fe80000100a00 */
[----:B------:R-:W0:Y:S04]  /*2b660*/  LDS.128 R20, [R28+0x800] ;  /* 0x000800001c147984 */ /* 0x000e280000000c00 */
[----:B0-----:R-:W-:Y:S04]  /*2b670*/  STL.64 [R1+0x6d0], R20 ;  /* 0x0006d01401007387 */ /* 0x001fe80000100a00 */
[----:B------:R0:W-:Y:S04]  /*2b680*/  STL.64 [R1+0x6d8], R22 ;  /* 0x0006d81601007387 */ /* 0x0001e80000100a00 */
[----:B0-----:R-:W2:Y:S04]  /*2b690*/  LDL.LU.64 R22, [R1+0x15b0] ;  /* 0x0015b00001167983 */ /* 0x001ea80000300a00 */
[----:B------:R-:W2:Y:S04]  /*2b6a0*/  LDL.LU.64 R20, [R1+0x15a8] ;  /* 0x0015a80001147983 */ /* 0x000ea80000300a00 */
[----:B------:R0:W-:Y:S04]  /*2b6b0*/  STL [R1+0x14c8], R28 ;  /* 0x0014c81c01007387 */ /* 0x0001e80000100800 */
[----:B0-----:R-:W2:Y:S04]  /*2b6c0*/  LDL R28, [R1+0xfe0] ;  /* 0x000fe000011c7983 */ /* 0x001ea80000100800 */
[----:B------:R-:W-:Y:S04]  /*2b6d0*/  STL.64 [R1+0x640], R4 ;  /* 0x0006400401007387 */ /* 0x000fe80000100a00 */
[----:B------:R-:W-:Y:S04]  /*2b6e0*/  STL.64 [R1+0x648], R6 ;  /* 0x0006480601007387 */ /* 0x000fe80000100a00 */
[----:B------:R-:W0:Y:S01]  /*2b6f0*/  LDS.128 R4, [R26+0x800] ;  /* 0x000800001a047984 */ /* 0x000e220000000c00 */
[----:B------:R-:W-:-:S03]  /*2b700*/  LOP3.LUT R27, R27, 0x60, RZ, 0x3c, !PT ;  /* 0x000000601b1b7812 */ /* 0x000fc600078e3cff */
        /* <DEDUP_REMOVED lines=11> */
[----:B0-----:R-:W2:Y:S04]  /*2b7c0*/  LDL.LU.64 R26, [R1+0x1590] ;  /* 0x00159000011a7983 */ /* 0x001ea80000300a00 */
[----:B------:R-:W2:Y:S04]  /*2b7d0*/  LDL.LU.64 R24, [R1+0x1588] ;  /* 0x0015880001187983 */ /* 0x000ea80000300a00 */
[----:B--2---:R0:W-:Y:S04]  /*2b7e0*/  STS.128 [R0], R24 ;  /* 0x0000001800007388 */ /* 0x0041e80000000c00 */
[----:B0-----:R-:W2:Y:S04]  /*2b7f0*/  LDL.LU.64 R26, [R1+0x1580] ;  /* 0x00158000011a7983 */ /* 0x001ea80000300a00 */
[----:B------:R-:W2:Y:S04]  /*2b800*/  LDL.LU.64 R24, [R1+0x1578] ;  /* 0x0015780001187983 */ /* 0x000ea80000300a00 */
[----:B--2---:R0:W-:Y:S04]  /*2b810*/  STS.128 [R0+0x200], R24 ;  /* 0x0002001800007388 */ /* 0x0041e80000000c00 */
[----:B0-----:R-:W2:Y:S04]  /*2b820*/  LDL.LU.64 R26, [R1+0x1570] ;  /* 0x00157000011a7983 */ /* 0x001ea80000300a00 */
[----:B------:R-:W2:Y:S04]  /*2b830*/  LDL.LU.64 R24, [R1+0x1568] ;  /* 0x0015680001187983 */ /* 0x000ea80000300a00 */
[----:B------:R0:W-:Y:S04]  /*2b840*/  STS.128 [R0+0x280], R20 ;  /* 0x0002801400007388 */ /* 0x0001e80000000c00 */
[----:B---3--:R-:W-:Y:S04]  /*2b850*/  STS.128 [R0+0x600], R8 ;  /* 0x0006000800007388 */ /* 0x008fe80000000c00 */
[----:B0-----:R-:W3:Y:S04]  /*2b860*/  LDL.LU R21, [R1+0x1560] ;  /* 0x0015600001157983 */ /* 0x001ee80000300800 */
[----:B------:R-:W3:Y:S04]  /*2b870*/  LDL R2, [R1+0xfec] ;  /* 0x000fec0001027983 */ /* 0x000ee80000100800 */
[----:B--2---:R0:W-:Y:S04]  /*2b880*/  STS.128 [R0+0x480], R24 ;  /* 0x0004801800007388 */ /* 0x0041e80000000c00 */
[----:B0-----:R-:W2:Y:S04]  /*2b890*/  LDL R26, [R1+0xfe8] ;  /* 0x000fe800011a7983 */ /* 0x001ea80000100800 */
[----:B------:R-:W2:Y:S04]  /*2b8a0*/  LDL.LU R8, [R1+0x155c] ;  /* 0x00155c0001087983 */ /* 0x000ea80000300800 */
[----:B------:R0:W-:Y:S04]  /*2b8b0*/  STS.128 [R0+0x80], R4 ;  /* 0x0000800400007388 */ /* 0x0001e80000000c00 */
[----:B------:R1:W-:Y:S04]  /*2b8c0*/  STS.128 [R0+0x400], R12 ;  /* 0x0004000c00007388 */ /* 0x0003e80000000c00 */
[----:B----4-:R4:W-:Y:S01]  /*2b8d0*/  STS.128 [R0+0x680], R16 ;  /* 0x0006801000007388 */ /* 0x0109e20000000c00 */
[----:B------:R-:W-:-:S03]  /*2b8e0*/  IMAD R3, R3, c[0x0][0x194], RZ ;  /* 0x0000650003037a24 */ /* 0x000fc600078e02ff */
[----:B------:R-:W-:Y:S01]  /*2b8f0*/  BAR.SYNC.DEFER_BLOCKING 0x0 ;  /* 0x0000000000007b1d */ /* 0x000fe20000010000 */
[----:B------:R-:W-:Y:S02]  /*2b900*/  ISETP.GE.AND P1, PT, R28, c[0x0][0x178], PT ;  /* 0x00005e001c007a0c */ /* 0x000fe40003f26270 */
[----:B0-----:R-:W-:Y:S02]  /*2b910*/  LEA R4, P3, R3, c[0x0][0x170], 0x1 ;  /* 0x00005c0003047a11 */ /* 0x001fe400078608ff */
[----:B------:R-:W-:Y:S01]  /*2b920*/  ISETP.LT.AND P1, PT, R29, c[0x0][0x17c], !P1 ;  /* 0x00005f001d007a0c */ /* 0x000fe20004f21270 */
[----:B------:R-:W3:Y:S01]  /*2b930*/  LDL.LU R22, [R1+0x20] ;  /* 0x0000200001167983 */ /* 0x000ee20000300800 */
[----:B------:R-:W-:Y:S01]  /*2b940*/  LEA.HI.X.SX32 R5, R3, c[0x0][0x174], 0x1, P3 ;  /* 0x00005d0003057a11 */ /* 0x000fe200018f0eff */
[C---:B-1----:R-:W-:Y:S02]  /*2b950*/  IMAD R12, R29.reuse, c[0x0][0x198], RZ ;  /* 0x000066001d0c7a24 */ /* 0x042fe400078e02ff */
[----:B------:R-:W-:Y:S01]  /*2b960*/  IMAD.MOV.U32 R13, RZ, RZ, c[0x0][0x194] ;  /* 0x00006500ff0d7624 */ /* 0x000fe200078e00ff */
[----:B------:R-:W3:Y:S01]  /*2b970*/  LDL R23, [R1+0xfe4] ;  /* 0x000fe40001177983 */ /* 0x000ee20000100800 */
[----:B------:R-:W-:Y:S01]  /*2b980*/  IMAD.WIDE R6, R12, 0x2, R4 ;  /* 0x000000020c067825 */ /* 0x000fe200078e0204 */
[----:B------:R-:W-:-:S02]  /*2b990*/  IADD3 R20, R29, 0x3, RZ ;  /* 0x000000031d147810 */ /* 0x000fc40007ffe0ff */
[----:B------:R-:W3:Y:S01]  /*2b9a0*/  LDL.LU R24, [R1+0x60] ;  /* 0x0000600001187983 */ /* 0x000ee20000300800 */
[----:B----4-:R-:W-:-:S03]  /*2b9b0*/  IMAD R0, R13, 0x80, R3 ;  /* 0x000000800d007824 */ /* 0x010fc600078e0203 */
[----:B------:R-:W4:Y:S04]  /*2b9c0*/  LDL.LU R25, [R1+0x50] ;  /* 0x0000500001197983 */ /* 0x000f280000300800 */
[----:B------:R-:W4:Y:S04]  /*2b9d0*/  LDL.LU R27, [R1+0x10] ;  /* 0x00001000011b7983 */ /* 0x000f280000300800 */
[----:B--2---:R0:W-:Y:S01]  /*2b9e0*/  @P1 STG.E.U16 [R6.64], R8 ;  /* 0x0000000806001986 */ /* 0x0041e2000c101504 */
[----:B------:R-:W-:Y:S02]  /*2b9f0*/  LEA R10, P1, R0, c[0x0][0x170], 0x1 ;  /* 0x00005c00000a7a11 */ /* 0x000fe400078208ff */
[----:B------:R-:W-:Y:S01]  /*2ba00*/  PRMT R3, R8, 0x7632, R3 ;  /* 0x0000763208037816 */ /* 0x000fe20000000003 */
[----:B0-----:R-:W-:-:S04]  /*2ba10*/  IMAD R7, R13, 0x80, R0 ;  /* 0x000000800d077824 */ /* 0x001fc800078e0200 */
[----:B------:R-:W-:Y:S01]  /*2ba20*/  IMAD R13, R13, 0x80, R7 ;  /* 0x000000800d0d7824 */ /* 0x000fe200078e0207 */
[----:B------:R-:W-:Y:S02]  /*2ba30*/  LEA R8, P6, R7, c[0x0][0x170], 0x1 ;  /* 0x00005c0007087a11 */ /* 0x000fe400078c08ff */
[----:B------:R-:W-:Y:S02]  /*2ba40*/  LEA.HI.X.SX32 R11, R0, c[0x0][0x174], 0x1, P1 ;  /* 0x00005d00000b7a11 */ /* 0x000fe400008f0eff */
[----:B------:R-:W-:Y:S02]  /*2ba50*/  LEA R6, P1, R13, c[0x0][0x170], 0x1 ;  /* 0x00005c000d067a11 */ /* 0x000fe400078208ff */
[----:B------:R-:W-:Y:S02]  /*2ba60*/  LEA.HI.X.SX32 R9, R7, c[0x0][0x174], 0x1, P6 ;  /* 0x00005d0007097a11 */ /* 0x000fe400030f0eff */
[----:B------:R-:W-:Y:S02]  /*2ba70*/  LEA.HI.X.SX32 R7, R13, c[0x0][0x174], 0x1, P1 ;  /* 0x00005d000d077a11 */ /* 0x000fe400008f0eff */
[----:B------:R-:W-:-:S02]  /*2ba80*/  ISETP.GE.AND P1, PT, R20, c[0x0][0x17c], PT ;  /* 0x00005f0014007a0c */ /* 0x000fc40003f26270 */
[----:B------:R-:W2:Y:S01]  /*2ba90*/  LDL.LU R20, [R1+0x40] ;  /* 0x0000400001147983 */ /* 0x000ea20000300800 */
[----:B------:R-:W-:-:S04]  /*2baa0*/  ISETP.GE.AND P3, PT, R29, c[0x0][0x17c], PT ;  /* 0x00005f001d007a0c */ /* 0x000fc80003f66270 */
[----:B---3--:R-:W-:Y:S02]  /*2bab0*/  ISETP.LT.AND P4, PT, R2, c[0x0][0x178], !P3 ;  /* 0x00005e0002007a0c */ /* 0x008fe40005f81270 */
[----:B------:R-:W-:Y:S02]  /*2bac0*/  ISETP.LT.AND P5, PT, R26, c[0x0][0x178], !P3 ;  /* 0x00005e001a007a0c */ /* 0x000fe40005fa1270 */
[----:B------:R-:W-:Y:S02]  /*2bad0*/  ISETP.LT.AND P3, PT, R23, c[0x0][0x178], !P3 ;  /* 0x00005e0017007a0c */ /* 0x000fe40005f61270 */
[----:B------:R-:W-:Y:S02]  /*2bae0*/  ISETP.LT.AND P6, PT, R28, c[0x0][0x178], !P0 ;  /* 0x00005e001c007a0c */ /* 0x000fe400047c1270 */
[C---:B------:R-:W-:Y:S01]  /*2baf0*/  IADD3 R0, R12.reuse, c[0x0][0x198], RZ ;  /* 0x000066000c007a10 */ /* 0x040fe20007ffe0ff */
[----:B------:R-:W-:-:S04]  /*2bb00*/  IMAD.WIDE R16, R12, 0x2, R10 ;  /* 0x000000020c107825 */ /* 0x000fc800078e020a */
[----:B------:R-:W-:-:S04]  /*2bb10*/  IMAD.WIDE R14, R12, 0x2, R8 ;  /* 0x000000020c0e7825 */ /* 0x000fc800078e0208 */
[----:B------:R-:W-:-:S04]  /*2bb20*/  IMAD.WIDE R12, R12, 0x2, R6 ;  /* 0x000000020c0c7825 */ /* 0x000fc800078e0206 */
[----:B------:R-:W-:Y:S01]  /*2bb30*/  IMAD.WIDE R18, R0, 0x2, R4 ;  /* 0x0000000200127825 */ /* 0x000fe200078e0204 */
[----:B--2---:R-:W-:Y:S04]  /*2bb40*/  @P3 STG.E.U16 [R16.64], R20 ;  /* 0x0000001410003986 */ /* 0x004fe8000c101504 */
[----:B------:R-:W-:Y:S04]  /*2bb50*/  @P5 STG.E.U16 [R14.64], R22 ;  /* 0x000000160e005986 */ /* 0x000fe8000c101504 */
[----:B------:R-:W-:Y:S04]  /*2bb60*/  @P4 STG.E.U16 [R12.64], R21 ;  /* 0x000000150c004986 */ /* 0x000fe8000c101504 */
[----:B------:R0:W-:Y:S02]  /*2bb70*/  @P6 STG.E.U16 [R18.64], R3 ;  /* 0x0000000312006986 */ /* 0x0001e4000c101504 */
[----:B0-----:R-:W-:-:S02]  /*2bb80*/  PRMT R19, R21, 0x7632, R19 ;  /* 0x0000763215137816 */ /* 0x001fc40000000013 */
[----:B------:R-:W2:Y:S01]  /*2bb90*/  LDL.LU R21, [R1+0x1558] ;  /* 0x0015580001157983 */ /* 0x000ea20000300800 */
[----:B------:R-:W-:Y:S01]  /*2bba0*/  ISETP.LT.AND P4, PT, R23, c[0x0][0x178], !P0 ;  /* 0x00005e0017007a0c */ /* 0x000fe20004781270 */
[----:B------:R-:W-:Y:S01]  /*2bbb0*/  IMAD.WIDE R12, R0, 0x2, R10 ;  /* 0x00000002000c7825 */ /* 0x000fe200078e020a */
[----:B------:R-:W-:Y:S02]  /*2bbc0*/  ISETP.LT.AND P5, PT, R26, c[0x0][0x178], !P0 ;  /* 0x00005e001a007a0c */ /* 0x000fe400047a1270 */
[----:B------:R-:W-:Y:S02]  /*2bbd0*/  PRMT R3, R20, 0x7632, R3 ;  /* 0x0000763214037816 */ /* 0x000fe40000000003 */
[----:B------:R-:W-:Y:S02]  /*2bbe0*/  ISETP.LT.AND P6, PT, R2, c[0x0][0x178], !P0 ;  /* 0x00005e0002007a0c */ /* 0x000fe400047c1270 */
[----:B------:R-:W-:Y:S01]  /*2bbf0*/  ISETP.LT.AND P0, PT, R28, c[0x0][0x178], !P2 ;  /* 0x00005e001c007a0c */ /* 0x000fe20005701270 */
[----:B------:R-:W-:Y:S01]  /*2bc00*/  IMAD.WIDE R14, R0, 0x2, R8 ;  /* 0x00000002000e7825 */ /* 0x000fe200078e0208 */
[----:B------:R-:W-:-:S02]  /*2bc10*/  PRMT R18, R22, 0x7632, R18 ;  /* 0x0000763216127816 */ /* 0x000fc40000000012 */
[----:B------:R-:W3:Y:S01]  /*2bc20*/  LDL.LU R22, [R1+0x220] ;  /* 0x0002200001167983 */ /* 0x000ee20000300800 */
[C---:B------:R-:W-:Y:S01]  /*2bc30*/  IMAD.WIDE R16, R0.reuse, 0x2, R6 ;  /* 0x0000000200107825 */ /* 0x040fe200078e0206 */
[----:B------:R-:W-:Y:S02]  /*2bc40*/  IADD3 R0, R0, c[0x0][0x198], RZ ;  /* 0x0000660000007a10 */ /* 0x000fe40007ffe0ff */
[----:B------:R0:W-:Y:S01]  /*2bc50*/  @P4 STG.E.U16 [R12.64], R3 ;  /* 0x000000030c004986 */ /* 0x0001e2000c101504 */
[----:B------:R-:W-:-:S03]  /*2bc60*/  ISETP.LT.AND P4, PT, R23, c[0x0][0x178], !P2 ;  /* 0x00005e0017007a0c */ /* 0x000fc60005781270 */
[----:B------:R1:W-:Y:S04]  /*2bc70*/  @P5 STG.E.U16 [R14.64], R18 ;  /* 0x000000120e005986 */ /* 0x0003e8000c101504 */
[----:B------:R4:W-:Y:S01]  /*2bc80*/  @P6 STG.E.U16 [R16.64], R19 ;  /* 0x0000001310006986 */ /* 0x0009e2000c101504 */
[----:B0-----:R-:W-:-:S04]  /*2bc90*/  IMAD.WIDE R12, R0, 0x2, R4 ;  /* 0x00000002000c7825 */ /* 0x001fc800078e0204 */
[C---:B-1----:R-:W-:Y:S01]  /*2bca0*/  IMAD.WIDE R14, R0.reuse, 0x2, R10 ;  /* 0x00000002000e7825 */ /* 0x042fe200078e020a */
[----:B------:R-:W-:-:S03]  /*2bcb0*/  IADD3 R3, R0, c[0x0][0x198], RZ ;  /* 0x0000660000037a10 */ /* 0x000fc60007ffe0ff */
[C---:B----4-:R-:W-:Y:S01]  /*2bcc0*/  IMAD.WIDE R16, R0.reuse, 0x2, R6 ;  /* 0x0000000200107825 */ /* 0x050fe200078e0206 */
[----:B--2---:R0:W-:Y:S04]  /*2bcd0*/  @P0 STG.E.U16 [R12.64], R21 ;  /* 0x000000150c000986 */ /* 0x0041e8000c101504 */
[----:B------:R1:W-:Y:S01]  /*2bce0*/  @P4 STG.E.U16 [R14.64], R24 ;  /* 0x000000180e004986 */ /* 0x0003e2000c101504 */
[----:B0-----:R-:W-:Y:S01]  /*2bcf0*/  IMAD.WIDE R12, R0, 0x2, R8 ;  /* 0x00000002000c7825 */ /* 0x001fe200078e0208 */
[----:B------:R-:W-:Y:S02]  /*2bd00*/  PRMT R0, R24, 0x7632, R0 ;  /* 0x0000763218007816 */ /* 0x000fe40000000000 */
[----:B-1----:R-:W2:Y:S01]  /*2bd10*/  LDL.LU R24, [R1+0x80] ;  /* 0x0000800001187983 */ /* 0x002ea20000300800 */
[----:B------:R-:W-:-:S02]  /*2bd20*/  ISETP.LT.AND P5, PT, R26, c[0x0][0x178], !P2 ;  /* 0x00005e001a007a0c */ /* 0x000fc400057a1270 */
[----:B------:R-:W-:Y:S02]  /*2bd30*/  ISETP.LT.AND P2, PT, R2, c[0x0][0x178], !P2 ;  /* 0x00005e0002007a0c */ /* 0x000fe40005741270 */
[----:B------:R-:W-:Y:S02]  /*2bd40*/  ISETP.LT.AND P6, PT, R28, c[0x0][0x178], !P1 ;  /* 0x00005e001c007a0c */ /* 0x000fe40004fc1270 */
[----:B------:R-:W-:Y:S02]  /*2bd50*/  IADD3 R20, R29, 0x4, RZ ;  /* 0x000000041d147810 */ /* 0x000fe40007ffe0ff */
[----:B------:R-:W-:Y:S01]  /*2bd60*/  ISETP.LT.AND P4, PT, R23, c[0x0][0x178], !P1 ;  /* 0x00005e0017007a0c */ /* 0x000fe20004f81270 */
[----:B------:R-:W-:Y:S01]  /*2bd70*/  IMAD.WIDE R18, R3, 0x2, R4 ;  /* 0x0000000203127825 */ /* 0x000fe200078e0204 */
[----:B------:R-:W-:Y:S02]  /*2bd80*/  ISETP.GE.AND P3, PT, R20, c[0x0][0x17c], PT ;  /* 0x00005f0014007a0c */ /* 0x000fe40003f66270 */
[----:B------:R-:W-:Y:S01]  /*2bd90*/  PRMT R20, R21, 0x7632, R20 ;  /* 0x0000763215147816 */ /* 0x000fe20000000014 */
[----:B------:R0:W-:Y:S01]  /*2bda0*/  @P5 STG.E.U16 [R12.64], R25 ;  /* 0x000000190c005986 */ /* 0x0001e2000c101504 */
[----:B------:R-:W-:-:S03]  /*2bdb0*/  ISETP.LT.AND P5, PT, R26, c[0x0][0x178], !P1 ;  /* 0x00005e001a007a0c */ /* 0x000fc60004fa1270 */
[----:B------:R1:W-:Y:S04]  /*2bdc0*/  @P2 STG.E.U16 [R16.64], R27 ;  /* 0x0000001b10002986 */ /* 0x0003e8000c101504 */
[----:B------:R4:W-:Y:S01]  /*2bdd0*/  @P6 STG.E.U16 [R18.64], R20 ;  /* 0x0000001412006986 */ /* 0x0009e2000c101504 */
[----:B------:R-:W-:Y:S01]  /*2bde0*/  ISETP.LT.AND P6, PT, R2, c[0x0][0x178], !P1 ;  /* 0x00005e0002007a0c */ /* 0x000fe20004fc1270 */
[----:B0-----:R-:W-:Y:S01]  /*2bdf0*/  IMAD.WIDE R12, R3, 0x2, R10 ;  /* 0x00000002030c7825 */ /* 0x001fe200078e020a */
[----:B------:R-:W-:-:S03]  /*2be00*/  ISETP.LT.AND P1, PT, R28, c[0x0][0x178], !P3 ;  /* 0x00005e001c007a0c */ /* 0x000fc60005f21270 */
[----:B------:R-:W-:Y:S01]  /*2be10*/  IMAD.WIDE R14, R3, 0x2, R8 ;  /* 0x00000002030e7825 */ /* 0x000fe200078e0208 */
[----:B------:R0:W-:Y:S01]  /*2be20*/  @P4 STG.E.U16 [R12.64], R0 ;  /* 0x000000000c004986 */ /* 0x0001e2000c101504 */
[----:B------:R-:W-:Y:S02]  /*2be30*/  ISETP.LT.AND P4, PT, R23, c[0x0][0x178], !P3 ;  /* 0x00005e0017007a0c */ /* 0x000fe40005f81270 */
[C---:B-1----:R-:W-:Y:S01]  /*2be40*/  IMAD.WIDE R16, R3.reuse, 0x2, R6 ;  /* 0x0000000203107825 */ /* 0x042fe200078e0206 */
[----:B------:R-:W-:Y:S02]  /*2be50*/  IADD3 R3, R3, c[0x0][0x198], RZ ;  /* 0x0000660003037a10 */ /* 0x000fe40007ffe0ff */
[----:B------:R-:W-:Y:S02]  /*2be60*/  IADD3 R21, R29, 0x5, RZ ;  /* 0x000000051d157810 */ /* 0x000fe40007ffe0ff */
[----:B----4-:R-:W-:Y:S02]  /*2be70*/  PRMT R18, R25, 0x7632, R18 ;  /* 0x0000763219127816 */ /* 0x010fe40000000012 */
[----:B------:R-:W-:-:S02]  /*2be80*/  PRMT R19, R27, 0x7632, R19 ;  /* 0x000076321b137816 */ /* 0x000fc40000000013 */
[----:B------:R-:W-:Y:S01]  /*2be90*/  IADD3 R20, R29, 0x6, RZ ;  /* 0x000000061d147810 */ /* 0x000fe20007ffe0ff */
[----:B0-----:R-:W-:Y:S01]  /*2bea0*/  IMAD.WIDE R12, R3, 0x2, R4 ;  /* 0x00000002030c7825 */ /* 0x001fe200078e0204 */
[----:B------:R-:W-:Y:S01]  /*2beb0*/  ISETP.GE.AND P0, PT, R21, c[0x0][0x17c], PT ;  /* 0x00005f0015007a0c */ /* 0x000fe20003f06270 */
[----:B------:R0:W-:Y:S01]  /*2bec0*/  @P5 STG.E.U16 [R14.64], R18 ;  /* 0x000000120e005986 */ /* 0x0001e2000c101504 */
[----:B------:R-:W-:Y:S02]  /*2bed0*/  IADD3 R21, R29, 0x7, RZ ;  /* 0x000000071d157810 */ /* 0x000fe40007ffe0ff */
[----:B------:R-:W-:Y:S01]  /*2bee0*/  ISETP.GE.AND P2, PT, R20, c[0x0][0x17c], PT ;  /* 0x00005f0014007a0c */ /* 0x000fe20003f46270 */
[----:B------:R-:W-:Y:S01]  /*2bef0*/  @P6 STG.E.U16 [R16.64], R19 ;  /* 0x0000001310006986 */ /* 0x000fe2000c101504 */
[----:B---3--:R-:W-:-:S03]  /*2bf00*/  PRMT R20, R22, 0x7632, R20 ;  /* 0x0000763216147816 */ /* 0x008fc60000000014 */
[----:B------:R1:W-:Y:S01]  /*2bf10*/  @P1 STG.E.U16 [R12.64], R22 ;  /* 0x000000160c001986 */ /* 0x0003e2000c101504 */
[----:B0-----:R-:W-:Y:S01]  /*2bf20*/  IMAD.WIDE R14, R3, 0x2, R10 ;  /* 0x00000002030e7825 */ /* 0x001fe200078e020a */
[----:B------:R-:W-:Y:S02]  /*2bf30*/  ISETP.GE.AND P1, PT, R21, c[0x0][0x17c], PT ;  /* 0x00005f0015007a0c */ /* 0x000fe40003f26270 */
[----:B-1----:R-:W3:Y:S04]  /*2bf40*/  LDL.LU R22, [R1+0x300] ;  /* 0x0003000001167983 */ /* 0x002ee80000300800 */
[----:B------:R-:W4:Y:S04]  /*2bf50*/  LDL.LU R25, [R1+0x230] ;  /* 0x0002300001197983 */ /* 0x000f280000300800 */
[----:B------:R-:W3:Y:S04]  /*2bf60*/  LDL.LU R27, [R1+0x90] ;  /* 0x00009000011b7983 */ /* 0x000ee80000300800 */
[----:B------:R-:W3:Y:S01]  /*2bf70*/  LDL.LU R21, [R1+0x30] ;  /* 0x0000300001157983 */ /* 0x000ee20000300800 */
[C---:B------:R-:W-:Y:S01]  /*2bf80*/  IADD3 R0, R3.reuse, c[0x0][0x198], RZ ;  /* 0x0000660003007a10 */ /* 0x040fe20007ffe0ff */
[----:B------:R-:W-:-:S04]  /*2bf90*/  IMAD.WIDE R12, R3, 0x2, R8 ;  /* 0x00000002030c7825 */ /* 0x000fc800078e0208 */
[----:B------:R-:W-:Y:S01]  /*2bfa0*/  IMAD.WIDE R16, R3, 0x2, R6 ;  /* 0x0000000203107825 */ /* 0x000fe200078e0206 */
[----:B--2---:R0:W-:Y:S04]  /*2bfb0*/  @P4 STG.E.U16 [R14.64], R24 ;  /* 0x000000180e004986 */ /* 0x0041e8000c101504 */
[----:B0-----:R-:W2:Y:S01]  /*2bfc0*/  LDL.LU R15, [R1+0x70] ;  /* 0x00007000010f7983 */ /* 0x001ea20000300800 */
[----:B------:R-:W-:-:S03]  /*2bfd0*/  PRMT R3, R24, 0x7632, R3 ;  /* 0x0000763218037816 */ /* 0x000fc60000000003 */
[----:B------:R-:W3:Y:S01]  /*2bfe0*/  LDL.LU R24, [R1+0x1554] ;  /* 0x0015540001187983 */ /* 0x000ee20000300800 */
[----:B------:R-:W-:Y:S02]  /*2bff0*/  ISETP.LT.AND P5, PT, R26, c[0x0][0x178], !P3 ;  /* 0x00005e001a007a0c */ /* 0x000fe40005fa1270 */
[----:B------:R-:W-:Y:S02]  /*2c000*/  ISETP.LT.AND P3, PT, R2, c[0x0][0x178], !P3 ;  /* 0x00005e0002007a0c */ /* 0x000fe40005f61270 */
[----:B------:R-:W-:Y:S02]  /*2c010*/  ISETP.LT.AND P6, PT, R28, c[0x0][0x178], !P0 ;  /* 0x00005e001c007a0c */ /* 0x000fe400047c1270 */
[----:B------:R-:W-:Y:S01]  /*2c020*/  ISETP.LT.AND P4, PT, R23, c[0x0][0x178], !P0 ;  /* 0x00005e0017007a0c */ /* 0x000fe20004781270 */
[----:B------:R-:W-:-:S06]  /*2c030*/  IMAD.WIDE R18, R0, 0x2, R4 ;  /* 0x0000000200127825 */ /* 0x000fcc00078e0204 */
[----:B--2---:R0:W-:Y:S01]  /*2c040*/  @P5 STG.E.U16 [R12.64], R15 ;  /* 0x0000000f0c005986 */ /* 0x0041e2000c101504 */
[----:B------:R-:W-:-:S03]  /*2c050*/  ISETP.LT.AND P5, PT, R26, c[0x0][0x178], !P0 ;  /* 0x00005e001a007a0c */ /* 0x000fc600047a1270 */
[----:B---3--:R1:W-:Y:S04]  /*2c060*/  @P3 STG.E.U16 [R16.64], R21 ;  /* 0x0000001510003986 */ /* 0x0083e8000c101504 */
[----:B------:R2:W-:Y:S01]  /*2c070*/  @P6 STG.E.U16 [R18.64], R20 ;  /* 0x0000001412006986 */ /* 0x0005e2000c101504 */
[----:B0-----:R-:W-:Y:S01]  /*2c080*/  IMAD.WIDE R12, R0, 0x2, R10 ;  /* 0x00000002000c7825 */ /* 0x001fe200078e020a */
[----:B------:R-:W-:Y:S02]  /*2c090*/  ISETP.LT.AND P6, PT, R2, c[0x0][0x178], !P0 ;  /* 0x00005e0002007a0c */ /* 0x000fe400047c1270 */
[----:B------:R-:W-:Y:S02]  /*2c0a0*/  ISETP.LT.AND P0, PT, R28, c[0x0][0x178], !P2 ;  /* 0x00005e001c007a0c */ /* 0x000fe40005701270 */
[----:B------:R0:W-:Y:S01]  /*2c0b0*/  @P4 STG.E.U16 [R12.64], R3 ;  /* 0x000000030c004986 */ /* 0x0001e2000c101504 */
[----:B------:R-:W-:Y:S01]  /*2c0c0*/  ISETP.LT.AND P4, PT, R23, c[0x0][0x178], !P2 ;  /* 0x00005e0017007a0c */ /* 0x000fe20005781270 */
[----:B-1----:R-:W-:Y:S01]  /*2c0d0*/  IMAD.WIDE R16, R0, 0x2, R6 ;  /* 0x0000000200107825 */ /* 0x002fe200078e0206 */
[----:B--2---:R-:W-:-:S03]  /*2c0e0*/  PRMT R18, R15, 0x7632, R18 ;  /* 0x000076320f127816 */ /* 0x004fc60000000012 */
[C---:B------:R-:W-:Y:S01]  /*2c0f0*/  IMAD.WIDE R14, R0.reuse, 0x2, R8 ;  /* 0x00000002000e7825 */ /* 0x040fe200078e0208 */
[----:B------:R-:W-:Y:S02]  /*2c100*/  IADD3 R0, R0, c[0x0][0x198], RZ ;  /* 0x0000660000007a10 */ /* 0x000fe40007ffe0ff */
[----:B------:R-:W-:Y:S02]  /*2c110*/  PRMT R19, R21, 0x7632, R19 ;  /* 0x0000763215137816 */ /* 0x000fe40000000013 */
[----:B------:R1:W-:Y:S01]  /*2c120*/  @P5 STG.E.U16 [R14.64], R18 ;  /* 0x000000120e005986 */ /* 0x0003e2000c101504 */
[----:B0-----:R-:W-:Y:S01]  /*2c130*/  IMAD.WIDE R12, R0, 0x2, R4 ;  /* 0x00000002000c7825 */ /* 0x001fe200078e0204 */
[----:B------:R-:W-:Y:S02]  /*2c140*/  ISETP.LT.AND P5, PT, R26, c[0x0][0x178], !P2 ;  /* 0x00005e001a007a0c */ /* 0x000fe400057a1270 */
[----:B------:R-:W-:Y:S01]  /*2c150*/  @P6 STG.E.U16 [R16.64], R19 ;  /* 0x0000001310006986 */ /* 0x000fe2000c101504 */
[----:B------:R-:W-:-:S02]  /*2c160*/  ISETP.LT.AND P2, PT, R2, c[0x0][0x178], !P2 ;  /* 0x00005e0002007a0c */ /* 0x000fc40005741270 */
[----:B------:R-:W-:Y:S01]  /*2c170*/  ISETP.LT.AND P6, PT, R28, c[0x0][0x178], !P1 ;  /* 0x00005e001c007a0c */ /* 0x000fe20004fc1270 */
[----:B------:R0:W-:Y:S01]  /*2c180*/  @P0 STG.E.U16 [R12.64], R22 ;  /* 0x000000160c000986 */ /* 0x0001e2000c101504 */
[C---:B-1----:R-:W-:Y:S01]  /*2c190*/  IMAD.WIDE R14, R0.reuse, 0x2, R10 ;  /* 0x00000002000e7825 */ /* 0x042fe200078e020a */
[----:B------:R-:W-:Y:S02]  /*2c1a0*/  IADD3 R20, R29, 0x8, RZ ;  /* 0x000000081d147810 */ /* 0x000fe40007ffe0ff */
[C---:B------:R-:W-:Y:S02]  /*2c1b0*/  IADD3 R3, R0.reuse, c[0x0][0x198], RZ ;  /* 0x0000660000037a10 */ /* 0x040fe40007ffe0ff */
[----:B----4-:R-:W-:Y:S01]  /*2c1c0*/  @P4 STG.E.U16 [R14.64], R25 ;  /* 0x000000190e004986 */ /* 0x010fe2000c101504 */
[----:B------:R-:W-:Y:S01]  /*2c1d0*/  ISETP.LT.AND P4, PT, R23, c[0x0][0x178], !P1 ;  /* 0x00005e0017007a0c */ /* 0x000fe20004f81270 */
[----:B0-----:R-:W-:Y:S01]  /*2c1e0*/  IMAD.WIDE R12, R0, 0x2, R8 ;  /* 0x00000002000c7825 */ /* 0x001fe200078e0208 */
[----:B------:R-:W-:-:S02]  /*2c1f0*/  ISETP.GE.AND P3, PT, R20, c[0x0][0x17c], PT ;  /* 0x00005f0014007a0c */ /* 0x000fc40003f66270 */
[----:B------:R-:W-:Y:S01]  /*2c200*/  PRMT R20, R22, 0x7632, R20 ;  /* 0x0000763216147816 */ /* 0x000fe20000000014 */
[----:B------:R-:W-:Y:S01]  /*2c210*/  IMAD.WIDE R16, R0, 0x2, R6 ;  /* 0x0000000200107825 */ /* 0x000fe200078e0206 */
[----:B------:R0:W-:Y:S01]  /*2c220*/  @P5 STG.E.U16 [R12.64], R27 ;  /* 0x0000001b0c005986 */ /* 0x0001e2000c101504 */
[----:B------:R-:W-:Y:S02]  /*2c230*/  PRMT R0, R25, 0x7632, R0 ;  /* 0x0000763219007816 */ /* 0x000fe40000000000 */
[C---:B------:R-:W-:Y:S01]  /*2c240*/  IMAD.WIDE R18, R3.reuse, 0x2, R4 ;  /* 0x0000000203127825 */ /* 0x040fe200078e0204 */
[----:B------:R-:W2:Y:S04]  /*2c250*/  LDL.LU R22, [R1+0x320] ;  /* 0x0003200001167983 */ /* 0x000ea80000300800 */
[----:B------:R-:W-:Y:S01]  /*2c260*/  @P2 STG.E.U16 [R16.64], R24 ;  /* 0x0000001810002986 */ /* 0x000fe2000c101504 */
[----:B0-----:R-:W-:-:S03]  /*2c270*/  IMAD.WIDE R12, R3, 0x2, R10 ;  /* 0x00000002030c7825 */ /* 0x001fc600078e020a */
[----:B------:R0:W-:Y:S04]  /*2c280*/  @P6 STG.E.U16 [R18.64], R20 ;  /* 0x0000001412006986 */ /* 0x0001e8000c101504 */
[----:B------:R-:W-:Y:S01]  /*2c290*/  @P4 STG.E.U16 [R12.64], R0 ;  /* 0x000000000c004986 */ /* 0x000fe2000c101504 */
[----:B------:R-:W-:Y:S02]  /*2c2a0*/  ISETP.LT.AND P4, PT, R23, c[0x0][0x178], !P3 ;  /* 0x00005e0017007a0c */ /* 0x000fe40005f81270 */
[----:B0-----:R-:W-:Y:S02]  /*2c2b0*/  PRMT R19, R24, 0x7632, R19 ;  /* 0x0000763218137816 */ /* 0x001fe40000000013 */
[----:B------:R-:W3:Y:S04]  /*2c2c0*/  LDL R24, [R1+0xfe8] ;  /* 0x000fe80001187983 */ /* 0x000ee80000100800 */
[----:B------:R0:W-:Y:S04]  /*2c2d0*/  STL [R1+0x1550], R23 ;  /* 0x0015501701007387 */ /* 0x0001e80000100800 */
[----:B0-----:R-:W4:Y:S01]  /*2c2e0*/  LDL R23, [R1+0x310] ;  /* 0x0003100001177983 */ /* 0x001f220000100800 */
[----:B------:R-:W-:-:S02]  /*2c2f0*/  ISETP.LT.AND P5, PT, R26, c[0x0][0x178], !P1 ;  /* 0x00005e001a007a0c */ /* 0x000fc40004fa1270 */
[----:B------:R-:W-:Y:S02]  /*2c300*/  ISETP.LT.AND P6, PT, R2, c[0x0][0x178], !P1 ;  /* 0x00005e0002007a0c */ /* 0x000fe40004fc1270 */
[----:B------:R-:W-:Y:S01]  /*2c310*/  ISETP.LT.AND P1, PT, R28, c[0x0][0x178], !P3 ;  /* 0x00005e001c007a0c */ /* 0x000fe20005f21270 */
[----:B------:R-:W-:-:S04]  /*2c320*/  IMAD.WIDE R14, R3, 0x2, R8 ;  /* 0x00000002030e7825 */ /* 0x000fc800078e0208 */
[C---:B------:R-:W-:Y:S01]  /*2c330*/  IMAD.WIDE R16, R3.reuse, 0x2, R6 ;  /* 0x0000000203107825 */ /* 0x040fe200078e0206 */
[----:B------:R-:W-:Y:S02]  /*2c340*/  IADD3 R3, R3, c[0x0][0x198], RZ ;  /* 0x0000660003037a10 */ /* 0x000fe40007ffe0ff */
[----:B------:R-:W-:Y:S02]  /*2c350*/  PRMT R18, R27, 0x7632, R18 ;  /* 0x000076321b127816 */ /* 0x000fe40000000012 */
[----:B------:R-:W-:Y:S01]  /*2c360*/  IADD3 R21, R29, 0x9, RZ ;  /* 0x000000091d157810 */ /* 0x000fe20007ffe0ff */
[----:B------:R-:W-:Y:S01]  /*2c370*/  IMAD.WIDE R12, R3, 0x2, R4 ;  /* 0x00000002030c7825 */ /* 0x000fe200078e0204 */
[----:B------:R-:W-:Y:S01]  /*2c380*/  IADD3 R20, R29, 0xa, RZ ;  /* 0x0000000a1d147810 */ /* 0x000fe20007ffe0ff */
[----:B------:R0:W-:Y:S01]  /*2c390*/  @P5 STG.E.U16 [R14.64], R18 ;  /* 0x000000120e005986 */ /* 0x0001e2000c101504 */
[----:B------:R-:W-:Y:S02]  /*2c3a0*/  ISETP.GE.AND P0, PT, R21, c[0x0][0x17c], PT ;  /* 0x00005f0015007a0c */ /* 0x000fe40003f06270 */
[----:B------:R-:W-:Y:S01]  /*2c3b0*/  ISETP.GE.AND P2, PT, R20, c[0x0][0x17c], PT ;  /* 0x00005f0014007a0c */ /* 0x000fe20003f46270 */
[----:B------:R1:W-:Y:S01]  /*2c3c0*/  @P6 STG.E.U16 [R16.64], R19 ;  /* 0x0000001310006986 */ /* 0x0003e2000c101504 */
[----:B------:R-:W-:-:S02]  /*2c3d0*/  IADD3 R21, R29, 0xb, RZ ;  /* 0x0000000b1d157810 */ /* 0x000fc40007ffe0ff */
[C---:B------:R-:W-:Y:S01]  /*2c3e0*/  IADD3 R0, R3.reuse, c[0x0][0x198], RZ ;  /* 0x0000660003007a10 */ /* 0x040fe20007ffe0ff */
[----:B0-----:R-:W-:-:S04]  /*2c3f0*/  IMAD.WIDE R14, R3, 0x2, R8 ;  /* 0x00000002030e7825 */ /* 0x001fc800078e0208 */
[----:B-1----:R-:W-:Y:S01]  /*2c400*/  IMAD.WIDE R16, R3, 0x2, R6 ;  /* 0x0000000203107825 */ /* 0x002fe200078e0206 */
[----:B--2---:R0:W-:Y:S01]  /*2c410*/  @P1 STG.E.U16 [R12.64], R22 ;  /* 0x000000160c001986 */ /* 0x0041e2000c101504 */
[----:B------:R-:W-:Y:S02]  /*2c420*/  PRMT R20, R22, 0x7632, R20 ;  /* 0x0000763216147816 */ /* 0x000fe40000000014 */
[----:B------:R-:W-:Y:S01]  /*2c430*/  ISETP.GE.AND P1, PT, R21, c[0x0][0x17c], PT ;  /* 0x00005f0015007a0c */ /* 0x000fe20003f26270 */
[----:B0-----:R-:W2:Y:S01]  /*2c440*/  LDL.LU R22, [R1+0x3c0] ;  /* 0x0003c00001167983 */ /* 0x001ea20000300800 */
[----:B------:R-:W-:-:S03]  /*2c450*/  IMAD.WIDE R12, R3, 0x2, R10 ;  /* 0x00000002030c7825 */ /* 0x000fc600078e020a */
[----:B------:R-:W2:Y:S04]  /*2c460*/  LDL.LU R26, [R1+0x330] ;  /* 0x00033000011a7983 */ /* 0x000ea80000300800 */
[----:B------:R-:W2:Y:S04]  /*2c470*/  LDL.LU R25, [R1+0xf0] ;  /* 0x0000f00001197983 */ /* 0x000ea80000300800 */
[----:B------:R-:W2:Y:S04]  /*2c480*/  LDL.LU R27, [R1+0xd0] ;  /* 0x0000d000011b7983 */ /* 0x000ea80000300800 */
[----:B------:R-:W2:Y:S04]  /*2c490*/  LDL.LU R3, [R1+0xb0] ;  /* 0x0000b00001037983 */ /* 0x000ea80000300800 */
[----:B------:R-:W2:Y:S04]  /*2c4a0*/  LDL.LU R21, [R1+0xc0] ;  /* 0x0000c00001157983 */ /* 0x000ea80000300800 */
[----:B----4-:R0:W-:Y:S04]  /*2c4b0*/  @P4 STG.E.U16 [R12.64], R23 ;  /* 0x000000170c004986 */ /* 0x0101e8000c101504 */
[----:B0-----:R-:W4:Y:S04]  /*2c4c0*/  LDL.LU R23, [R1+0x1550] ;  /* 0x0015500001177983 */ /* 0x001f280000300800 */
[----:B------:R-:W4:Y:S01]  /*2c4d0*/  LDL.LU R13, [R1+0x310] ;  /* 0x00031000010d7983 */ /* 0x000f220000300800 */
[----:B---3--:R-:W-:-:S02]  /*2c4e0*/  ISETP.LT.AND P5, PT, R24, c[0x0][0x178], !P3 ;  /* 0x00005e0018007a0c */ /* 0x008fc40005fa1270 */
[----:B------:R-:W-:Y:S02]  /*2c4f0*/  ISETP.LT.AND P3, PT, R2, c[0x0][0x178], !P3 ;  /* 0x00005e0002007a0c */ /* 0x000fe40005f61270 */
[----:B------:R-:W-:Y:S01]  /*2c500*/  ISETP.LT.AND P6, PT, R28, c[0x0][0x178], !P0 ;  /* 0x00005e001c007a0c */ /* 0x000fe200047c1270 */
[----:B------:R-:W-:-:S08]  /*2c510*/  IMAD.WIDE R18, R0, 0x2, R4 ;  /* 0x0000000200127825 */ /* 0x000fd000078e0204 */
[----:B--2---:R-:W-:Y:S01]  /*2c520*/  @P5 STG.E.U16 [R14.64], R21 ;  /* 0x000000150e005986 */ /* 0x004fe2000c101504 */
[----:B------:R-:W-:-:S03]  /*2c530*/  ISETP.LT.AND P5, PT, R24, c[0x0][0x178], !P0 ;  /* 0x00005e0018007a0c */ /* 0x000fc600047a1270 */
[----:B------:R-:W-:Y:S04]  /*2c540*/  @P3 STG.E.U16 [R16.64], R3 ;  /* 0x0000000310003986 */ /* 0x000fe8000c101504 */
[----:B------:R0:W-:Y:S01]  /*2c550*/  @P6 STG.E.U16 [R18.64], R20 ;  /* 0x0000001412006986 */ /* 0x0001e2000c101504 */
[----:B------:R-:W-:Y:S02]  /*2c560*/  ISETP.LT.AND P6, PT, R2, c[0x0][0x178], !P0 ;  /* 0x00005e0002007a0c */ /* 0x000fe400047c1270 */
[----:B----4-:R-:W-:Y:S02]  /*2c570*/  ISETP.LT.AND P4, PT, R23, c[0x0][0x178], !P0 ;  /* 0x00005e0017007a0c */ /* 0x010fe40004781270 */
[----:B------:R-:W-:Y:S02]  /*2c580*/  ISETP.LT.AND P0, PT, R28, c[0x0][0x178], !P2 ;  /* 0x00005e001c007a0c */ /* 0x000fe40005701270 */
[----:B0-----:R-:W-:Y:S01]  /*2c590*/  PRMT R18, R13, 0x7632, R18 ;  /* 0x000076320d127816 */ /* 0x001fe20000000012 */
[----:B------:R-:W-:Y:S01]  /*2c5a0*/  IMAD.WIDE R12, R0, 0x2, R10 ;  /* 0x00000002000c7825 */ /* 0x000fe200078e020a */
[----:B------:R-:W-:-:S02]  /*2c5b0*/  PRMT R20, R3, 0x7632, R20 ;  /* 0x0000763203147816 */ /* 0x000fc40000000014 */
[C---:B------:R-:W-:Y:S01]  /*2c5c0*/  IADD3 R3, R0.reuse, c[0x0][0x198], RZ ;  /* 0x0000660000037a10 */ /* 0x040fe20007ffe0ff */
[----:B------:R-:W-:Y:S01]  /*2c5d0*/  IMAD.WIDE R14, R0, 0x2, R8 ;  /* 0x00000002000e7825 */ /* 0x000fe200078e0208 */
[----:B------:R-:W-:-:S03]  /*2c5e0*/  PRMT R19, R21, 0x7632, R19 ;  /* 0x0000763215137816 */ /* 0x000fc60000000013 */
[----:B------:R-:W-:Y:S01]  /*2c5f0*/  IMAD.WIDE R16, R0, 0x2, R6 ;  /* 0x0000000200107825 */ /* 0x000fe200078e0206 */
[----:B------:R0:W-:Y:S04]  /*2c600*/  @P4 STG.E.U16 [R12.64], R18 ;  /* 0x000000120c004986 */ /* 0x0001e8000c101504 */
[----:B------:R-:W-:Y:S04]  /*2c610*/  @P5 STG.E.U16 [R14.64], R19 ;  /* 0x000000130e005986 */ /* 0x000fe8000c101504 */
[----:B------:R1:W-:Y:S01]  /*2c620*/  @P6 STG.E.U16 [R16.64], R20 ;  /* 0x0000001410006986 */ /* 0x0003e2000c101504 */
[----:B0-----:R-:W-:-:S05]  /*2c630*/  IMAD.WIDE R12, R3, 0x2, R4 ;  /* 0x00000002030c7825 */ /* 0x001fca00078e0204 */
[----:B------:R0:W-:Y:S01]  /*2c640*/  @P0 STG.E.U16 [R12.64], R22 ;  /* 0x000000160c000986 */ /* 0x0001e2000c101504 */
[----:B-1----:R-:W-:-:S03]  /*2c650*/  PRMT R20, R22, 0x7632, R20 ;  /* 0x0000763216147816 */ /* 0x002fc60000000014 */
[----:B0-----:R-:W2:Y:S01]  /*2c660*/  LDL.LU R22, [R1+0x3e0] ;  /* 0x0003e00001167983 */ /* 0x001ea20000300800 */
[----:B------:R-:W-:Y:S02]  /*2c670*/  ISETP.LT.AND P4, PT, R23, c[0x0][0x178], !P2 ;  /* 0x00005e0017007a0c */ /* 0x000fe40005781270 */
[----:B------:R-:W-:Y:S02]  /*2c680*/  ISETP.LT.AND P5, PT, R24, c[0x0][0x178], !P2 ;  /* 0x00005e0018007a0c */ /* 0x000fe400057a1270 */
[----:B------:R-:W-:Y:S02]  /*2c690*/  ISETP.LT.AND P2, PT, R2, c[0x0][0x178], !P2 ;  /* 0x00005e0002007a0c */ /* 0x000fe40005741270 */
[----:B------:R-:W-:Y:S01]  /*2c6a0*/  ISETP.LT.AND P6, PT, R28, c[0x0][0x178], !P1 ;  /* 0x00005e001c007a0c */ /* 0x000fe20004fc1270 */
[C---:B------:R-:W-:Y:S01]  /*2c6b0*/  IMAD.WIDE R12, R3.reuse, 0x2, R10 ;  /* 0x00000002030c7825 */ /* 0x040fe200078e020a */
[----:B------:R-:W-:Y:S02]  /*2c6c0*/  IADD3 R0, R3, c[0x0][0x198], RZ ;  /* 0x0000660003007a10 */ /* 0x000fe40007ffe0ff */
[----:B------:R-:W-:Y:S01]  /*2c6d0*/  IADD3 R21, R29, 0xc, RZ ;  /* 0x0000000c1d157810 */ /* 0x000fe20007ffe0ff */
[----:B------:R-:W-:-:S02]  /*2c6e0*/  IMAD.WIDE R14, R3, 0x2, R8 ;  /* 0x00000002030e7825 */ /* 0x000fc400078e0208 */
[----:B------:R0:W-:Y:S02]  /*2c6f0*/  @P4 STG.E.U16 [R12.64], R26 ;  /* 0x0000001a0c004986 */ /* 0x0001e4000c101504 */
[----:B------:R-:W-:Y:S01]  /*2c700*/  IMAD.WIDE R16, R3, 0x2, R6 ;  /* 0x0000000203107825 */ /* 0x000fe200078e0206 */
[----:B------:R-:W-:-:S03]  /*2c710*/  ISETP.LT.AND P4, PT, R23, c[0x0][0x178], !P1 ;  /* 0x00005e0017007a0c */ /* 0x000fc60004f81270 */
[----:B------:R-:W-:Y:S01]  /*2c720*/  IMAD.WIDE R18, R0, 0x2, R4 ;  /* 0x0000000200127825 */ /* 0x000fe200078e0204 */
[----:B------:R-:W-:Y:S01]  /*2c730*/  ISETP.GE.AND P3, PT, R21, c[0x0][0x17c], PT ;  /* 0x00005f0015007a0c */ /* 0x000fe20003f66270 */
[----:B------:R1:W-:Y:S01]  /*2c740*/  @P5 STG.E.U16 [R14.64], R25 ;  /* 0x000000190e005986 */ /* 0x0003e2000c101504 */
[----:B------:R-:W-:-:S03]  /*2c750*/  ISETP.LT.AND P5, PT, R24, c[0x0][0x178], !P1 ;  /* 0x00005e0018007a0c */ /* 0x000fc60004fa1270 */
[----:B------:R-:W-:Y:S04]  /*2c760*/  @P2 STG.E.U16 [R16.64], R27 ;  /* 0x0000001b10002986 */ /* 0x000fe8000c101504 */
[----:B------:R3:W-:Y:S01]  /*2c770*/  @P6 STG.E.U16 [R18.64], R20 ;  /* 0x0000001412006986 */ /* 0x0007e2000c101504 */
[----:B------:R-:W-:Y:S02]  /*2c780*/  ISETP.LT.AND P6, PT, R2, c[0x0][0x178], !P1 ;  /* 0x00005e0002007a0c */ /* 0x000fe40004fc1270 */
[----:B------:R-:W-:Y:S01]  /*2c790*/  ISETP.LT.AND P1, PT, R28, c[0x0][0x178], !P3 ;  /* 0x00005e001c007a0c */ /* 0x000fe20005f21270 */
[C---:B0-----:R-:W-:Y:S01]  /*2c7a0*/  IMAD.WIDE R12, R0.reuse, 0x2, R10 ;  /* 0x00000002000c7825 */ /* 0x041fe200078e020a */
[----:B------:R-:W-:Y:S02]  /*2c7b0*/  IADD3 R21, R29, 0xd, RZ ;  /* 0x0000000d1d157810 */ /* 0x000fe40007ffe0ff */
[C---:B------:R-:W-:Y:S01]  /*2c7c0*/  IADD3 R3, R0.reuse, c[0x0][0x198], RZ ;  /* 0x0000660000037a10 */ /* 0x040fe20007ffe0ff */
[----:B-1----:R-:W-:Y:S01]  /*2c7d0*/  IMAD.WIDE R14, R0, 0x2, R8 ;  /* 0x00000002000e7825 */ /* 0x002fe200078e0208 */
[----:B---3--:R-:W-:-:S03]  /*2c7e0*/  PRMT R18, R26, 0x7632, R18 ;  /* 0x000076321a127816 */ /* 0x008fc60000000012 */
[----:B------:R-:W-:Y:S01]  /*2c7f0*/  IMAD.WIDE R16, R0, 0x2, R6 ;  /* 0x0000000200107825 */ /* 0x000fe200078e0206 */
[----:B------:R-:W-:Y:S02]  /*2c800*/  ISETP.GE.AND P0, PT, R21, c[0x0][0x17c], PT ;  /* 0x00005f0015007a0c */ /* 0x000fe40003f06270 */
[----:B------:R-:W-:Y:S01]  /*2c810*/  PRMT R19, R25, 0x7632, R19 ;  /* 0x0000763219137816 */ /* 0x000fe20000000013 */
[----:B------:R0:W-:Y:S01]  /*2c820*/  @P4 STG.E.U16 [R12.64], R18 ;  /* 0x000000120c004986 */ /* 0x0001e2000c101504 */
[----:B------:R-:W-:Y:S02]  /*2c830*/  PRMT R20, R27, 0x7632, R20 ;  /* 0x000076321b147816 */ /* 0x000fe40000000014 */
[----:B------:R-:W-:Y:S01]  /*2c840*/  IADD3 R21, R29, 0xe, RZ ;  /* 0x0000000e1d157810 */ /* 0x000fe20007ffe0ff */
[----:B------:R1:W-:Y:S03]  /*2c850*/  @P5 STG.E.U16 [R14.64], R19 ;  /* 0x000000130e005986 */ /* 0x0003e6000c101504 */
[----:B------:R-:W-:Y:S01]  /*2c860*/  ISETP.GE.AND P2, PT, R21, c[0x0][0x17c], PT ;  /* 0x00005f0015007a0c */ /* 0x000fe20003f46270 */
[----:B------:R3:W-:Y:S01]  /*2c870*/  @P6 STG.E.U16 [R16.64], R20 ;  /* 0x0000001410006986 */ /* 0x0007e2000c101504 */
[----:B0-----:R-:W-:Y:S01]  /*2c880*/  IMAD.WIDE R12, R3, 0x2, R4 ;  /* 0x00000002030c7825 */ /* 0x001fe200078e0204 */
[----:B------:R-:W-:-:S02]  /*2c890*/  IADD3 R21, R29, 0xf, RZ ;  /* 0x0000000f1d157810 */ /* 0x000fc40007ffe0ff */
[----:B------:R-:W4:Y:S01]  /*2c8a0*/  LDL.LU R25, [R1+0x3d0] ;  /* 0x0003d00001197983 */ /* 0x000f220000300800 */
[C---:B------:R-:W-:Y:S01]  /*2c8b0*/  IADD3 R0, R3.reuse, c[0x0][0x198], RZ ;  /* 0x0000660003007a10 */ /* 0x040fe20007ffe0ff */
[----:B-1----:R-:W-:-:S04]  /*2c8c0*/  IMAD.WIDE R14, R3, 0x2, R8 ;  /* 0x00000002030e7825 */ /* 0x002fc800078e0208 */
[----:B---3--:R-:W-:Y:S01]  /*2c8d0*/  IMAD.WIDE R16, R3, 0x2, R6 ;  /* 0x0000000203107825 */ /* 0x008fe200078e0206 */
[----:B--2---:R0:W-:Y:S01]  /*2c8e0*/  @P1 STG.E.U16 [R12.64], R22 ;  /* 0x000000160c001986 */ /* 0x0041e2000c101504 */
[----:B------:R-:W-:Y:S02]  /*2c8f0*/  PRMT R20, R22, 0x7632, R20 ;  /* 0x0000763216147816 */ /* 0x000fe40000000014 */
[----:B------:R-:W-:Y:S01]  /*2c900*/  ISETP.GE.AND P1, PT, R21, c[0x0][0x17c], PT ;  /* 0x00005f0015007a0c */ /* 0x000fe20003f26270 */
[----:B0-----:R-:W2:Y:S01]  /*2c910*/  LDL.LU R22, [R1+0x400] ;  /* 0x0004000001167983 */ /* 0x001ea20000300800 */
[----:B------:R-:W-:-:S03]  /*2c920*/  IMAD.WIDE R12, R3, 0x2, R10 ;  /* 0x00000002030c7825 */ /* 0x000fc600078e020a */
[----:B------:R-:W3:Y:S04]  /*2c930*/  LDL.LU R26, [R1+0x3f0] ;  /* 0x0003f000011a7983 */ /* 0x000ee80000300800 */
[----:B------:R-:W2:Y:S04]  /*2c940*/  LDL.LU R27, [R1+0x110] ;  /* 0x00011000011b7983 */ /* 0x000ea80000300800 */
[----:B------:R-:W2:Y:S04]  /*2c950*/  LDL.LU R3, [R1+0xa0] ;  /* 0x0000a00001037983 */ /* 0x000ea80000300800 */
[----:B------:R-:W2:Y:S01]  /*2c960*/  LDL.LU R21, [R1+0x100] ;  /* 0x0001000001157983 */ /* 0x000ea20000300800 */
[----:B------:R-:W-:-:S02]  /*2c970*/  ISETP.LT.AND P4, PT, R23, c[0x0][0x178], !P3 ;  /* 0x00005e0017007a0c */ /* 0x000fc40005f81270 */
[----:B------:R-:W-:Y:S02]  /*2c980*/  ISETP.LT.AND P5, PT, R24, c[0x0][0x178], !P3 ;  /* 0x00005e0018007a0c */ /* 0x000fe40005fa1270 */
[----:B------:R-:W-:Y:S02]  /*2c990*/  ISETP.LT.AND P3, PT, R2, c[0x0][0x178], !P3 ;  /* 0x00005e0002007a0c */ /* 0x000fe40005f61270 */
[----:B------:R-:W-:Y:S01]  /*2c9a0*/  ISETP.LT.AND P6, PT, R28, c[0x0][0x178], !P0 ;  /* 0x00005e001c007a0c */ /* 0x000fe200047c1270 */
[----:B------:R-:W-:-:S06]  /*2c9b0*/  IMAD.WIDE R18, R0, 0x2, R4 ;  /* 0x0000000200127825 */ /* 0x000fcc00078e0204 */
[----:B----4-:R-:W-:Y:S04]  /*2c9c0*/  @P4 STG.E.U16 [R12.64], R25 ;  /* 0x000000190c004986 */ /* 0x010fe8000c101504 */
[----:B--2---:R-:W-:Y:S04]  /*2c9d0*/  @P5 STG.E.U16 [R14.64], R21 ;  /* 0x000000150e005986 */ /* 0x004fe8000c101504 */
[----:B------:R-:W-:Y:S04]  /*2c9e0*/  @P3 STG.E.U16 [R16.64], R3 ;  /* 0x0000000310003986 */ /* 0x000fe8000c101504 */
[----:B------:R0:W-:Y:S02]  /*2c9f0*/  @P6 STG.E.U16 [R18.64], R20 ;  /* 0x0000001412006986 */ /* 0x0001e4000c101504 */
[----:B0-----:R-:W-:-:S02]  /*2ca00*/  PRMT R18, R25, 0x7632, R18 ;  /* 0x0000763219127816 */ /* 0x001fc40000000012 */
[----:B------:R-:W2:Y:S01]  /*2ca10*/  LDL.LU R25, [R1+0x154c] ;  /* 0x00154c0001197983 */ /* 0x000ea20000300800 */
[----:B------:R-:W-:Y:S02]  /*2ca20*/  ISETP.LT.AND P4, PT, R23, c[0x0][0x178], !P0 ;  /* 0x00005e0017007a0c */ /* 0x000fe40004781270 */
[----:B------:R-:W-:Y:S01]  /*2ca30*/  ISETP.LT.AND P5, PT, R24, c[0x0][0x178], !P0 ;  /* 0x00005e0018007a0c */ /* 0x000fe200047a1270 */
[----:B------:R-:W-:Y:S01]  /*2ca40*/  IMAD.WIDE R12, R0, 0x2, R10 ;  /* 0x00000002000c7825 */ /* 0x000fe200078e020a */
[----:B------:R-:W-:Y:S02]  /*2ca50*/  ISETP.LT.AND P6, PT, R2, c[0x0][0x178], !P0 ;  /* 0x00005e0002007a0c */ /* 0x000fe400047c1270 */
[----:B------:R-:W-:Y:S02]  /*2ca60*/  ISETP.LT.AND P0, PT, R28, c[0x0][0x178], !P2 ;  /* 0x00005e001c007a0c */ /* 0x000fe40005701270 */
[----:B------:R-:W-:Y:S02]  /*2ca70*/  PRMT R20, R3, 0x7632, R20 ;  /* 0x0000763203147816 */ /* 0x000fe40000000014 */
[C---:B------:R-:W-:Y:S01]  /*2ca80*/  IADD3 R3, R0.reuse, c[0x0][0x198], RZ ;  /* 0x0000660000037a10 */ /* 0x040fe20007ffe0ff */
[C---:B------:R-:W-:Y:S01]  /*2ca90*/  IMAD.WIDE R14, R0.reuse, 0x2, R8 ;  /* 0x00000002000e7825 */ /* 0x040fe200078e0208 */
[----:B------:R-:W-:Y:S01]  /*2caa0*/  PRMT R19, R21, 0x7632, R19 ;  /* 0x0000763215137816 */ /* 0x000fe20000000013 */
[----:B------:R0:W-:Y:S01]  /*2cab0*/  @P4 STG.E.U16 [R12.64], R18 ;  /* 0x000000120c004986 */ /* 0x0001e2000c101504 */
[----:B------:R-:W-:Y:S01]  /*2cac0*/  ISETP.LT.AND P4, PT, R23, c[0x0][0x178], !P2 ;  /* 0x00005e0017007a0c */ /* 0x000fe20005781270 */
[----:B------:R-:W-:-:S02]  /*2cad0*/  IMAD.WIDE R16, R0, 0x2, R6 ;  /* 0x0000000200107825 */ /* 0x000fc400078e0206 */
[----:B------:R1:W-:Y:S01]  /*2cae0*/  @P5 STG.E.U16 [R14.64], R19 ;  /* 0x000000130e005986 */ /* 0x0003e2000c101504 */
[----:B------:R-:W-:Y:S02]  /*2caf0*/  ISETP.LT.AND P5, PT, R24, c[0x0][0x178], !P2 ;  /* 0x00005e0018007a0c */ /* 0x000fe400057a1270 */
[----:B------:R-:W-:Y:S01]  /*2cb00*/  ISETP.LT.AND P2, PT, R2, c[0x0][0x178], !P2 ;  /* 0x00005e0002007a0c */ /* 0x000fe20005741270 */
[----:B------:R4:W-:Y:S01]  /*2cb10*/  @P6 STG.E.U16 [R16.64], R20 ;  /* 0x0000001410006986 */ /* 0x0009e2000c101504 */
[----:B0-----:R-:W-:Y:S01]  /*2cb20*/  IMAD.WIDE R12, R3, 0x2, R4 ;  /* 0x00000002030c7825 */ /* 0x001fe200078e0204 */
[----:B------:R-:W-:-:S04]  /*2cb30*/  ISETP.LT.AND P6, PT, R28, c[0x0][0x178], !P1 ;  /* 0x00005e001c007a0c */ /* 0x000fc80004fc1270 */
[----:B------:R0:W-:Y:S01]  /*2cb40*/  @P0 STG.E.U16 [R12.64], R22 ;  /* 0x000000160c000986 */ /* 0x0001e2000c101504 */
[C---:B------:R-:W-:Y:S01]  /*2cb50*/  IADD3 R0, R3.reuse, c[0x0][0x198], RZ ;  /* 0x0000660003007a10 */ /* 0x040fe20007ffe0ff */
[----:B-1----:R-:W-:Y:S01]  /*2cb60*/  IMAD.WIDE R14, R3, 0x2, R8 ;  /* 0x00000002030e7825 */ /* 0x002fe200078e0208 */
[----:B----4-:R-:W-:-:S03]  /*2cb70*/  PRMT R20, R22, 0x7632, R20 ;  /* 0x0000763216147816 */ /* 0x010fc60000000014 */
[----:B0-----:R-:W-:Y:S01]  /*2cb80*/  IMAD.WIDE R12, R3, 0x2, R10 ;  /* 0x00000002030c7825 */ /* 0x001fe200078e020a */
[----:B------:R-:W-:Y:S01]  /*2cb90*/  IADD3 R21, R29, 0x10, RZ ;  /* 0x000000101d157810 */ /* 0x000fe20007ffe0ff */
[----:B------:R-:W4:Y:S02]  /*2cba0*/  LDL.LU R22, [R1+0x204] ;  /* 0x0002040001167983 */ /* 0x000f240000300800 */
[----:B------:R-:W-:Y:S02]  /*2cbb0*/  IMAD.WIDE R16, R3, 0x2, R6 ;  /* 0x0000000203107825 */ /* 0x000fe400078e0206 */
[----:B---3--:R0:W-:Y:S01]  /*2cbc0*/  @P4 STG.E.U16 [R12.64], R26 ;  /* 0x0000001a0c004986 */ /* 0x0081e2000c101504 */
[----:B------:R-:W-:Y:S01]  /*2cbd0*/  ISETP.LT.AND P4, PT, R23, c[0x0][0x178], !P1 ;  /* 0x00005e0017007a0c */ /* 0x000fe20004f81270 */
[C---:B------:R-:W-:Y:S02]  /*2cbe0*/  IMAD.WIDE R18, R0.reuse, 0x2, R4 ;  /* 0x0000000200127825 */ /* 0x040fe400078e0204 */
[----:B------:R-:W-:Y:S01]  /*2cbf0*/  @P5 STG.E.U16 [R14.64], R27 ;  /* 0x0000001b0e005986 */ /* 0x000fe2000c101504 */
[----:B------:R-:W-:Y:S01]  /*2cc00*/  ISETP.GE.AND P3, PT, R21, c[0x0][0x17c], PT ;  /* 0x00005f0015007a0c */ /* 0x000fe20003f66270 */
[----:B0-----:R-:W-:-:S02]  /*2cc10*/  IMAD.WIDE R12, R0, 0x2, R10 ;  /* 0x00000002000c7825 */ /* 0x001fc400078e020a */
[----:B------:R-:W-:Y:S04]  /*2cc20*/  STL [R1+0x1548], R23 ;  /* 0x0015481701007387 */ /* 0x000fe80000100800 */
[----:B--2---:R-:W-:Y:S04]  /*2cc30*/  @P2 STG.E.U16 [R16.64], R25 ;  /* 0x0000001910002986 */ /* 0x004fe8000c101504 */
[----:B------:R0:W-:Y:S02]  /*2cc40*/  @P6 STG.E.U16 [R18.64], R20 ;  /* 0x0000001412006986 */ /* 0x0001e4000c101504 */
[----:B0-----:R-:W-:-:S05]  /*2cc50*/  PRMT R18, R26, 0x7632, R18 ;  /* 0x000076321a127816 */ /* 0x001fca0000000012 */
[----:B------:R0:W-:Y:S01]  /*2cc60*/  @P4 STG.E.U16 [R12.64], R18 ;  /* 0x000000120c004986 */ /* 0x0001e2000c101504 */
[----:B------:R-:W-:-:S03]  /*2cc70*/  ISETP.LT.AND P4, PT, R23, c[0x0][0x178], !P3 ;  /* 0x00005e0017007a0c */ /* 0x000fc60005f81270 */
[----:B------:R-:W2:Y:S01]  /*2cc80*/  LDL R23, [R1+0x44] ;  /* 0x0000440001177983 */ /* 0x000ea20000100800 */
[----:B------:R-:W-:Y:S02]  /*2cc90*/  ISETP.LT.AND P5, PT, R24, c[0x0][0x178], !P1 ;  /* 0x00005e0018007a0c */ /* 0x000fe40004fa1270 */
[----:B------:R-:W-:Y:S02]  /*2cca0*/  ISETP.LT.AND P6, PT, R2, c[0x0][0x178], !P1 ;  /* 0x00005e0002007a0c */ /* 0x000fe40004fc1270 */
[----:B------:R-:W-:Y:S02]  /*2ccb0*/  ISETP.LT.AND P1, PT, R28, c[0x0][0x178], !P3 ;  /* 0x00005e001c007a0c */ /* 0x000fe40005f21270 */
[----:B------:R-:W-:Y:S02]  /*2ccc0*/  IADD3 R21, R29, 0x11, RZ ;  /* 0x000000111d157810 */ /* 0x000fe40007ffe0ff */
[C---:B------:R-:W-:Y:S01]  /*2ccd0*/  IADD3 R3, R0.reuse, c[0x0][0x198], RZ ;  /* 0x0000660000037a10 */ /* 0x040fe20007ffe0ff */
[----:B------:R-:W-:Y:S01]  /*2cce0*/  IMAD.WIDE R14, R0, 0x2, R8 ;  /* 0x00000002000e7825 */ /* 0x000fe200078e0208 */
[----:B------:R-:W-:-:S02]  /*2ccf0*/  PRMT R19, R27, 0x7632, R19 ;  /* 0x000076321b137816 */ /* 0x000fc40000000013 */
[----:B------:R-:W-:Y:S01]  /*2cd00*/  ISETP.GE.AND P0, PT, R21, c[0x0][0x17c], PT ;  /* 0x00005f0015007a0c */ /* 0x000fe20003f06270 */
[----:B------:R-:W-:Y:S01]  /*2cd10*/  IMAD.WIDE R16, R0, 0x2, R6 ;  /* 0x0000000200107825 */ /* 0x000fe200078e0206 */
[----:B------:R-:W-:Y:S02]  /*2cd20*/  PRMT R20, R25, 0x7632, R20 ;  /* 0x0000763219147816 */ /* 0x000fe40000000014 */
[----:B------:R-:W-:Y:S01]  /*2cd30*/  IADD3 R21, R29, 0x12, RZ ;  /* 0x000000121d157810 */ /* 0x000fe20007ffe0ff */
[----:B0-----:R-:W-:Y:S01]  /*2cd40*/  IMAD.WIDE R12, R3, 0x2, R4 ;  /* 0x00000002030c7825 */ /* 0x001fe200078e0204 */
[----:B------:R0:W-:Y:S02]  /*2cd50*/  @P5 STG.E.U16 [R14.64], R19 ;  /* 0x000000130e005986 */ /* 0x0001e4000c101504 */
[----:B------:R-:W-:Y:S02]  /*2cd60*/  ISETP.GE.AND P2, PT, R21, c[0x0][0x17c], PT ;  /* 0x00005f0015007a0c */ /* 0x000fe40003f46270 */
[----:B------:R1:W-:Y:S01]  /*2cd70*/  @P6 STG.E.U16 [R16.64], R20 ;  /* 0x0000001410006986 */ /* 0x0003e2000c101504 */
[----:B------:R-:W-:-:S03]  /*2cd80*/  IADD3 R21, R29, 0x13, RZ ;  /* 0x000000131d157810 */ /* 0x000fc60007ffe0ff */
[----:B----4-:R3:W-:Y:S01]  /*2cd90*/  @P1 STG.E.U16 [R12.64], R22 ;  /* 0x000000160c001986 */ /* 0x0107e2000c101504 */
[----:B------:R-:W-:Y:S02]  /*2cda0*/  IADD3 R0, R3, c[0x0][0x198], RZ ;  /* 0x0000660003007a10 */ /* 0x000fe40007ffe0ff */
[----:B------:R-:W-:Y:S01]  /*2cdb0*/  ISETP.GE.AND P1, PT, R21, c[0x0][0x17c], PT ;  /* 0x00005f0015007a0c */ /* 0x000fe20003f26270 */
[----:B0-----:R-:W-:Y:S01]  /*2cdc0*/  IMAD.WIDE R14, R3, 0x2, R8 ;  /* 0x00000002030e7825 */ /* 0x001fe200078e0208 */
[----:B-1----:R-:W-:-:S03]  /*2cdd0*/  PRMT R20, R22, 0x7632, R20 ;  /* 0x0000763216147816 */ /* 0x002fc60000000014 */
[C---:B------:R-:W-:Y:S01]  /*2cde0*/  IMAD.WIDE R16, R3.reuse, 0x2, R6 ;  /* 0x0000000203107825 */ /* 0x040fe200078e0206 */
[----:B---3--:R-:W3:Y:S03]  /*2cdf0*/  LDL.LU R22, [R1+0x214] ;  /* 0x0002140001167983 */ /* 0x008ee60000300800 */
[----:B------:R-:W-:Y:S01]  /*2ce00*/  IMAD.WIDE R12, R3, 0x2, R10 ;  /* 0x00000002030c7825 */ /* 0x000fe200078e020a */
[----:B------:R-:W4:Y:S04]  /*2ce10*/  LDL.LU R26, [R1+0x64] ;  /* 0x00006400011a7983 */ /* 0x000f280000300800 */
[----:B------:R-:W3:Y:S04]  /*2ce20*/  LDL.LU R25, [R1+0x54] ;  /* 0x0000540001197983 */ /* 0x000ee80000300800 */
[----:B------:R-:W3:Y:S04]  /*2ce30*/  LDL.LU R27, [R1+0x14] ;  /* 0x00001400011b7983 */ /* 0x000ee80000300800 */
[----:B------:R-:W3:Y:S04]  /*2ce40*/  LDL.LU R3, [R1+0x4] ;  /* 0x0000040001037983 */ /* 0x000ee80000300800 */
[----:B------:R-:W3:Y:S04]  /*2ce50*/  LDL.LU R21, [R1+0x24] ;  /* 0x0000240001157983 */ /* 0x000ee80000300800 */
[----:B--2---:R0:W-:Y:S04]  /*2ce60*/  @P4 STG.E.U16 [R12.64], R23 ;  /* 0x000000170c004986 */ /* 0x0041e8000c101504 */
[----:B0-----:R-:W2:Y:S04]  /*2ce70*/  LDL.LU R23, [R1+0x1548] ;  /* 0x0015480001177983 */ /* 0x001ea80000300800 */
[----:B------:R-:W4:Y:S01]  /*2ce80*/  LDL.LU R13, [R1+0x44] ;  /* 0x00004400010d7983 */ /* 0x000f220000300800 */
[----:B------:R-:W-:-:S02]  /*2ce90*/  ISETP.LT.AND P5, PT, R24, c[0x0][0x178], !P3 ;  /* 0x00005e0018007a0c */ /* 0x000fc40005fa1270 */
[----:B------:R-:W-:Y:S02]  /*2cea0*/  ISETP.LT.AND P3, PT, R2, c[0x0][0x178], !P3 ;  /* 0x00005e0002007a0c */ /* 0x000fe40005f61270 */
[----:B------:R-:W-:Y:S01]  /*2ceb0*/  ISETP.LT.AND P6, PT, R28, c[0x0][0x178], !P0 ;  /* 0x00005e001c007a0c */ /* 0x000fe200047c1270 */
[----:B------:R-:W-:-:S08]  /*2cec0*/  IMAD.WIDE R18, R0, 0x2, R4 ;  /* 0x0000000200127825 */ /* 0x000fd000078e0204 */
[----:B---3--:R0:W-:Y:S01]  /*2ced0*/  @P5 STG.E.U16 [R14.64], R21 ;  /* 0x000000150e005986 */ /* 0x0081e2000c101504 */
[----:B------:R-:W-:-:S03]  /*2cee0*/  ISETP.LT.AND P5, PT, R24, c[0x0][0x178], !P0 ;  /* 0x00005e0018007a0c */ /* 0x000fc600047a1270 */
[----:B------:R-:W-:Y:S04]  /*2cef0*/  @P3 STG.E.U16 [R16.64], R3 ;  /* 0x0000000310003986 */ /* 0x000fe8000c101504 */
[----:B------:R1:W-:Y:S01]  /*2cf00*/  @P6 STG.E.U16 [R18.64], R20 ;  /* 0x0000001412006986 */ /* 0x0003e2000c101504 */
[----:B------:R-:W-:Y:S01]  /*2cf10*/  ISETP.LT.AND P6, PT, R2, c[0x0][0x178], !P0 ;  /* 0x00005e0002007a0c */ /* 0x000fe200047c1270 */
[C---:B0-----:R-:W-:Y:S01]  /*2cf20*/  IMAD.WIDE R14, R0.reuse, 0x2, R8 ;  /* 0x00000002000e7825 */ /* 0x041fe200078e0208 */
[----:B-1----:R-:W-:Y:S02]  /*2cf30*/  PRMT R20, R3, 0x7632, R20 ;  /* 0x0000763203147816 */ /* 0x002fe40000000014 */
[C---:B------:R-:W-:Y:S01]  /*2cf40*/  IADD3 R3, R0.reuse, c[0x0][0x198], RZ ;  /* 0x0000660000037a10 */ /* 0x040fe20007ffe0ff */
[----:B------:R-:W-:Y:S01]  /*2cf50*/  IMAD.WIDE R16, R0, 0x2, R6 ;  /* 0x0000000200107825 */ /* 0x000fe200078e0206 */
[----:B------:R-:W-:-:S02]  /*2cf60*/  PRMT R19, R21, 0x7632, R19 ;  /* 0x0000763215137816 */ /* 0x000fc40000000013 */
[----:B--2---:R-:W-:Y:S02]  /*2cf70*/  ISETP.LT.AND P4, PT, R23, c[0x0][0x178], !P0 ;  /* 0x00005e0017007a0c */ /* 0x004fe40004781270 */
[----:B------:R-:W-:Y:S02]  /*2cf80*/  ISETP.LT.AND P0, PT, R28, c[0x0][0x178], !P2 ;  /* 0x00005e001c007a0c */ /* 0x000fe40005701270 */
[----:B----4-:R-:W-:Y:S01]  /*2cf90*/  PRMT R18, R13, 0x7632, R18 ;  /* 0x000076320d127816 */ /* 0x010fe20000000012 */
[----:B------:R-:W-:-:S08]  /*2cfa0*/  IMAD.WIDE R12, R0, 0x2, R10 ;  /* 0x00000002000c7825 */ /* 0x000fd000078e020a */
        /* <DEDUP_REMOVED lines=98> */
[----:B--2---:R-:W-:Y:S04]  /*2d5d0*/  @P2 STG.E.U16 [R16.64], R25 ;  /* 0x0000001910002986 */ /* 0x004fe8000c101504 */
[----:B------:R0:W-:Y:S02]  /*2d5e0*/  @P6 STG.E.U16 [R18.64], R20 ;  /* 0x0000001412006986 */ /* 0x0001e4000c101504 */
[----:B0-----:R-:W-:Y:S02]  /*2d5f0*/  PRMT R18, R26, 0x7632, R18 ;  /* 0x000076321a127816 */ /* 0x001fe40000000012 */
[----:B------:R-:W-:Y:S02]  /*2d600*/  PRMT R20, R25, 0x7632, R20 ;  /* 0x0000763219147816 */ /* 0x000fe40000000014 */
[----:B------:R-:W2:Y:S04]  /*2d610*/  LDL R25, [R1+0xfe8] ;  /* 0x000fe80001197983 */ /* 0x000ea80000100800 */
[----:B------:R-:W-:Y:S01]  /*2d620*/  @P4 STG.E.U16 [R12.64], R18 ;  /* 0x000000120c004986 */ /* 0x000fe2000c101504 */
[----:B------:R-:W-:-:S03]  /*2d630*/  ISETP.LT.AND P4, PT, R23, c[0x0][0x178], !P3 ;  /* 0x00005e0017007a0c */ /* 0x000fc60005f81270 */
[----:B------:R0:W-:Y:S04]  /*2d640*/  STL [R1+0x1540], R23 ;  /* 0x0015401701007387 */ /* 0x0001e80000100800 */
[----:B0-----:R-:W3:Y:S01]  /*2d650*/  LDL R23, [R1+0x314] ;  /* 0x0003140001177983 */ /* 0x001ee20000100800 */
[----:B------:R-:W-:Y:S02]  /*2d660*/  ISETP.LT.AND P5, PT, R24, c[0x0][0x178], !P1 ;  /* 0x00005e0018007a0c */ /* 0x000fe40004fa1270 */
[----:B------:R-:W-:Y:S02]  /*2d670*/  ISETP.LT.AND P6, PT, R2, c[0x0][0x178], !P1 ;  /* 0x00005e0002007a0c */ /* 0x000fe40004fc1270 */
[----:B------:R-:W-:Y:S02]  /*2d680*/  ISETP.LT.AND P1, PT, R28, c[0x0][0x178], !P3 ;  /* 0x00005e001c007a0c */ /* 0x000fe40005f21270 */
[----:B------:R-:W-:-:S02]  /*2d690*/  IADD3 R21, R29, 0x19, RZ ;  /* 0x000000191d157810 */ /* 0x000fc40007ffe0ff */
[C---:B------:R-:W-:Y:S01]  /*2d6a0*/  IADD3 R3, R0.reuse, c[0x0][0x198], RZ ;  /* 0x0000660000037a10 */ /* 0x040fe20007ffe0ff */
[C---:B------:R-:W-:Y:S01]  /*2d6b0*/  IMAD.WIDE R14, R0.reuse, 0x2, R8 ;  /* 0x00000002000e7825 */ /* 0x040fe200078e0208 */
[----:B------:R-:W-:Y:S02]  /*2d6c0*/  PRMT R19, R27, 0x7632, R19 ;  /* 0x000076321b137816 */ /* 0x000fe40000000013 */
[----:B------:R-:W-:Y:S01]  /*2d6d0*/  ISETP.GE.AND P0, PT, R21, c[0x0][0x17c], PT ;  /* 0x00005f0015007a0c */ /* 0x000fe20003f06270 */
[----:B------:R-:W-:Y:S01]  /*2d6e0*/  IMAD.WIDE R16, R0, 0x2, R6 ;  /* 0x0000000200107825 */ /* 0x000fe200078e0206 */
[----:B------:R-:W-:-:S03]  /*2d6f0*/  IADD3 R21, R29, 0x1a, RZ ;  /* 0x0000001a1d157810 */ /* 0x000fc60007ffe0ff */
[----:B------:R-:W-:Y:S01]  /*2d700*/  IMAD.WIDE R12, R3, 0x2, R4 ;  /* 0x00000002030c7825 */ /* 0x000fe200078e0204 */
[----:B------:R0:W-:Y:S01]  /*2d710*/  @P5 STG.E.U16 [R14.64], R19 ;  /* 0x000000130e005986 */ /* 0x0001e2000c101504 */
[----:B------:R-:W-:Y:S02]  /*2d720*/  ISETP.GE.AND P2, PT, R21, c[0x0][0x17c], PT ;  /* 0x00005f0015007a0c */ /* 0x000fe40003f46270 */
[----:B------:R-:W-:Y:S01]  /*2d730*/  IADD3 R21, R29, 0x1b, RZ ;  /* 0x0000001b1d157810 */ /* 0x000fe20007ffe0ff */
[----:B------:R1:W-:Y:S04]  /*2d740*/  @P6 STG.E.U16 [R16.64], R20 ;  /* 0x0000001410006986 */ /* 0x0003e8000c101504 */
[----:B----4-:R4:W-:Y:S01]  /*2d750*/  @P1 STG.E.U16 [R12.64], R22 ;  /* 0x000000160c001986 */ /* 0x0109e2000c101504 */
[----:B------:R-:W-:-:S02]  /*2d760*/  IADD3 R0, R3, c[0x0][0x198], RZ ;  /* 0x0000660003007a10 */ /* 0x000fc40007ffe0ff */
[----:B------:R-:W-:Y:S01]  /*2d770*/  ISETP.GE.AND P1, PT, R21, c[0x0][0x17c], PT ;  /* 0x00005f0015007a0c */ /* 0x000fe20003f26270 */
[----:B0-----:R-:W-:Y:S01]  /*2d780*/  IMAD.WIDE R14, R3, 0x2, R8 ;  /* 0x00000002030e7825 */ /* 0x001fe200078e0208 */
[----:B-1----:R-:W-:-:S03]  /*2d790*/  PRMT R20, R22, 0x7632, R20 ;  /* 0x0000763216147816 */ /* 0x002fc60000000014 */
[C---:B------:R-:W-:Y:S01]  /*2d7a0*/  IMAD.WIDE R16, R3.reuse, 0x2, R6 ;  /* 0x0000000203107825 */ /* 0x040fe200078e0206 */
[----:B----4-:R-:W4:Y:S03]  /*2d7b0*/  LDL.LU R22, [R1+0x3c4] ;  /* 0x0003c40001167983 */ /* 0x010f260000300800 */
[----:B------:R-:W-:Y:S01]  /*2d7c0*/  IMAD.WIDE R12, R3, 0x2, R10 ;  /* 0x00000002030c7825 */ /* 0x000fe200078e020a */
[----:B------:R-:W4:Y:S04]  /*2d7d0*/  LDL.LU R24, [R1+0x334] ;  /* 0x0003340001187983 */ /* 0x000f280000300800 */
[----:B------:R-:W4:Y:S04]  /*2d7e0*/  LDL.LU R26, [R1+0xf4] ;  /* 0x0000f400011a7983 */ /* 0x000f280000300800 */
[----:B------:R-:W4:Y:S04]  /*2d7f0*/  LDL.LU R27, [R1+0xd4] ;  /* 0x0000d400011b7983 */ /* 0x000f280000300800 */
[----:B------:R-:W4:Y:S04]  /*2d800*/  LDL.LU R3, [R1+0xb4] ;  /* 0x0000b40001037983 */ /* 0x000f280000300800 */
[----:B------:R-:W4:Y:S04]  /*2d810*/  LDL.LU R21, [R1+0xc4] ;  /* 0x0000c40001157983 */ /* 0x000f280000300800 */
[----:B---3--:R0:W-:Y:S04]  /*2d820*/  @P4 STG.E.U16 [R12.64], R23 ;  /* 0x000000170c004986 */ /* 0x0081e8000c101504 */
[----:B0-----:R-:W3:Y:S04]  /*2d830*/  LDL.LU R23, [R1+0x1540] ;  /* 0x0015400001177983 */ /* 0x001ee80000300800 */
[----:B------:R-:W3:Y:S01]  /*2d840*/  LDL.LU R13, [R1+0x314] ;  /* 0x00031400010d7983 */ /* 0x000ee20000300800 */
[----:B--2---:R-:W-:-:S02]  /*2d850*/  ISETP.LT.AND P5, PT, R25, c[0x0][0x178], !P3 ;  /* 0x00005e0019007a0c */ /* 0x004fc40005fa1270 */
[----:B------:R-:W-:Y:S02]  /*2d860*/  ISETP.LT.AND P3, PT, R2, c[0x0][0x178], !P3 ;  /* 0x00005e0002007a0c */ /* 0x000fe40005f61270 */
[----:B------:R-:W-:Y:S01]  /*2d870*/  ISETP.LT.AND P6, PT, R28, c[0x0][0x178], !P0 ;  /* 0x00005e001c007a0c */ /* 0x000fe200047c1270 */
[----:B------:R-:W-:-:S08]  /*2d880*/  IMAD.WIDE R18, R0, 0x2, R4 ;  /* 0x0000000200127825 */ /* 0x000fd000078e0204 */
[----:B----4-:R0:W-:Y:S01]  /*2d890*/  @P5 STG.E.U16 [R14.64], R21 ;  /* 0x000000150e005986 */ /* 0x0101e2000c101504 */
        /* <DEDUP_REMOVED lines=9> */
[----:B---3--:R-:W-:Y:S02]  /*2d930*/  ISETP.LT.AND P4, PT, R23, c[0x0][0x178], !P0 ;  /* 0x00005e0017007a0c */ /* 0x008fe40004781270 */
[----:B------:R-:W-:Y:S02]  /*2d940*/  ISETP.LT.AND P0, PT, R28, c[0x0][0x178], !P2 ;  /* 0x00005e001c007a0c */ /* 0x000fe40005701270 */
[----:B------:R-:W-:Y:S01]  /*2d950*/  PRMT R18, R13, 0x7632, R18 ;  /* 0x000076320d127816 */ /* 0x000fe20000000012 */
        /* <DEDUP_REMOVED lines=178> */
[----:B------:R-:W-:Y:S01]  /*2e480*/  @P2 STG.E.U16 [R16.64], R27 ;  /* 0x0000001b10002986 */ /* 0x000fe2000c101504 */
[----:B------:R-:W-:-:S03]  /*2e490*/  IADD3 R21, R29, 0x25, RZ ;  /* 0x000000251d157810 */ /* 0x000fc60007ffe0ff */
[----:B------:R3:W-:Y:S01]  /*2e4a0*/  @P6 STG.E.U16 [R18.64], R20 ;  /* 0x0000001412006986 */ /* 0x0007e2000c101504 */
[----:B------:R-:W-:Y:S02]  /*2e4b0*/  ISETP.LT.AND P6, PT, R2, c[0x0][0x178], !P1 ;  /* 0x00005e0002007a0c */ /* 0x000fe40004fc1270 */
[----:B------:R-:W-:Y:S01]  /*2e4c0*/  ISETP.LT.AND P1, PT, R28, c[0x0][0x178], !P3 ;  /* 0x00005e001c007a0c */ /* 0x000fe20005f21270 */
[C---:B0-----:R-:W-:Y:S01]  /*2e4d0*/  IMAD.WIDE R12, R0.reuse, 0x2, R10 ;  /* 0x00000002000c7825 */ /* 0x041fe200078e020a */
[C---:B------:R-:W-:Y:S02]  /*2e4e0*/  IADD3 R3, R0.reuse, c[0x0][0x198], RZ ;  /* 0x0000660000037a10 */ /* 0x040fe40007ffe0ff */
[----:B------:R-:W-:Y:S01]  /*2e4f0*/  ISETP.GE.AND P0, PT, R21, c[0x0][0x17c], PT ;  /* 0x00005f0015007a0c */ /* 0x000fe20003f06270 */
[----:B-1----:R-:W-:Y:S01]  /*2e500*/  IMAD.WIDE R14, R0, 0x2, R8 ;  /* 0x00000002000e7825 */ /* 0x002fe200078e0208 */
[----:B------:R-:W-:Y:S02]  /*2e510*/  IADD3 R21, R29, 0x26, RZ ;  /* 0x000000261d157810 */ /* 0x000fe40007ffe0ff */
[----:B---3--:R-:W-:Y:S01]  /*2e520*/  PRMT R18, R24, 0x7632, R18 ;  /* 0x0000763218127816 */ /* 0x008fe20000000012 */
[----:B------:R-:W-:Y:S01]  /*2e530*/  IMAD.WIDE R16, R0, 0x2, R6 ;  /* 0x0000000200107825 */ /* 0x000fe200078e0206 */
[----:B------:R-:W-:-:S02]  /*2e540*/  PRMT R19, R26, 0x7632, R19 ;  /* 0x000076321a137816 */ /* 0x000fc40000000013 */
[----:B------:R-:W-:Y:S01]  /*2e550*/  PRMT R20, R27, 0x7632, R20 ;  /* 0x000076321b147816 */ /* 0x000fe20000000014 */
[----:B------:R0:W-:Y:S01]  /*2e560*/  @P4 STG.E.U16 [R12.64], R18 ;  /* 0x000000120c004986 */ /* 0x0001e2000c101504 */
[----:B------:R-:W-:Y:S02]  /*2e570*/  ISETP.GE.AND P2, PT, R21, c[0x0][0x17c], PT ;  /* 0x00005f0015007a0c */ /* 0x000fe40003f46270 */
[----:B------:R-:W-:Y:S01]  /*2e580*/  IADD3 R21, R29, 0x27, RZ ;  /* 0x000000271d157810 */ /* 0x000fe20007ffe0ff */
[----:B------:R-:W3:Y:S01]  /*2e590*/  LDL.LU R26, [R1+0x88] ;  /* 0x00008800011a7983 */ /* 0x000ee20000300800 */
[----:B------:R-:W-:-:S03]  /*2e5a0*/  IADD3 R0, R3, c[0x0][0x198], RZ ;  /* 0x0000660003007a10 */ /* 0x000fc60007ffe0ff */
[----:B------:R1:W-:Y:S01]  /*2e5b0*/  @P5 STG.E.U16 [R14.64], R19 ;  /* 0x000000130e005986 */ /* 0x0003e2000c101504 */
[----:B0-----:R-:W-:-:S03]  /*2e5c0*/  IMAD.WIDE R12, R3, 0x2, R4 ;  /* 0x00000002030c7825 */ /* 0x001fc600078e0204 */
[----:B------:R0:W-:Y:S04]  /*2e5d0*/  @P6 STG.E.U16 [R16.64], R20 ;  /* 0x0000001410006986 */ /* 0x0001e8000c101504 */
[----:B------:R-:W4:Y:S01]  /*2e5e0*/  LDL.LU R27, [R1+0x308] ;  /* 0x00030800011b7983 */ /* 0x000f220000300800 */
[----:B-1----:R-:W-:-:S03]  /*2e5f0*/  IMAD.WIDE R14, R3, 0x2, R8 ;  /* 0x00000002030e7825 */ /* 0x002fc600078e0208 */
[----:B------:R-:W4:Y:S01]  /*2e600*/  LDL.LU R24, [R1+0x238] ;  /* 0x0002380001187983 */ /* 0x000f220000300800 */
[----:B0-----:R-:W-:-:S03]  /*2e610*/  IMAD.WIDE R16, R3, 0x2, R6 ;  /* 0x0000000203107825 */ /* 0x001fc600078e0206 */
[----:B--2---:R0:W-:Y:S01]  /*2e620*/  @P1 STG.E.U16 [R12.64], R22 ;  /* 0x000000160c001986 */ /* 0x0041e2000c101504 */
[----:B------:R-:W-:Y:S02]  /*2e630*/  PRMT R20, R22, 0x7632, R20 ;  /* 0x0000763216147816 */ /* 0x000fe40000000014 */
[----:B------:R-:W-:Y:S01]  /*2e640*/  ISETP.GE.AND P1, PT, R21, c[0x0][0x17c], PT ;  /* 0x00005f0015007a0c */ /* 0x000fe20003f26270 */
[----:B0-----:R-:W2:Y:S01]  /*2e650*/  LDL.LU R22, [R1+0x98] ;  /* 0x0000980001167983 */ /* 0x001ea20000300800 */
[----:B------:R-:W-:-:S03]  /*2e660*/  IMAD.WIDE R12, R3, 0x2, R10 ;  /* 0x00000002030c7825 */ /* 0x000fc600078e020a */
[----:B------:R-:W2:Y:S04]  /*2e670*/  LDL.LU R3, [R1+0x38] ;  /* 0x0000380001037983 */ /* 0x000ea80000300800 */
[----:B------:R-:W2:Y:S01]  /*2e680*/  LDL.LU R21, [R1+0x78] ;  /* 0x0000780001157983 */ /* 0x000ea20000300800 */
[----:B------:R-:W-:Y:S02]  /*2e690*/  ISETP.LT.AND P4, PT, R23, c[0x0][0x178], !P3 ;  /* 0x00005e0017007a0c */ /* 0x000fe40005f81270 */
[----:B------:R-:W-:Y:S02]  /*2e6a0*/  ISETP.LT.AND P5, PT, R25, c[0x0][0x178], !P3 ;  /* 0x00005e0019007a0c */ /* 0x000fe40005fa1270 */
[----:B------:R-:W-:Y:S02]  /*2e6b0*/  ISETP.LT.AND P3, PT, R2, c[0x0][0x178], !P3 ;  /* 0x00005e0002007a0c */ /* 0x000fe40005f61270 */
[----:B------:R-:W-:Y:S01]  /*2e6c0*/  ISETP.LT.AND P6, PT, R28, c[0x0][0x178], !P0 ;  /* 0x00005e001c007a0c */ /* 0x000fe200047c1270 */
[----:B------:R-:W-:-:S06]  /*2e6d0*/  IMAD.WIDE R18, R0, 0x2, R4 ;  /* 0x0000000200127825 */ /* 0x000fcc00078e0204 */
[----:B---3--:R0:W-:Y:S01]  /*2e6e0*/  @P4 STG.E.U16 [R12.64], R26 ;  /* 0x0000001a0c004986 */ /* 0x0081e2000c101504 */
[----:B------:R-:W-:Y:S01]  /*2e6f0*/  ISETP.LT.AND P4, PT, R23, c[0x0][0x178], !P0 ;  /* 0x00005e0017007a0c */ /* 0x000fe20004781270 */
[----:B0-----:R-:W-:Y:S02]  /*2e700*/  IMAD.WIDE R12, R0, 0x2, R10 ;  /* 0x00000002000c7825 */ /* 0x001fe400078e020a */
[----:B--2---:R-:W-:Y:S01]  /*2e710*/  @P5 STG.E.U16 [R14.64], R21 ;  /* 0x000000150e005986 */ /* 0x004fe2000c101504 */
[----:B------:R-:W-:-:S03]  /*2e720*/  ISETP.LT.AND P5, PT, R25, c[0x0][0x178], !P0 ;  /* 0x00005e0019007a0c */ /* 0x000fc600047a1270 */
[----:B------:R-:W-:Y:S04]  /*2e730*/  @P3 STG.E.U16 [R16.64], R3 ;  /* 0x0000000310003986 */ /* 0x000fe8000c101504 */
[----:B------:R0:W-:Y:S01]  /*2e740*/  @P6 STG.E.U16 [R18.64], R20 ;  /* 0x0000001412006986 */ /* 0x0001e2000c101504 */
[----:B------:R-:W-:Y:S02]  /*2e750*/  ISETP.LT.AND P6, PT, R2, c[0x0][0x178], !P0 ;  /* 0x00005e0002007a0c */ /* 0x000fe400047c1270 */
[----:B------:R-:W-:Y:S02]  /*2e760*/  ISETP.LT.AND P0, PT, R28, c[0x0][0x178], !P2 ;  /* 0x00005e001c007a0c */ /* 0x000fe40005701270 */
[----:B0-----:R-:W-:Y:S02]  /*2e770*/  PRMT R18, R26, 0x7632, R18 ;  /* 0x000076321a127816 */ /* 0x001fe40000000012 */
[----:B------:R-:W2:Y:S01]  /*2e780*/  LDL.LU R26, [R1+0x1534] ;  /* 0x00153400011a7983 */ /* 0x000ea20000300800 */
[----:B------:R-:W-:-:S02]  /*2e790*/  PRMT R20, R3, 0x7632, R20 ;  /* 0x0000763203147816 */ /* 0x000fc40000000014 */
[C---:B------:R-:W-:Y:S01]  /*2e7a0*/  IADD3 R3, R0.reuse, c[0x0][0x198], RZ ;  /* 0x0000660000037a10 */ /* 0x040fe20007ffe0ff */
[C---:B------:R-:W-:Y:S01]  /*2e7b0*/  IMAD.WIDE R14, R0.reuse, 0x2, R8 ;  /* 0x00000002000e7825 */ /* 0x040fe200078e0208 */
[----:B------:R-:W-:Y:S01]  /*2e7c0*/  PRMT R19, R21, 0x7632, R19 ;  /* 0x0000763215137816 */ /* 0x000fe20000000013 */
[----:B------:R0:W-:Y:S02]  /*2e7d0*/  @P4 STG.E.U16 [R12.64], R18 ;  /* 0x000000120c004986 */ /* 0x0001e4000c101504 */
[----:B------:R-:W-:Y:S02]  /*2e7e0*/  IMAD.WIDE R16, R0, 0x2, R6 ;  /* 0x0000000200107825 */ /* 0x000fe400078e0206 */
[----:B------:R-:W-:Y:S04]  /*2e7f0*/  @P5 STG.E.U16 [R14.64], R19 ;  /* 0x000000130e005986 */ /* 0x000fe8000c101504 */
[----:B------:R1:W-:Y:S01]  /*2e800*/  @P6 STG.E.U16 [R16.64], R20 ;  /* 0x0000001410006986 */ /* 0x0003e2000c101504 */
[----:B0-----:R-:W-:-:S05]  /*2e810*/  IMAD.WIDE R12, R3, 0x2, R4 ;  /* 0x00000002030c7825 */ /* 0x001fca00078e0204 */
[----:B----4-:R0:W-:Y:S01]  /*2e820*/  @P0 STG.E.U16 [R12.64], R27 ;  /* 0x0000001b0c000986 */ /* 0x0101e2000c101504 */
[----:B-1----:R-:W-:-:S03]  /*2e830*/  PRMT R20, R27, 0x7632, R20 ;  /* 0x000076321b147816 */ /* 0x002fc60000000014 */
[----:B0-----:R-:W3:Y:S01]  /*2e840*/  LDL.LU R27, [R1+0x328] ;  /* 0x00032800011b7983 */ /* 0x001ee20000300800 */
        /* <DEDUP_REMOVED lines=11> */
[C---:B------:R-:W-:Y:S01]  /*2e900*/  IMAD.WIDE R18, R0.reuse, 0x2, R4 ;  /* 0x0000000200127825 */ /* 0x040fe200078e0204 */
[----:B------:R-:W-:Y:S01]  /*2e910*/  ISETP.GE.AND P3, PT, R21, c[0x0][0x17c], PT ;  /* 0x00005f0015007a0c */ /* 0x000fe20003f66270 */
[----:B------:R1:W-:Y:S01]  /*2e920*/  @P5 STG.E.U16 [R14.64], R22 ;  /* 0x000000160e005986 */ /* 0x0003e2000c101504 */
[----:B------:R-:W-:Y:S02]  /*2e930*/  ISETP.LT.AND P5, PT, R25, c[0x0][0x178], !P1 ;  /* 0x00005e0019007a0c */ /* 0x000fe40004fa1270 */
[----:B------:R-:W-:Y:S01]  /*2e940*/  IADD3 R21, R29, 0x29, RZ ;  /* 0x000000291d157810 */ /* 0x000fe20007ffe0ff */
[----:B------:R-:W4:Y:S01]  /*2e950*/  LDL.LU R23, [R1+0x1530] ;  /* 0x0015300001177983 */ /* 0x000f220000300800 */
[C---:B0-----:R-:W-:Y:S01]  /*2e960*/  IMAD.WIDE R12, R0.reuse, 0x2, R10 ;  /* 0x00000002000c7825 */ /* 0x041fe200078e020a */
[----:B------:R-:W-:Y:S02]  /*2e970*/  IADD3 R3, R0, c[0x0][0x198], RZ ;  /* 0x0000660000037a10 */ /* 0x000fe40007ffe0ff */
[----:B------:R-:W-:-:S02]  /*2e980*/  ISETP.GE.AND P0, PT, R21, c[0x0][0x17c], PT ;  /* 0x00005f0015007a0c */ /* 0x000fc40003f06270 */
[----:B------:R-:W-:Y:S01]  /*2e990*/  IADD3 R21, R29, 0x2a, RZ ;  /* 0x0000002a1d157810 */ /* 0x000fe20007ffe0ff */
[----:B-1----:R-:W-:Y:S01]  /*2e9a0*/  IMAD.WIDE R14, R0, 0x2, R8 ;  /* 0x00000002000e7825 */ /* 0x002fe200078e0208 */
[----:B--2---:R-:W-:Y:S04]  /*2e9b0*/  @P2 STG.E.U16 [R16.64], R26 ;  /* 0x0000001a10002986 */ /* 0x004fe8000c101504 */
[----:B------:R0:W-:Y:S01]  /*2e9c0*/  @P6 STG.E.U16 [R18.64], R20 ;  /* 0x0000001412006986 */ /* 0x0001e2000c101504 */
[----:B------:R-:W-:Y:S02]  /*2e9d0*/  ISETP.LT.AND P6, PT, R2, c[0x0][0x178], !P1 ;  /* 0x00005e0002007a0c */ /* 0x000fe40004fc1270 */
[----:B------:R-:W-:Y:S02]  /*2e9e0*/  ISETP.LT.AND P1, PT, R28, c[0x0][0x178], !P3 ;  /* 0x00005e001c007a0c */ /* 0x000fe40005f21270 */
[----:B0-----:R-:W-:-:S02]  /*2e9f0*/  PRMT R19, R22, 0x7632, R19 ;  /* 0x0000763216137816 */ /* 0x001fc40000000013 */
[----:B------:R-:W2:Y:S01]  /*2ea00*/  LDL.LU R22, [R1+0x318] ;  /* 0x0003180001167983 */ /* 0x000ea20000300800 */
[----:B------:R-:W-:Y:S02]  /*2ea10*/  PRMT R20, R26, 0x7632, R20 ;  /* 0x000076321a147816 */ /* 0x000fe40000000014 */
[----:B------:R-:W-:Y:S01]  /*2ea20*/  PRMT R18, R24, 0x7632, R18 ;  /* 0x0000763218127816 */ /* 0x000fe20000000012 */
[----:B------:R-:W2:Y:S01]  /*2ea30*/  LDL R26, [R1+0xfe4] ;  /* 0x000fe400011a7983 */ /* 0x000ea20000100800 */
[----:B------:R-:W-:Y:S01]  /*2ea40*/  IMAD.WIDE R16, R0, 0x2, R6 ;  /* 0x0000000200107825 */ /* 0x000fe200078e0206 */
[----:B------:R-:W-:Y:S02]  /*2ea50*/  ISETP.GE.AND P2, PT, R21, c[0x0][0x17c], PT ;  /* 0x00005f0015007a0c */ /* 0x000fe40003f46270 */
[----:B------:R0:W-:Y:S01]  /*2ea60*/  @P4 STG.E.U16 [R12.64], R18 ;  /* 0x000000120c004986 */ /* 0x0001e2000c101504 */
[----:B------:R-:W-:-:S03]  /*2ea70*/  IADD3 R21, R29, 0x2b, RZ ;  /* 0x0000002b1d157810 */ /* 0x000fc60007ffe0ff */
[----:B------:R1:W-:Y:S01]  /*2ea80*/  @P5 STG.E.U16 [R14.64], R19 ;  /* 0x000000130e005986 */ /* 0x0003e2000c101504 */
[----:B------:R-:W-:-:S03]  /*2ea90*/  IADD3 R0, R3, c[0x0][0x198], RZ ;  /* 0x0000660003007a10 */ /* 0x000fc60007ffe0ff */
[----:B------:R3:W-:Y:S01]  /*2eaa0*/  @P6 STG.E.U16 [R16.64], R20 ;  /* 0x0000001410006986 */ /* 0x0007e2000c101504 */
[----:B0-----:R-:W-:-:S03]  /*2eab0*/  IMAD.WIDE R12, R3, 0x2, R4 ;  /* 0x00000002030c7825 */ /* 0x001fc600078e0204 */
[----:B------:R-:W4:Y:S01]  /*2eac0*/  LDL.LU R24, [R1+0x3c8] ;  /* 0x0003c80001187983 */ /* 0x000f220000300800 */
[----:B-1----:R-:W-:-:S03]  /*2ead0*/  IMAD.WIDE R14, R3, 0x2, R8 ;  /* 0x00000002030e7825 */ /* 0x002fc600078e0208 */
[----:B---3--:R0:W-:Y:S01]  /*2eae0*/  @P1 STG.E.U16 [R12.64], R27 ;  /* 0x0000001b0c001986 */ /* 0x0081e2000c101504 */
[----:B------:R-:W-:Y:S02]  /*2eaf0*/  ISETP.GE.AND P1, PT, R21, c[0x0][0x17c], PT ;  /* 0x00005f0015007a0c */ /* 0x000fe40003f26270 */
[----:B------:R-:W-:Y:S01]  /*2eb00*/  PRMT R20, R27, 0x7632, R20 ;  /* 0x000076321b147816 */ /* 0x000fe20000000014 */
[C---:B------:R-:W-:Y:S01]  /*2eb10*/  IMAD.WIDE R16, R3.reuse, 0x2, R6 ;  /* 0x0000000203107825 */ /* 0x040fe200078e0206 */
[----:B0-----:R-:W3:Y:S03]  /*2eb20*/  LDL.LU R27, [R1+0xf8] ;  /* 0x0000f800011b7983 */ /* 0x001ee60000300800 */
[----:B------:R-:W-:Y:S02]  /*2eb30*/  IMAD.WIDE R12, R3, 0x2, R10 ;  /* 0x00000002030c7825 */ /* 0x000fe400078e020a */
[----:B------:R-:W3:Y:S04]  /*2eb40*/  LDL.LU R3, [R1+0xb8] ;  /* 0x0000b80001037983 */ /* 0x000ee80000300800 */
[----:B------:R-:W3:Y:S01]  /*2eb50*/  LDL.LU R21, [R1+0xc8] ;  /* 0x0000c80001157983 */ /* 0x000ee20000300800 */
[----:B------:R-:W-:-:S02]  /*2eb60*/  ISETP.LT.AND P5, PT, R25, c[0x0][0x178], !P3 ;  /* 0x00005e0019007a0c */ /* 0x000fc40005fa1270 */
[----:B------:R-:W-:Y:S01]  /*2eb70*/  ISETP.LT.AND P6, PT, R28, c[0x0][0x178], !P0 ;  /* 0x00005e001c007a0c */ /* 0x000fe200047c1270 */
[----:B------:R-:W-:Y:S01]  /*2eb80*/  IMAD.WIDE R18, R0, 0x2, R4 ;  /* 0x0000000200127825 */ /* 0x000fe200078e0204 */
[----:B--2---:R-:W-:Y:S02]  /*2eb90*/  ISETP.LT.AND P4, PT, R26, c[0x0][0x178], !P3 ;  /* 0x00005e001a007a0c */ /* 0x004fe40005f81270 */
[----:B------:R-:W-:-:S11]  /*2eba0*/  ISETP.LT.AND P3, PT, R2, c[0x0][0x178], !P3 ;  /* 0x00005e0002007a0c */ /* 0x000fd60005f61270 */
[----:B------:R0:W-:Y:S01]  /*2ebb0*/  @P4 STG.E.U16 [R12.64], R22 ;  /* 0x000000160c004986 */ /* 0x0001e2000c101504 */
[----:B------:R-:W-:Y:S01]  /*2ebc0*/  ISETP.LT.AND P4, PT, R28, c[0x0][0x178], !P2 ;  /* 0x00005e001c007a0c */ /* 0x000fe20005781270 */
[----:B0-----:R-:W-:Y:S02]  /*2ebd0*/  IMAD.WIDE R12, R0, 0x2, R10 ;  /* 0x00000002000c7825 */ /* 0x001fe400078e020a */
[----:B---3--:R0:W-:Y:S04]  /*2ebe0*/  @P5 STG.E.U16 [R14.64], R21 ;  /* 0x000000150e005986 */ /* 0x0081e8000c101504 */
[----:B------:R-:W-:Y:S01]  /*2ebf0*/  @P3 STG.E.U16 [R16.64], R3 ;  /* 0x0000000310003986 */ /* 0x000fe2000c101504 */
[----:B------:R-:W-:Y:S02]  /*2ec00*/  ISETP.LT.AND P3, PT, R26, c[0x0][0x178], !P0 ;  /* 0x00005e001a007a0c */ /* 0x000fe40004761270 */
[----:B------:R-:W-:Y:S01]  /*2ec10*/  ISETP.LT.AND P5, PT, R25, c[0x0][0x178], !P0 ;  /* 0x00005e0019007a0c */ /* 0x000fe200047a1270 */
[----:B------:R1:W-:Y:S01]  /*2ec20*/  @P6 STG.E.U16 [R18.64], R20 ;  /* 0x0000001412006986 */ /* 0x0003e2000c101504 */
[----:B------:R-:W-:Y:S01]  /*2ec30*/  ISETP.LT.AND P6, PT, R2, c[0x0][0x178], !P0 ;  /* 0x00005e0002007a0c */ /* 0x000fe200047c1270 */
[----:B0-----:R-:W-:Y:S01]  /*2ec40*/  IMAD.WIDE R14, R0, 0x2, R8 ;  /* 0x00000002000e7825 */ /* 0x001fe200078e0208 */
[----:B-1----:R-:W-:-:S02]  /*2ec50*/  PRMT R18, R22, 0x7632, R18 ;  /* 0x0000763216127816 */ /* 0x002fc40000000012 */
[----:B------:R-:W-:Y:S01]  /*2ec60*/  PRMT R20, R3, 0x7632, R20 ;  /* 0x0000763203147816 */ /* 0x000fe20000000014 */
[C---:B------:R-:W-:Y:S01]  /*2ec70*/  IMAD.WIDE R16, R0.reuse, 0x2, R6 ;  /* 0x0000000200107825 */ /* 0x040fe200078e0206 */
[----:B------:R-:W-:-:S03]  /*2ec80*/  IADD3 R3, R0, c[0x0][0x198], RZ ;  /* 0x0000660000037a10 */ /* 0x000fc60007ffe0ff */
[----:B------:R0:W-:Y:S01]  /*2ec90*/  @P3 STG.E.U16 [R12.64], R18 ;  /* 0x000000120c003986 */ /* 0x0001e2000c101504 */
[----:B------:R-:W-:Y:S02]  /*2eca0*/  PRMT R19, R21, 0x7632, R19 ;  /* 0x0000763215137816 */ /* 0x000fe40000000013 */
[C---:B------:R-:W-:Y:S01]  /*2ecb0*/  IADD3 R0, R3.reuse, c[0x0][0x198], RZ ;  /* 0x0000660003007a10 */ /* 0x040fe20007ffe0ff */
[----:B------:R-:W2:Y:S04]  /*2ecc0*/  LDL.LU R22, [R1+0x152c] ;  /* 0x00152c0001167983 */ /* 0x000ea80000300800 */
[----:B------:R1:W-:Y:S01]  /*2ecd0*/  @P5 STG.E.U16 [R14.64], R19 ;  /* 0x000000130e005986 */ /* 0x0003e2000c101504 */
[----:B0-----:R-:W-:-:S03]  /*2ece0*/  IMAD.WIDE R12, R3, 0x2, R4 ;  /* 0x00000002030c7825 */ /* 0x001fc600078e0204 */
[----:B------:R0:W-:Y:S04]  /*2ecf0*/  @P6 STG.E.U16 [R16.64], R20 ;  /* 0x0000001410006986 */ /* 0x0001e8000c101504 */
[----:B----4-:R3:W-:Y:S01]  /*2ed00*/  @P4 STG.E.U16 [R12.64], R24 ;  /* 0x000000180c004986 */ /* 0x0107e2000c101504 */
[----:B-1----:R-:W-:Y:S01]  /*2ed10*/  IMAD.WIDE R14, R3, 0x2, R8 ;  /* 0x00000002030e7825 */ /* 0x002fe200078e0208 */
[----:B0-----:R-:W-:-:S03]  /*2ed20*/  PRMT R20, R24, 0x7632, R20 ;  /* 0x0000763218147816 */ /* 0x001fc60000000014 */
[C---:B------:R-:W-:Y:S01]  /*2ed30*/  IMAD.WIDE R16, R3.reuse, 0x2, R6 ;  /* 0x0000000203107825 */ /* 0x040fe200078e0206 */
[----:B---3--:R-:W3:Y:S03]  /*2ed40*/  LDL.LU R24, [R1+0x108] ;  /* 0x0001080001187983 */ /* 0x008ee60000300800 */
[----:B------:R-:W-:Y:S02]  /*2ed50*/  IMAD.WIDE R12, R3, 0x2, R10 ;  /* 0x00000002030c7825 */ /* 0x000fe400078e020a */
[----:B------:R-:W4:Y:S01]  /*2ed60*/  LDL.LU R3, [R1+0x338] ;  /* 0x0003380001037983 */ /* 0x000f220000300800 */
[----:B------:R-:W-:Y:S02]  /*2ed70*/  ISETP.LT.AND P3, PT, R26, c[0x0][0x178], !P2 ;  /* 0x00005e001a007a0c */ /* 0x000fe40005761270 */
[----:B------:R-:W-:Y:S02]  /*2ed80*/  ISETP.LT.AND P5, PT, R25, c[0x0][0x178], !P2 ;  /* 0x00005e0019007a0c */ /* 0x000fe400057a1270 */
[----:B------:R-:W-:-:S02]  /*2ed90*/  ISETP.LT.AND P2, PT, R2, c[0x0][0x178], !P2 ;  /* 0x00005e0002007a0c */ /* 0x000fc40005741270 */
[----:B------:R-:W-:Y:S01]  /*2eda0*/  ISETP.LT.AND P6, PT, R28, c[0x0][0x178], !P1 ;  /* 0x00005e001c007a0c */ /* 0x000fe20004fc1270 */
[----:B------:R-:W-:Y:S01]  /*2edb0*/  IMAD.WIDE R18, R0, 0x2, R4 ;  /* 0x0000000200127825 */ /* 0x000fe200078e0204 */
[----:B------:R-:W-:-:S05]  /*2edc0*/  IADD3 R21, R29, 0x2c, RZ ;  /* 0x0000002c1d157810 */ /* 0x000fca0007ffe0ff */
[----:B----4-:R-:W-:Y:S04]  /*2edd0*/  @P3 STG.E.U16 [R12.64], R3 ;  /* 0x000000030c003986 */ /* 0x010fe8000c101504 */
[----:B------:R-:W-:Y:S04]  /*2ede0*/  @P5 STG.E.U16 [R14.64], R27 ;  /* 0x0000001b0e005986 */ /* 0x000fe8000c101504 */
[----:B--2---:R-:W-:Y:S04]  /*2edf0*/  @P2 STG.E.U16 [R16.64], R22 ;  /* 0x0000001610002986 */ /* 0x004fe8000c101504 */
[----:B------:R0:W-:Y:S02]  /*2ee00*/  @P6 STG.E.U16 [R18.64], R20 ;  /* 0x0000001412006986 */ /* 0x0001e4000c101504 */
[----:B0-----:R-:W-:-:S02]  /*2ee10*/  PRMT R20, R22, 0x7632, R20 ;  /* 0x0000763216147816 */ /* 0x001fc40000000014 */
[----:B------:R-:W2:Y:S01]  /*2ee20*/  LDL.LU R22, [R1+0x1528] ;  /* 0x0015280001167983 */ /* 0x000ea20000300800 */
[----:B------:R-:W-:Y:S02]  /*2ee30*/  ISETP.LT.AND P5, PT, R26, c[0x0][0x178], !P1 ;  /* 0x00005e001a007a0c */ /* 0x000fe40004fa1270 */
[----:B------:R-:W-:Y:S02]  /*2ee40*/  ISETP.GE.AND P0, PT, R21, c[0x0][0x17c], PT ;  /* 0x00005f0015007a0c */ /* 0x000fe40003f06270 */
[----:B------:R-:W-:Y:S02]  /*2ee50*/  ISETP.LT.AND P6, PT, R25, c[0x0][0x178], !P1 ;  /* 0x00005e0019007a0c */ /* 0x000fe40004fc1270 */
[----:B------:R-:W-:Y:S02]  /*2ee60*/  ISETP.LT.AND P1, PT, R2, c[0x0][0x178], !P1 ;  /* 0x00005e0002007a0c */ /* 0x000fe40004f21270 */
[----:B------:R-:W-:Y:S01]  /*2ee70*/  ISETP.LT.AND P3, PT, R28, c[0x0][0x178], !P0 ;  /* 0x00005e001c007a0c */ /* 0x000fe20004761270 */
[----:B------:R-:W-:Y:S01]  /*2ee80*/  IMAD.WIDE R12, R0, 0x2, R10 ;  /* 0x00000002000c7825 */ /* 0x000fe200078e020a */
[----:B------:R-:W-:-:S02]  /*2ee90*/  PRMT R18, R3, 0x7632, R18 ;  /* 0x0000763203127816 */ /* 0x000fc40000000012 */
[C---:B------:R-:W-:Y:S01]  /*2eea0*/  IADD3 R3, R0.reuse, c[0x0][0x198], RZ ;  /* 0x0000660000037a10 */ /* 0x040fe20007ffe0ff */
[C---:B------:R-:W-:Y:S01]  /*2eeb0*/  IMAD.WIDE R14, R0.reuse, 0x2, R8 ;  /* 0x00000002000e7825 */ /* 0x040fe200078e0208 */
[----:B------:R-:W-:Y:S01]  /*2eec0*/  PRMT R19, R27, 0x7632, R19 ;  /* 0x000076321b137816 */ /* 0x000fe20000000013 */
[----:B------:R0:W-:Y:S02]  /*2eed0*/  @P5 STG.E.U16 [R12.64], R18 ;  /* 0x000000120c005986 */ /* 0x0001e4000c101504 */
[----:B------:R-:W-:Y:S02]  /*2eee0*/  IMAD.WIDE R16, R0, 0x2, R6 ;  /* 0x0000000200107825 */ /* 0x000fe400078e0206 */
[----:B------:R1:W-:Y:S01]  /*2eef0*/  @P6 STG.E.U16 [R14.64], R19 ;  /* 0x000000130e006986 */ /* 0x0003e2000c101504 */
[----:B------:R-:W-:-:S03]  /*2ef00*/  IADD3 R0, R3, c[0x0][0x198], RZ ;  /* 0x0000660003007a10 */ /* 0x000fc60007ffe0ff */
[----:B------:R4:W-:Y:S01]  /*2ef10*/  @P1 STG.E.U16 [R16.64], R20 ;  /* 0x0000001410001986 */ /* 0x0009e2000c101504 */
[----:B0-----:R-:W-:-:S04]  /*2ef20*/  IMAD.WIDE R12, R3, 0x2, R4 ;  /* 0x00000002030c7825 */ /* 0x001fc800078e0204 */
[----:B-1----:R-:W-:-:S04]  /*2ef30*/  IMAD.WIDE R14, R3, 0x2, R8 ;  /* 0x00000002030e7825 */ /* 0x002fc800078e0208 */
[----:B----4-:R-:W-:Y:S01]  /*2ef40*/  IMAD.WIDE R16, R3, 0x2, R6 ;  /* 0x0000000203107825 */ /* 0x010fe200078e0206 */
[----:B--2---:R0:W-:Y:S01]  /*2ef50*/  @P3 STG.E.U16 [R12.64], R22 ;  /* 0x000000160c003986 */ /* 0x0041e2000c101504 */
[----:B------:R-:W-:-:S03]  /*2ef60*/  PRMT R20, R22, 0x7632, R20 ;  /* 0x0000763216147816 */ /* 0x000fc60000000014 */
[----:B0-----:R-:W2:Y:S01]  /*2ef70*/  LDL.LU R22, [R1+0x1524] ;  /* 0x0015240001167983 */ /* 0x001ea20000300800 */
[----:B------:R-:W-:-:S03]  /*2ef80*/  IMAD.WIDE R12, R3, 0x2, R10 ;  /* 0x00000002030c7825 */ /* 0x000fc600078e020a */
[----:B------:R-:W4:Y:S04]  /*2ef90*/  LDL.LU R27, [R1+0x3f8] ;  /* 0x0003f800011b7983 */ /* 0x000f280000300800 */
[----:B------:R-:W2:Y:S01]  /*2efa0*/  LDL.LU R3, [R1+0x3d8] ;  /* 0x0003d80001037983 */ /* 0x000ea20000300800 */
[----:B------:R-:W-:Y:S02]  /*2efb0*/  IADD3 R21, R29, 0x2d, RZ ;  /* 0x0000002d1d157810 */ /* 0x000fe40007ffe0ff */
[----:B------:R-:W-:Y:S02]  /*2efc0*/  ISETP.LT.AND P1, PT, R26, c[0x0][0x178], !P0 ;  /* 0x00005e001a007a0c */ /* 0x000fe40004721270 */
[----:B------:R-:W-:Y:S02]  /*2efd0*/  ISETP.GE.AND P4, PT, R21, c[0x0][0x17c], PT ;  /* 0x00005f0015007a0c */ /* 0x000fe40003f86270 */
[----:B------:R-:W-:-:S02]  /*2efe0*/  ISETP.LT.AND P5, PT, R25, c[0x0][0x178], !P0 ;  /* 0x00005e0019007a0c */ /* 0x000fc400047a1270 */
[----:B------:R-:W-:Y:S02]  /*2eff0*/  ISETP.LT.AND P0, PT, R2, c[0x0][0x178], !P0 ;  /* 0x00005e0002007a0c */ /* 0x000fe40004701270 */
[----:B------:R-:W-:Y:S01]  /*2f000*/  ISETP.LT.AND P6, PT, R28, c[0x0][0x178], !P4 ;  /* 0x00005e001c007a0c */ /* 0x000fe200067c1270 */
[----:B------:R-:W-:Y:S01]  /*2f010*/  IMAD.WIDE R18, R0, 0x2, R4 ;  /* 0x0000000200127825 */ /* 0x000fe200078e0204 */
[----:B------:R-:W-:-:S04]  /*2f020*/  IADD3 R21, R29, 0x2e, RZ ;  /* 0x0000002e1d157810 */ /* 0x000fc80007ffe0ff */
[----:B------:R-:W-:Y:S02]  /*2f030*/  ISETP.GE.AND P2, PT, R21, c[0x0][0x17c], PT ;  /* 0x00005f0015007a0c */ /* 0x000fe40003f46270 */
[----:B------:R-:W-:-:S04]  /*2f040*/  IADD3 R21, R29, 0x2f, RZ ;  /* 0x0000002f1d157810 */ /* 0x000fc80007ffe0ff */
[----:B------:R-:W-:Y:S02]  /*2f050*/  ISETP.GE.AND P3, PT, R21, c[0x0][0x17c], PT ;  /* 0x00005f0015007a0c */ /* 0x000fe40003f66270 */
[----:B---3--:R-:W-:Y:S01]  /*2f060*/  PRMT R21, R24, 0x7632, R21 ;  /* 0x0000763218157816 */ /* 0x008fe20000000015 */
[----:B--2---:R0:W-:Y:S01]  /*2f070*/  @P1 STG.E.U16 [R12.64], R3 ;  /* 0x000000030c001986 */ /* 0x0041e2000c101504 */
[----:B------:R-:W-:-:S03]  /*2f080*/  ISETP.LT.AND P1, PT, R26, c[0x0][0x178], !P4 ;  /* 0x00005e001a007a0c */ /* 0x000fc60006721270 */
[----:B------:R1:W-:Y:S01]  /*2f090*/  @P5 STG.E.U16 [R14.64], R24 ;  /* 0x000000180e005986 */ /* 0x0003e2000c101504 */
[----:B------:R-:W-:-:S03]  /*2f0a0*/  PRMT R22, R23, 0x7632, R22 ;  /* 0x0000763217167816 */ /* 0x000fc60000000016 */
[----:B------:R2:W-:Y:S04]  /*2f0b0*/  @P0 STG.E.U16 [R16.64], R23 ;  /* 0x0000001710000986 */ /* 0x0005e8000c101504 */
[----:B------:R3:W-:Y:S01]  /*2f0c0*/  @P6 STG.E.U16 [R18.64], R20 ;  /* 0x0000001412006986 */ /* 0x0007e2000c101504 */
[----:B0-----:R-:W-:-:S03]  /*2f0d0*/  IMAD.WIDE R12, R0, 0x2, R10 ;  /* 0x00000002000c7825 */ /* 0x001fc600078e020a */
[----:B-1----:R-:W4:Y:S01]  /*2f0e0*/  LDL.LU R24, [R1+0xe8] ;  /* 0x0000e80001187983 */ /* 0x002f220000300800 */
[----:B--2---:R-:W-:Y:S02]  /*2f0f0*/  IADD3 R23, R29, 0x30, RZ ;  /* 0x000000301d177810 */ /* 0x004fe40007ffe0ff */
[----:B---3--:R-:W-:-:S05]  /*2f100*/  PRMT R20, R3, 0x7632, R20 ;  /* 0x0000763203147816 */ /* 0x008fca0000000014 */
[----:B------:R-:W-:Y:S01]  /*2f110*/  @P1 STG.E.U16 [R12.64], R20 ;  /* 0x000000140c001986 */ /* 0x000fe2000c101504 */
[----:B------:R-:W-:-:S03]  /*2f120*/  ISETP.GE.AND P1, PT, R23, c[0x0][0x17c], PT ;  /* 0x00005f0017007a0c */ /* 0x000fc60003f26270 */
[----:B------:R-:W2:Y:S01]  /*2f130*/  LDL.LU R23, [R1+0x408] ;  /* 0x0004080001177983 */ /* 0x000ea20000300800 */
[----:B------:R-:W-:Y:S02]  /*2f140*/  ISETP.LT.AND P5, PT, R25, c[0x0][0x178], !P4 ;  /* 0x00005e0019007a0c */ /* 0x000fe400067a1270 */
[----:B------:R-:W-:Y:S01]  /*2f150*/  ISETP.LT.AND P4, PT, R2, c[0x0][0x178], !P4 ;  /* 0x00005e0002007a0c */ /* 0x000fe20006781270 */
[----:B------:R-:W-:-:S04]  /*2f160*/  IMAD.WIDE R14, R0, 0x2, R8 ;  /* 0x00000002000e7825 */ /* 0x000fc800078e0208 */
[----:B------:R-:W-:Y:S01]  /*2f170*/  IMAD.WIDE R16, R0, 0x2, R6 ;  /* 0x0000000200107825 */ /* 0x000fe200078e0206 */
[----:B------:R-:W-:Y:S04]  /*2f180*/  STL [R1+0x151c], R21 ;  /* 0x00151c1501007387 */ /* 0x000fe80000100800 */
[----:B------:R-:W-:Y:S04]  /*2f190*/  STL [R1+0x1520], R22 ;  /* 0x0015201601007387 */ /* 0x000fe80000100800 */
[----:B------:R-:W-:Y:S04]  /*2f1a0*/  @P5 STG.E.U16 [R14.64], R21 ;  /* 0x000000150e005986 */ /* 0x000fe8000c101504 */
[----:B------:R0:W-:Y:S01]  /*2f1b0*/  @P4 STG.E.U16 [R16.64], R22 ;  /* 0x0000001610004986 */ /* 0x0001e2000c101504 */
[----:B------:R-:W-:-:S03]  /*2f1c0*/  ISETP.LT.AND P6, PT, R28, c[0x0][0x178], !P2 ;  /* 0x00005e001c007a0c */ /* 0x000fc600057c1270 */
[----:B0-----:R-:W3:Y:S01]  /*2f1d0*/  LDL.LU R22, [R1+0x118] ;  /* 0x0001180001167983 */ /* 0x001ee20000300800 */
[----:B------:R-:W-:Y:S02]  /*2f1e0*/  ISETP.LT.AND P0, PT, R26, c[0x0][0x178], !P2 ;  /* 0x00005e001a007a0c */ /* 0x000fe40005701270 */
[----:B------:R-:W-:Y:S01]  /*2f1f0*/  IADD3 R3, R0, c[0x0][0x198], RZ ;  /* 0x0000660000037a10 */ /* 0x000fe20007ffe0ff */
[----:B------:R-:W3:Y:S01]  /*2f200*/  LDL.LU R21, [R1+0x20c] ;  /* 0x00020c0001157983 */ /* 0x000ee20000300800 */
[----:B------:R-:W-:-:S03]  /*2f210*/  IADD3 R14, R29, 0x31, RZ ;  /* 0x000000311d0e7810 */ /* 0x000fc60007ffe0ff */
[----:B------:R-:W-:-:S04]  /*2f220*/  IMAD.WIDE R18, R3, 0x2, R4 ;  /* 0x0000000203127825 */ /* 0x000fc800078e0204 */
[C---:B------:R-:W-:Y:S01]  /*2f230*/  IMAD.WIDE R12, R3.reuse, 0x2, R10 ;  /* 0x00000002030c7825 */ /* 0x040fe200078e020a */
[----:B------:R-:W-:Y:S01]  /*2f240*/  IADD3 R0, R3, c[0x0][0x198], RZ ;  /* 0x0000660003007a10 */ /* 0x000fe20007ffe0ff */
[----:B--2---:R0:W-:Y:S01]  /*2f250*/  @P6 STG.E.U16 [R18.64], R23 ;  /* 0x0000001712006986 */ /* 0x0041e2000c101504 */
[----:B------:R-:W-:-:S03]  /*2f260*/  PRMT R20, R23, 0x7632, R20 ;  /* 0x0000763217147816 */ /* 0x000fc60000000014 */
[----:B----4-:R1:W-:Y:S01]  /*2f270*/  @P0 STG.E.U16 [R12.64], R27 ;  /* 0x0000001b0c000986 */ /* 0x0103e2000c101504 */
[----:B------:R-:W-:Y:S01]  /*2f280*/  ISETP.GE.AND P0, PT, R14, c[0x0][0x17c], PT ;  /* 0x00005f000e007a0c */ /* 0x000fe20003f06270 */
[C---:B------:R-:W-:Y:S02]  /*2f290*/  IMAD.WIDE R14, R3.reuse, 0x2, R6 ;  /* 0x00000002030e7825 */ /* 0x040fe400078e0206 */
[----:B0-----:R-:W2:Y:S02]  /*2f2a0*/  LDL.LU R23, [R1+0x4c] ;  /* 0x00004c0001177983 */ /* 0x001ea40000300800 */
[----:B-1----:R-:W-:Y:S01]  /*2f2b0*/  IMAD.WIDE R12, R3, 0x2, R8 ;  /* 0x00000002030c7825 */ /* 0x002fe200078e0208 */
[----:B------:R-:W-:Y:S02]  /*2f2c0*/  PRMT R3, R27, 0x7632, R3 ;  /* 0x000076321b037816 */ /* 0x000fe40000000003 */
[----:B------:R-:W4:Y:S01]  /*2f2d0*/  LDL.LU R27, [R1+0x2c] ;  /* 0x00002c00011b7983 */ /* 0x000f220000300800 */
[----:B------:R-:W-:-:S02]  /*2f2e0*/  ISETP.LT.AND P4, PT, R25, c[0x0][0x178], !P2 ;  /* 0x00005e0019007a0c */ /* 0x000fc40005781270 */
[----:B------:R-:W-:Y:S02]  /*2f2f0*/  ISETP.LT.AND P2, PT, R2, c[0x0][0x178], !P2 ;  /* 0x00005e0002007a0c */ /* 0x000fe40005741270 */
[----:B------:R-:W-:Y:S01]  /*2f300*/  ISETP.LT.AND P6, PT, R28, c[0x0][0x178], !P3 ;  /* 0x00005e001c007a0c */ /* 0x000fe20005fc1270 */
[----:B------:R-:W-:Y:S01]  /*2f310*/  IMAD.WIDE R16, R0, 0x2, R4 ;  /* 0x0000000200107825 */ /* 0x000fe200078e0204 */
[----:B------:R-:W-:-:S07]  /*2f320*/  ISETP.LT.AND P5, PT, R26, c[0x0][0x178], !P3 ;  /* 0x00005e001a007a0c */ /* 0x000fce0005fa1270 */
[----:B---3--:R-:W-:Y:S01]  /*2f330*/  @P4 STG.E.U16 [R12.64], R22 ;  /* 0x000000160c004986 */ /* 0x008fe2000c101504 */
[----:B------:R-:W-:-:S03]  /*2f340*/  ISETP.LT.AND P4, PT, R25, c[0x0][0x178], !P3 ;  /* 0x00005e0019007a0c */ /* 0x000fc60005f81270 */
[----:B------:R-:W-:Y:S01]  /*2f350*/  @P2 STG.E.U16 [R14.64], R24 ;  /* 0x000000180e002986 */ /* 0x000fe2000c101504 */
[----:B------:R-:W-:-:S03]  /*2f360*/  IMAD.WIDE R18, R0, 0x2, R10 ;  /* 0x0000000200127825 */ /* 0x000fc600078e020a */
[----:B------:R0:W-:Y:S01]  /*2f370*/  @P6 STG.E.U16 [R16.64], R20 ;  /* 0x0000001410006986 */ /* 0x0001e2000c101504 */
[----:B------:R-:W-:-:S03]  /*2f380*/  ISETP.LT.AND P3, PT, R2, c[0x0][0x178], !P3 ;  /* 0x00005e0002007a0c */ /* 0x000fc60005f61270 */
[----:B------:R1:W-:Y:S01]  /*2f390*/  @P5 STG.E.U16 [R18.64], R3 ;  /* 0x0000000312005986 */ /* 0x0003e2000c101504 */
[----:B0-----:R-:W-:-:S03]  /*2f3a0*/  PRMT R16, R24, 0x7632, R16 ;  /* 0x0000763218107816 */ /* 0x001fc60000000010 */
[----:B------:R-:W3:Y:S01]  /*2f3b0*/  LDL.LU R24, [R1+0xc] ;  /* 0x00000c0001187983 */ /* 0x000ee20000300800 */
[----:B------:R-:W-:Y:S01]  /*2f3c0*/  ISETP.LT.AND P5, PT, R28, c[0x0][0x178], !P1 ;  /* 0x00005e001c007a0c */ /* 0x000fe20004fa1270 */
[----:B------:R-:W-:Y:S01]  /*2f3d0*/  IMAD.WIDE R12, R0, 0x2, R8 ;  /* 0x00000002000c7825 */ /* 0x000fe200078e0208 */
[----:B-1----:R-:W-:Y:S02]  /*2f3e0*/  PRMT R3, R22, 0x7632, R3 ;  /* 0x0000763216037816 */ /* 0x002fe40000000003 */
[----:B------:R-:W-:Y:S01]  /*2f3f0*/  ISETP.LT.AND P6, PT, R26, c[0x0][0x178], !P1 ;  /* 0x00005e001a007a0c */ /* 0x000fe20004fc1270 */
[C---:B------:R-:W-:Y:S01]  /*2f400*/  IMAD.WIDE R14, R0.reuse, 0x2, R6 ;  /* 0x00000002000e7825 */ /* 0x040fe200078e0206 */
[----:B------:R-:W-:Y:S02]  /*2f410*/  IADD3 R17, R29, 0x32, RZ ;  /* 0x000000321d117810 */ /* 0x000fe40007ffe0ff */
[----:B------:R-:W-:Y:S02]  /*2f420*/  ISETP.LT.AND P2, PT, R25, c[0x0][0x178], !P1 ;  /* 0x00005e0019007a0c */ /* 0x000fe40004f41270 */
[----:B------:R-:W-:Y:S01]  /*2f430*/  IADD3 R18, R0, c[0x0][0x198], RZ ;  /* 0x0000660000127a10 */ /* 0x000fe20007ffe0ff */
[----:B------:R0:W-:Y:S01]  /*2f440*/  @P4 STG.E.U16 [R12.64], R3 ;  /* 0x000000030c004986 */ /* 0x0001e2000c101504 */
[----:B------:R-:W-:-:S03]  /*2f450*/  ISETP.GE.AND P4, PT, R17, c[0x0][0x17c], PT ;  /* 0x00005f0011007a0c */ /* 0x000fc60003f86270 */
[----:B------:R1:W-:Y:S01]  /*2f460*/  @P3 STG.E.U16 [R14.64], R16 ;  /* 0x000000100e003986 */ /* 0x0003e2000c101504 */
[----:B------:R-:W-:Y:S02]  /*2f470*/  IADD3 R19, R29, 0x33, RZ ;  /* 0x000000331d137810 */ /* 0x000fe40007ffe0ff */
[----:B------:R-:W-:Y:S01]  /*2f480*/  PRMT R0, R21, 0x7632, R0 ;  /* 0x0000763215007816 */ /* 0x000fe20000000000 */
[----:B------:R-:W3:Y:S01]  /*2f490*/  LDL R22, [R1+0x21c] ;  /* 0x00021c0001167983 */ /* 0x000ee20000100800 */
[----:B0-----:R-:W-:-:S04]  /*2f4a0*/  IMAD.WIDE R12, R18, 0x2, R10 ;  /* 0x00000002120c7825 */ /* 0x001fc800078e020a */
[----:B-1----:R-:W-:-:S04]  /*2f4b0*/  IMAD.WIDE R16, R18, 0x2, R4 ;  /* 0x0000000212107825 */ /* 0x002fc800078e0204 */
[----:B------:R-:W-:Y:S01]  /*2f4c0*/  IMAD.WIDE R14, R18, 0x2, R8 ;  /* 0x00000002120e7825 */ /* 0x000fe200078e0208 */
[----:B------:R0:W-:Y:S01]  /*2f4d0*/  @P5 STG.E.U16 [R16.64], R21 ;  /* 0x0000001510005986 */ /* 0x0001e2000c101504 */
[----:B------:R-:W-:-:S03]  /*2f4e0*/  ISETP.GE.AND P3, PT, R19, c[0x0][0x17c], PT ;  /* 0x00005f0013007a0c */ /* 0x000fc60003f66270 */
[----:B0-----:R-:W3:Y:S04]  /*2f4f0*/  LDL R21, [R1+0x6c] ;  /* 0x00006c0001157983 */ /* 0x001ee80000100800 */
[----:B--2---:R-:W-:Y:S04]  /*2f500*/  @P6 STG.E.U16 [R12.64], R23 ;  /* 0x000000170c006986 */ /* 0x004fe8000c101504 */
[----:B----4-:R0:W-:Y:S01]  /*2f510*/  @P2 STG.E.U16 [R14.64], R27 ;  /* 0x0000001b0e002986 */ /* 0x0101e2000c101504 */
[----:B------:R-:W-:-:S03]  /*2f520*/  PRMT R19, R27, 0x7632, R19 ;  /* 0x000076321b137816 */ /* 0x000fc60000000013 */
[----:B0-----:R-:W2:Y:S01]  /*2f530*/  LDL.LU R27, [R1+0x5c] ;  /* 0x00005c00011b7983 */ /* 0x001ea20000300800 */
[----:B------:R-:W-:Y:S02]  /*2f540*/  ISETP.LT.AND P1, PT, R2, c[0x0][0x178], !P1 ;  /* 0x00005e0002007a0c */ /* 0x000fe40004f21270 */
[----:B------:R-:W-:Y:S01]  /*2f550*/  ISETP.LT.AND P2, PT, R28, c[0x0][0x178], !P0 ;  /* 0x00005e001c007a0c */ /* 0x000fe20004741270 */
[----:B------:R-:W-:Y:S01]  /*2f560*/  IMAD.WIDE R12, R18, 0x2, R6 ;  /* 0x00000002120c7825 */ /* 0x000fe200078e0206 */
[----:B------:R-:W-:Y:S02]  /*2f570*/  ISETP.LT.AND P5, PT, R26, c[0x0][0x178], !P0 ;  /* 0x00005e001a007a0c */ /* 0x000fe400047a1270 */
[----:B------:R-:W-:Y:S02]  /*2f580*/  IADD3 R18, R18, c[0x0][0x198], RZ ;  /* 0x0000660012127a10 */ /* 0x000fe40007ffe0ff */
[----:B------:R-:W-:Y:S02]  /*2f590*/  ISETP.LT.AND P6, PT, R25, c[0x0][0x178], !P0 ;  /* 0x00005e0019007a0c */ /* 0x000fe400047c1270 */
[----:B------:R-:W-:Y:S01]  /*2f5a0*/  PRMT R3, R23, 0x7632, R3 ;  /* 0x0000763217037816 */ /* 0x000fe20000000003 */
[----:B------:R-:W-:Y:S01]  /*2f5b0*/  IMAD.WIDE R14, R18, 0x2, R10 ;  /* 0x00000002120e7825 */ /* 0x000fe200078e020a */
[----:B------:R-:W-:Y:S01]  /*2f5c0*/  ISETP.LT.AND P0, PT, R2, c[0x0][0x178], !P0 ;  /* 0x00005e0002007a0c */ /* 0x000fe20004701270 */
[----:B------:R-:W4:Y:S02]  /*2f5d0*/  LDL.LU R23, [R1+0x22c] ;  /* 0x00022c0001177983 */ /* 0x000f240000300800 */
[----:B------:R-:W-:-:S02]  /*2f5e0*/  IMAD.WIDE R16, R18, 0x2, R8 ;  /* 0x0000000212107825 */ /* 0x000fc400078e0208 */
[----:B---3--:R0:W-:Y:S01]  /*2f5f0*/  @P1 STG.E.U16 [R12.64], R24 ;  /* 0x000000180c001986 */ /* 0x0081e2000c101504 */
[----:B------:R-:W-:Y:S01]  /*2f600*/  IADD3 R20, R29, 0x34, RZ ;  /* 0x000000341d147810 */ /* 0x000fe20007ffe0ff */
[----:B0-----:R-:W-:-:S05]  /*2f610*/  IMAD.WIDE R12, R18, 0x2, R4 ;  /* 0x00000002120c7825 */ /* 0x001fca00078e0204 */
[----:B------:R0:W-:Y:S01]  /*2f620*/  @P2 STG.E.U16 [R12.64], R0 ;  /* 0x000000000c002986 */ /* 0x0001e2000c101504 */
[----:B------:R-:W-:-:S03]  /*2f630*/  ISETP.LT.AND P2, PT, R28, c[0x0][0x178], !P4 ;  /* 0x00005e001c007a0c */ /* 0x000fc60006741270 */
[----:B------:R1:W-:Y:S01]  /*2f640*/  @P5 STG.E.U16 [R14.64], R3 ;  /* 0x000000030e005986 */ /* 0x0003e2000c101504 */
[----:B------:R-:W-:-:S03]  /*2f650*/  ISETP.LT.AND P5, PT, R26, c[0x0][0x178], !P4 ;  /* 0x00005e001a007a0c */ /* 0x000fc600067a1270 */
[----:B------:R3:W-:Y:S01]  /*2f660*/  @P6 STG.E.U16 [R16.64], R19 ;  /* 0x0000001310006986 */ /* 0x0007e2000c101504 */
[----:B------:R-:W-:Y:S02]  /*2f670*/  ISETP.LT.AND P6, PT, R25, c[0x0][0x178], !P4 ;  /* 0x00005e0019007a0c */ /* 0x000fe400067c1270 */
[C---:B0-----:R-:W-:Y:S01]  /*2f680*/  IADD3 R0, R18.reuse, c[0x0][0x198], RZ ;  /* 0x0000660012007a10 */ /* 0x041fe20007ffe0ff */
[----:B------:R-:W-:Y:S01]  /*2f690*/  IMAD.WIDE R12, R18, 0x2, R6 ;  /* 0x00000002120c7825 */ /* 0x000fe200078e0206 */
[----:B------:R-:W-:Y:S02]  /*2f6a0*/  ISETP.GE.AND P1, PT, R20, c[0x0][0x17c], PT ;  /* 0x00005f0014007a0c */ /* 0x000fe40003f26270 */
[----:B------:R-:W-:Y:S01]  /*2f6b0*/  PRMT R20, R24, 0x7632, R20 ;  /* 0x0000763218147816 */ /* 0x000fe20000000014 */
[C---:B-1----:R-:W-:Y:S01]  /*2f6c0*/  IMAD.WIDE R14, R0.reuse, 0x2, R10 ;  /* 0x00000002000e7825 */ /* 0x042fe200078e020a */
[----:B------:R-:W4:Y:S03]  /*2f6d0*/  LDL.LU R24, [R1+0x8c] ;  /* 0x00008c0001187983 */ /* 0x000f260000300800 */
[C---:B---3--:R-:W-:Y:S01]  /*2f6e0*/  IMAD.WIDE R16, R0.reuse, 0x2, R4 ;  /* 0x0000000200107825 */ /* 0x048fe200078e0204 */
[----:B------:R0:W-:Y:S04]  /*2f6f0*/  @P0 STG.E.U16 [R12.64], R20 ;  /* 0x000000140c000986 */ /* 0x0001e8000c101504 */
[----:B------:R1:W-:Y:S04]  /*2f700*/  @P2 STG.E.U16 [R16.64], R22 ;  /* 0x0000001610002986 */ /* 0x0003e8000c101504 */
[----:B------:R3:W-:Y:S01]  /*2f710*/  @P5 STG.E.U16 [R14.64], R21 ;  /* 0x000000150e005986 */ /* 0x0007e2000c101504 */
[----:B0-----:R-:W-:-:S03]  /*2f720*/  IMAD.WIDE R12, R0, 0x2, R8 ;  /* 0x00000002000c7825 */ /* 0x001fc600078e0208 */
[----:B-1----:R-:W4:Y:S04]  /*2f730*/  LDL.LU R22, [R1+0x1520] ;  /* 0x0015200001167983 */ /* 0x002f280000300800 */
[----:B---3--:R-:W3:Y:S04]  /*2f740*/  LDL.LU R21, [R1+0x151c] ;  /* 0x00151c0001157983 */ /* 0x008ee80000300800 */
[----:B------:R-:W3:Y:S04]  /*2f750*/  LDL.LU R14, [R1+0x21c] ;  /* 0x00021c00010e7983 */ /* 0x000ee80000300800 */
[----:B------:R-:W4:Y:S04]  /*2f760*/  LDL.LU R15, [R1+0x6c] ;  /* 0x00006c00010f7983 */ /* 0x000f280000300800 */
[----:B--2---:R0:W-:Y:S04]  /*2f770*/  @P6 STG.E.U16 [R12.64], R27 ;  /* 0x0000001b0c006986 */ /* 0x0041e8000c101504 */
[----:B0-----:R-:W2:Y:S01]  /*2f780*/  LDL.LU R13, [R1+0x1c] ;  /* 0x00001c00010d7983 */ /* 0x001ea20000300800 */
[----:B------:R-:W-:Y:S01]  /*2f790*/  ISETP.LT.AND P4, PT, R2, c[0x0][0x178], !P4 ;  /* 0x00005e0002007a0c */ /* 0x000fe20006781270 */
[----:B------:R-:W-:Y:S01]  /*2f7a0*/  IMAD.WIDE R16, R0, 0x2, R6 ;  /* 0x0000000200107825 */ /* 0x000fe200078e0206 */
[----:B------:R-:W-:-:S02]  /*2f7b0*/  IADD3 R3, R29, 0x35, RZ ;  /* 0x000000351d037810 */ /* 0x000fc40007ffe0ff */
[----:B------:R-:W-:Y:S02]  /*2f7c0*/  ISETP.LT.AND P5, PT, R28, c[0x0][0x178], !P3 ;  /* 0x00005e001c007a0c */ /* 0x000fe40005fa1270 */
[----:B------:R-:W-:Y:S02]  /*2f7d0*/  ISETP.LT.AND P6, PT, R26, c[0x0][0x178], !P3 ;  /* 0x00005e001a007a0c */ /* 0x000fe40005fc1270 */
[----:B------:R-:W-:Y:S02]  /*2f7e0*/  ISETP.GE.AND P0, PT, R3, c[0x0][0x17c], PT ;  /* 0x00005f0003007a0c */ /* 0x000fe40003f06270 */
[----:B------:R-:W-:Y:S02]  /*2f7f0*/  IADD3 R0, R0, c[0x0][0x198], RZ ;  /* 0x0000660000007a10 */ /* 0x000fe40007ffe0ff */
[----:B------:R-:W-:Y:S02]  /*2f800*/  IADD3 R3, R29, 0x36, RZ ;  /* 0x000000361d037810 */ /* 0x000fe40007ffe0ff */
[----:B------:R-:W-:-:S02]  /*2f810*/  PRMT R18, R27, 0x7632, R18 ;  /* 0x000076321b127816 */ /* 0x000fc40000000012 */
[----:B------:R-:W-:Y:S01]  /*2f820*/  ISETP.GE.AND P2, PT, R3, c[0x0][0x17c], PT ;  /* 0x00005f0003007a0c */ /* 0x000fe20003f46270 */
[----:B------:R-:W2:Y:S01]  /*2f830*/  LDL.LU R27, [R1+0x1518] ;  /* 0x00151800011b7983 */ /* 0x000ea20000300800 */
[----:B---3--:R-:W-:Y:S02]  /*2f840*/  PRMT R19, R14, 0x7632, R19 ;  /* 0x000076320e137816 */ /* 0x008fe40000000013 */
[----:B----4-:R-:W-:Y:S01]  /*2f850*/  PRMT R20, R15, 0x7632, R20 ;  /* 0x000076320f147816 */ /* 0x010fe20000000014 */
[C---:B------:R-:W-:Y:S01]  /*2f860*/  IMAD.WIDE R14, R0.reuse, 0x2, R4 ;  /* 0x00000002000e7825 */ /* 0x040fe200078e0204 */
[----:B--2---:R0:W-:Y:S01]  /*2f870*/  @P4 STG.E.U16 [R16.64], R13 ;  /* 0x0000000d10004986 */ /* 0x0041e2000c101504 */
[----:B------:R-:W-:Y:S02]  /*2f880*/  ISETP.LT.AND P4, PT, R25, c[0x0][0x178], !P3 ;  /* 0x00005e0019007a0c */ /* 0x000fe40005f81270 */
[----:B0-----:R-:W-:Y:S02]  /*2f890*/  IMAD.MOV.U32 R17, RZ, RZ, R13 ;  /* 0x000000ffff117224 */ /* 0x001fe400078e000d */
[----:B------:R-:W-:-:S03]  /*2f8a0*/  IMAD.WIDE R12, R0, 0x2, R10 ;  /* 0x00000002000c7825 */ /* 0x000fc600078e020a */
[----:B------:R-:W-:Y:S01]  /*2f8b0*/  PRMT R3, R17, 0x7632, R3 ;  /* 0x0000763211037816 */ /* 0x000fe20000000003 */
[----:B------:R-:W-:Y:S01]  /*2f8c0*/  IMAD.WIDE R16, R0, 0x2, R8 ;  /* 0x0000000200107825 */ /* 0x000fe200078e0208 */
[----:B------:R0:W-:Y:S04]  /*2f8d0*/  @P5 STG.E.U16 [R14.64], R19 ;  /* 0x000000130e005986 */ /* 0x0001e8000c101504 */
[----:B------:R-:W-:Y:S04]  /*2f8e0*/  @P6 STG.E.U16 [R12.64], R20 ;  /* 0x000000140c006986 */ /* 0x000fe8000c101504 */
[----:B------:R1:W-:Y:S04]  /*2f8f0*/  @P4 STG.E.U16 [R16.64], R18 ;  /* 0x0000001210004986 */ /* 0x0003e8000c101504 */
[----:B0-----:R-:W2:Y:S04]  /*2f900*/  LDL.LU R19, [R1+0x3c] ;  /* 0x00003c0001137983 */ /* 0x001ea80000300800 */
[----:B-1----:R-:W3:Y:S01]  /*2f910*/  LDL.LU R18, [R1+0x7c] ;  /* 0x00007c0001127983 */ /* 0x002ee20000300800 */
[----:B------:R-:W-:-:S02]  /*2f920*/  ISETP.LT.AND P3, PT, R2, c[0x0][0x178], !P3 ;  /* 0x00005e0002007a0c */ /* 0x000fc40005f61270 */
[----:B------:R-:W-:Y:S01]  /*2f930*/  ISETP.LT.AND P6, PT, R28, c[0x0][0x178], !P1 ;  /* 0x00005e001c007a0c */ /* 0x000fe20004fc1270 */
[C---:B------:R-:W-:Y:S01]  /*2f940*/  IMAD.WIDE R12, R0.reuse, 0x2, R6 ;  /* 0x00000002000c7825 */ /* 0x040fe200078e0206 */
[----:B------:R-:W-:Y:S02]  /*2f950*/  IADD3 R16, R0, c[0x0][0x198], RZ ;  /* 0x0000660000107a10 */ /* 0x000fe40007ffe0ff */
[----:B------:R-:W-:Y:S02]  /*2f960*/  ISETP.LT.AND P4, PT, R26, c[0x0][0x178], !P1 ;  /* 0x00005e001a007a0c */ /* 0x000fe40004f81270 */
[----:B------:R-:W-:-:S05]  /*2f970*/  ISETP.LT.AND P5, PT, R25, c[0x0][0x178], !P1 ;  /* 0x00005e0019007a0c */ /* 0x000fca0004fa1270 */
[----:B------:R0:W-:Y:S01]  /*2f980*/  @P3 STG.E.U16 [R12.64], R3 ;  /* 0x000000030c003986 */ /* 0x0001e2000c101504 */
[----:B------:R-:W-:Y:S01]  /*2f990*/  ISETP.LT.AND P1, PT, R2, c[0x0][0x178], !P1 ;  /* 0x00005e0002007a0c */ /* 0x000fe20004f21270 */
[----:B------:R-:W-:Y:S01]  /*2f9a0*/  IMAD.WIDE R14, R16, 0x2, R10 ;  /* 0x00000002100e7825 */ /* 0x000fe200078e020a */
[----:B------:R-:W-:-:S03]  /*2f9b0*/  IADD3 R0, R29, 0x37, RZ ;  /* 0x000000371d007810 */ /* 0x000fc60007ffe0ff */
[C---:B0-----:R-:W-:Y:S01]  /*2f9c0*/  IMAD.WIDE R12, R16.reuse, 0x2, R4 ;  /* 0x00000002100c7825 */ /* 0x041fe200078e0204 */
[----:B------:R-:W-:-:S04]  /*2f9d0*/  IADD3 R17, R16, c[0x0][0x198], RZ ;  /* 0x0000660010117a10 */ /* 0x000fc80007ffe0ff */
[----:B------:R0:W-:Y:S01]  /*2f9e0*/  @P6 STG.E.U16 [R12.64], R23 ;  /* 0x000000170c006986 */ /* 0x0001e2000c101504 */
[----:B------:R-:W-:-:S03]  /*2f9f0*/  ISETP.LT.AND P6, PT, R28, c[0x0][0x178], !P0 ;  /* 0x00005e001c007a0c */ /* 0x000fc600047c1270 */
[----:B------:R1:W-:Y:S01]  /*2fa00*/  @P4 STG.E.U16 [R14.64], R24 ;  /* 0x000000180e004986 */ /* 0x0003e2000c101504 */
[----:B------:R-:W-:Y:S01]  /*2fa10*/  ISETP.LT.AND P4, PT, R26, c[0x0][0x178], !P0 ;  /* 0x00005e001a007a0c */ /* 0x000fe20004781270 */
[----:B0-----:R-:W-:Y:S01]  /*2fa20*/  IMAD.WIDE R12, R16, 0x2, R8 ;  /* 0x00000002100c7825 */ /* 0x001fe200078e0208 */
[----:B------:R-:W-:Y:S02]  /*2fa30*/  ISETP.GE.AND P3, PT, R0, c[0x0][0x17c], PT ;  /* 0x00005f0000007a0c */ /* 0x000fe40003f66270 */
[----:B------:R-:W-:Y:S01]  /*2fa40*/  PRMT R0, R23, 0x7632, R0 ;  /* 0x0000763217007816 */ /* 0x000fe20000000000 */
[----:B-1----:R-:W-:Y:S01]  /*2fa50*/  IMAD.WIDE R14, R16, 0x2, R6 ;  /* 0x00000002100e7825 */ /* 0x002fe200078e0206 */
[----:B------:R-:W-:Y:S01]  /*2fa60*/  IADD3 R16, R29, 0x38, RZ ;  /* 0x000000381d107810 */ /* 0x000fe20007ffe0ff */
[----:B------:R-:W4:Y:S01]  /*2fa70*/  LDL.LU R23, [R1+0x30c] ;  /* 0x00030c0001177983 */ /* 0x000f220000300800 */
[----:B------:R-:W-:-:S03]  /*2fa80*/  PRMT R3, R24, 0x7632, R3 ;  /* 0x0000763218037816 */ /* 0x000fc60000000003 */
[----:B------:R-:W4:Y:S04]  /*2fa90*/  LDL.LU R24, [R1+0x23c] ;  /* 0x00023c0001187983 */ /* 0x000f280000300800 */
[----:B---3--:R0:W-:Y:S01]  /*2faa0*/  @P5 STG.E.U16 [R12.64], R18 ;  /* 0x000000120c005986 */ /* 0x0081e2000c101504 */
[----:B------:R-:W-:Y:S02]  /*2fab0*/  ISETP.LT.AND P5, PT, R25, c[0x0][0x178], !P0 ;  /* 0x00005e0019007a0c */ /* 0x000fe400047a1270 */
[----:B------:R-:W-:Y:S01]  /*2fac0*/  ISETP.LT.AND P0, PT, R2, c[0x0][0x178], !P0 ;  /* 0x00005e0002007a0c */ /* 0x000fe20004701270 */
[----:B--2---:R1:W-:Y:S01]  /*2fad0*/  @P1 STG.E.U16 [R14.64], R19 ;  /* 0x000000130e001986 */ /* 0x0043e2000c101504 */
[----:B------:R-:W-:Y:S01]  /*2fae0*/  ISETP.GE.AND P1, PT, R16, c[0x0][0x17c], PT ;  /* 0x00005f0010007a0c */ /* 0x000fe20003f26270 */
[----:B0-----:R-:W-:Y:S01]  /*2faf0*/  IMAD.WIDE R12, R17, 0x2, R4 ;  /* 0x00000002110c7825 */ /* 0x001fe200078e0204 */
[----:B------:R-:W-:-:S03]  /*2fb00*/  PRMT R16, R18, 0x7632, R16 ;  /* 0x0000763212107816 */ /* 0x000fc60000000010 */
[C---:B-1----:R-:W-:Y:S01]  /*2fb10*/  IMAD.WIDE R14, R17.reuse, 0x2, R10 ;  /* 0x00000002110e7825 */ /* 0x042fe200078e020a */
[----:B------:R0:W-:Y:S04]  /*2fb20*/  @P6 STG.E.U16 [R12.64], R0 ;  /* 0x000000000c006986 */ /* 0x0001e8000c101504 */
[----:B------:R1:W-:Y:S01]  /*2fb30*/  @P4 STG.E.U16 [R14.64], R3 ;  /* 0x000000030e004986 */ /* 0x0003e2000c101504 */
[----:B0-----:R-:W-:Y:S01]  /*2fb40*/  IMAD.WIDE R12, R17, 0x2, R8 ;  /* 0x00000002110c7825 */ /* 0x001fe200078e0208 */
[----:B------:R-:W-:Y:S02]  /*2fb50*/  PRMT R0, R19, 0x7632, R0 ;  /* 0x0000763213007816 */ /* 0x000fe40000000000 */
[C---:B-1----:R-:W-:Y:S02]  /*2fb60*/  IADD3 R3, R17.reuse, c[0x0][0x198], RZ ;  /* 0x0000660011037a10 */ /* 0x042fe40007ffe0ff */
[----:B------:R0:W-:Y:S02]  /*2fb70*/  @P5 STG.E.U16 [R12.64], R16 ;  /* 0x000000100c005986 */ /* 0x0001e4000c101504 */
[----:B0-----:R-:W-:-:S05]  /*2fb80*/  IMAD.WIDE R16, R17, 0x2, R6 ;  /* 0x0000000211107825 */ /* 0x001fca00078e0206 */
[----:B------:R0:W-:Y:S04]  /*2fb90*/  @P0 STG.E.U16 [R16.64], R0 ;  /* 0x0000000010000986 */ /* 0x0001e8000c101504 */
[----:B0-----:R-:W2:Y:S01]  /*2fba0*/  LDL.LU R17, [R1+0x9c] ;  /* 0x00009c0001117983 */ /* 0x001ea20000300800 */
[----:B------:R-:W-:Y:S02]  /*2fbb0*/  ISETP.LT.AND P4, PT, R28, c[0x0][0x178], !P2 ;  /* 0x00005e001c007a0c */ /* 0x000fe40005781270 */
[----:B------:R-:W-:Y:S02]  /*2fbc0*/  ISETP.LT.AND P6, PT, R26, c[0x0][0x178], !P2 ;  /* 0x00005e001a007a0c */ /* 0x000fe400057c1270 */
[----:B------:R-:W-:Y:S01]  /*2fbd0*/  ISETP.LT.AND P5, PT, R25, c[0x0][0x178], !P2 ;  /* 0x00005e0019007a0c */ /* 0x000fe200057a1270 */
[----:B------:R-:W-:Y:S01]  /*2fbe0*/  IMAD.WIDE R12, R3, 0x2, R4 ;  /* 0x00000002030c7825 */ /* 0x000fe200078e0204 */
[----:B------:R-:W-:-:S03]  /*2fbf0*/  ISETP.LT.AND P2, PT, R2, c[0x0][0x178], !P2 ;  /* 0x00005e0002007a0c */ /* 0x000fc60005741270 */
[----:B------:R-:W-:-:S04]  /*2fc00*/  IMAD.WIDE R14, R3, 0x2, R10 ;  /* 0x00000002030e7825 */ /* 0x000fc800078e020a */
[----:B----4-:R0:W-:Y:S01]  /*2fc10*/  @P4 STG.E.U16 [R12.64], R23 ;  /* 0x000000170c004986 */ /* 0x0101e2000c101504 */
[----:B------:R-:W-:-:S03]  /*2fc20*/  ISETP.LT.AND P4, PT, R28, c[0x0][0x178], !P3 ;  /* 0x00005e001c007a0c */ /* 0x000fc60005f81270 */
[----:B------:R1:W-:Y:S01]  /*2fc30*/  @P6 STG.E.U16 [R14.64], R24 ;  /* 0x000000180e006986 */ /* 0x0003e2000c101504 */
[----:B------:R-:W-:Y:S01]  /*2fc40*/  ISETP.LT.AND P6, PT, R26, c[0x0][0x178], !P3 ;  /* 0x00005e001a007a0c */ /* 0x000fe20005fc1270 */
[----:B0-----:R-:W-:Y:S01]  /*2fc50*/  IMAD.WIDE R12, R3, 0x2, R8 ;  /* 0x00000002030c7825 */ /* 0x001fe200078e0208 */
[----:B------:R-:W-:Y:S02]  /*2fc60*/  IADD3 R18, R29, 0x39, RZ ;  /* 0x000000391d127810 */ /* 0x000fe40007ffe0ff */
[----:B------:R-:W-:Y:S02]  /*2fc70*/  IADD3 R19, R3, c[0x0][0x198], RZ ;  /* 0x0000660003137a10 */ /* 0x000fe40007ffe0ff */
[----:B------:R-:W-:Y:S02]  /*2fc80*/  ISETP.GE.AND P0, PT, R18, c[0x0][0x17c], PT ;  /* 0x00005f0012007a0c */ /* 0x000fe40003f06270 */
[----:B------:R-:W-:Y:S01]  /*2fc90*/  PRMT R0, R23, 0x7632, R0 ;  /* 0x0000763217007816 */ /* 0x000fe20000000000 */
[----:B-1----:R-:W-:Y:S01]  /*2fca0*/  IMAD.WIDE R14, R19, 0x2, R4 ;  /* 0x00000002130e7825 */ /* 0x002fe200078e0204 */
[----:B------:R-:W-:Y:S01]  /*2fcb0*/  PRMT R20, R24, 0x7632, R20 ;  /* 0x0000763218147816 */ /* 0x000fe20000000014 */
[----:B------:R-:W3:Y:S04]  /*2fcc0*/  LDL.LU R23, [R1+0x31c] ;  /* 0x00031c0001177983 */ /* 0x000ee80000300800 */
[----:B------:R-:W4:Y:S04]  /*2fcd0*/  LDL.LU R24, [R1+0xcc] ;  /* 0x0000cc0001187983 */ /* 0x000f280000300800 */
[----:B--2---:R0:W-:Y:S01]  /*2fce0*/  @P5 STG.E.U16 [R12.64], R17 ;  /* 0x000000110c005986 */ /* 0x0041e2000c101504 */
[----:B------:R-:W-:-:S02]  /*2fcf0*/  ISETP.LT.AND P5, PT, R25, c[0x0][0x178], !P3 ;  /* 0x00005e0019007a0c */ /* 0x000fc40005fa1270 */
[----:B------:R-:W-:Y:S01]  /*2fd00*/  PRMT R18, R17, 0x7632, R18 ;  /* 0x0000763211127816 */ /* 0x000fe20000000012 */
[----:B0-----:R-:W-:-:S04]  /*2fd10*/  IMAD.WIDE R12, R3, 0x2, R6 ;  /* 0x00000002030c7825 */ /* 0x001fc800078e0206 */
[----:B------:R-:W-:Y:S01]  /*2fd20*/  IMAD.WIDE R16, R19, 0x2, R10 ;  /* 0x0000000213107825 */ /* 0x000fe200078e020a */
[----:B------:R0:W-:Y:S01]  /*2fd30*/  @P2 STG.E.U16 [R12.64], R27 ;  /* 0x0000001b0c002986 */ /* 0x0001e2000c101504 */
[----:B------:R-:W-:Y:S02]  /*2fd40*/  ISETP.LT.AND P3, PT, R2, c[0x0][0x178], !P3 ;  /* 0x00005e0002007a0c */ /* 0x000fe40005f61270 */
[----:B------:R-:W-:Y:S01]  /*2fd50*/  PRMT R3, R27, 0x7632, R3 ;  /* 0x000076321b037816 */ /* 0x000fe20000000003 */
[----:B------:R-:W-:Y:S04]  /*2fd60*/  @P4 STG.E.U16 [R14.64], R0 ;  /* 0x000000000e004986 */ /* 0x000fe8000c101504 */
[----:B------:R-:W2:Y:S01]  /*2fd70*/  LDL.LU R2, [R1+0xbc] ;  /* 0x0000bc0001027983 */ /* 0x000ea20000300800 */
[----:B0-----:R-:W-:-:S03]  /*2fd80*/  IMAD.WIDE R12, R19, 0x2, R8 ;  /* 0x00000002130c7825 */ /* 0x001fc600078e0208 */
[----:B------:R-:W-:Y:S04]  /*2fd90*/  @P6 STG.E.U16 [R16.64], R20 ;  /* 0x0000001410006986 */ /* 0x000fe8000c101504 */
[----:B------:R-:W2:Y:S04]  /*2fda0*/  LDL R27, [R1+0xfec] ;  /* 0x000fec00011b7983 */ /* 0x000ea80000100800 */
[----:B------:R0:W-:Y:S04]  /*2fdb0*/  @P5 STG.E.U16 [R12.64], R18 ;  /* 0x000000120c005986 */ /* 0x0001e8000c101504 */
[----:B0-----:R-:W2:Y:S01]  /*2fdc0*/  LDL.LU R18, [R1+0x32c] ;  /* 0x00032c0001127983 */ /* 0x001ea20000300800 */
[----:B------:R-:W-:Y:S01]  /*2fdd0*/  ISETP.LT.AND P4, PT, R28, c[0x0][0x178], !P1 ;  /* 0x00005e001c007a0c */ /* 0x000fe20004f81270 */
[----:B------:R-:W-:Y:S01]  /*2fde0*/  IMAD.WIDE R14, R19, 0x2, R6 ;  /* 0x00000002130e7825 */ /* 0x000fe200078e0206 */
[----:B------:R-:W-:-:S02]  /*2fdf0*/  ISETP.LT.AND P2, PT, R26, c[0x0][0x178], !P1 ;  /* 0x00005e001a007a0c */ /* 0x000fc40004f41270 */
[----:B------:R-:W-:Y:S02]  /*2fe00*/  ISETP.LT.AND P6, PT, R25, c[0x0][0x178], !P1 ;  /* 0x00005e0019007a0c */ /* 0x000fe40004fc1270 */
[----:B------:R-:W-:Y:S01]  /*2fe10*/  IADD3 R19, R19, c[0x0][0x198], RZ ;  /* 0x0000660013137a10 */ /* 0x000fe20007ffe0ff */
[----:B------:R0:W-:Y:S04]  /*2fe20*/  @P3 STG.E.U16 [R14.64], R3 ;  /* 0x000000030e003986 */ /* 0x0001e8000c101504 */
[----:B------:R-:W-:Y:S01]  /*2fe30*/  IMAD.WIDE R12, R19, 0x2, R4 ;  /* 0x00000002130c7825 */ /* 0x000fe200078e0204 */
[----:B------:R-:W-:-:S03]  /*2fe40*/  IADD3 R0, R29, 0x3a, RZ ;  /* 0x0000003a1d007810 */ /* 0x000fc60007ffe0ff */
[----:B------:R-:W-:-:S04]  /*2fe50*/  IMAD.WIDE R16, R19, 0x2, R8 ;  /* 0x0000000213107825 */ /* 0x000fc800078e0208 */
[----:B0-----:R-:W-:Y:S01]  /*2fe60*/  IMAD.WIDE R14, R19, 0x2, R10 ;  /* 0x00000002130e7825 */ /* 0x001fe200078e020a */
[----:B------:R-:W-:Y:S02]  /*2fe70*/  ISETP.GE.AND P5, PT, R0, c[0x0][0x17c], PT ;  /* 0x00005f0000007a0c */ /* 0x000fe40003fa6270 */
[----:B------:R-:W-:Y:S02]  /*2fe80*/  IADD3 R0, R29, 0x3b, RZ ;  /* 0x0000003b1d007810 */ /* 0x000fe40007ffe0ff */
[----:B------:R-:W-:Y:S02]  /*2fe90*/  IADD3 R3, R19, c[0x0][0x198], RZ ;  /* 0x0000660013037a10 */ /* 0x000fe40007ffe0ff */
[----:B------:R-:W-:Y:S02]  /*2fea0*/  ISETP.GE.AND P3, PT, R0, c[0x0][0x17c], PT ;  /* 0x00005f0000007a0c */ /* 0x000fe40003f66270 */
[----:B---3--:R-:W-:Y:S02]  /*2feb0*/  PRMT R21, R23, 0x7632, R21 ;  /* 0x0000763217157816 */ /* 0x008fe40000000015 */
[----:B----4-:R-:W-:-:S02]  /*2fec0*/  PRMT R20, R24, 0x7632, R20 ;  /* 0x0000763218147816 */ /* 0x010fc40000000014 */
[----:B--2---:R-:W-:Y:S02]  /*2fed0*/  ISETP.LT.AND P1, PT, R27, c[0x0][0x178], !P1 ;  /* 0x00005e001b007a0c */ /* 0x004fe40004f21270 */
[----:B------:R-:W-:Y:S01]  /*2fee0*/  PRMT R22, R2, 0x7632, R22 ;  /* 0x0000763202167816 */ /* 0x000fe20000000016 */
[----:B------:R0:W-:Y:S01]  /*2fef0*/  @P4 STG.E.U16 [R12.64], R18 ;  /* 0x000000120c004986 */ /* 0x0001e2000c101504 */
[----:B------:R-:W-:-:S03]  /*2ff00*/  ISETP.LT.AND P4, PT, R26, c[0x0][0x178], !P0 ;  /* 0x00005e001a007a0c */ /* 0x000fc60004781270 */
[----:B------:R1:W-:Y:S01]  /*2ff10*/  @P2 STG.E.U16 [R14.64], R23 ;  /* 0x000000170e002986 */ /* 0x0003e2000c101504 */
[----:B------:R-:W-:-:S03]  /*2ff20*/  ISETP.LT.AND P2, PT, R28, c[0x0][0x178], !P0 ;  /* 0x00005e001c007a0c */ /* 0x000fc60004741270 */
[----:B------:R2:W-:Y:S01]  /*2ff30*/  @P6 STG.E.U16 [R16.64], R24 ;  /* 0x0000001810006986 */ /* 0x0005e2000c101504 */
[----:B------:R-:W-:Y:S02]  /*2ff40*/  ISETP.LT.AND P6, PT, R25, c[0x0][0x178], !P0 ;  /* 0x00005e0019007a0c */ /* 0x000fe400047c1270 */
[----:B------:R-:W-:Y:S01]  /*2ff50*/  PRMT R0, R18, 0x7632, R0 ;  /* 0x0000763212007816 */ /* 0x000fe20000000000 */
[----:B0-----:R-:W-:-:S04]  /*2ff60*/  IMAD.WIDE R12, R19, 0x2, R6 ;  /* 0x00000002130c7825 */ /* 0x001fc800078e0206 */
[C---:B-1----:R-:W-:Y:S01]  /*2ff70*/  IMAD.WIDE R14, R3.reuse, 0x2, R4 ;  /* 0x00000002030e7825 */ /* 0x042fe200078e0204 */
[----:B------:R0:W-:Y:S03]  /*2ff80*/  @P1 STG.E.U16 [R12.64], R2 ;  /* 0x000000020c001986 */ /* 0x0001e6000c101504 */
[C---:B--2---:R-:W-:Y:S01]  /*2ff90*/  IMAD.WIDE R16, R3.reuse, 0x2, R10 ;  /* 0x0000000203107825 */ /* 0x044fe200078e020a */
[----:B------:R-:W2:Y:S03]  /*2ffa0*/  LDL.LU R24, [R1+0x33c] ;  /* 0x00033c0001187983 */ /* 0x000ea60000300800 */
[----:B------:R-:W-:Y:S01]  /*2ffb0*/  IMAD.WIDE R18, R3, 0x2, R8 ;  /* 0x0000000203127825 */ /* 0x000fe200078e0208 */
[----:B------:R-:W-:Y:S04]  /*2ffc0*/  @P2 STG.E.U16 [R14.64], R0 ;  /* 0x000000000e002986 */ /* 0x000fe8000c101504 */
[----:B0-----:R-:W3:Y:S04]  /*2ffd0*/  LDL.LU R2, [R1+0xdc] ;  /* 0x0000dc0001027983 */ /* 0x001ee80000300800 */
[----:B------:R-:W4:Y:S04]  /*2ffe0*/  LDL.LU R23, [R1+0x3ec] ;  /* 0x0003ec0001177983 */ /* 0x000f280000300800 */
[----:B------:R0:W-:Y:S04]  /*2fff0*/  @P4 STG.E.U16 [R16.64], R21 ;  /* 0x0000001510004986 */ /* 0x0001e8000c101504 */
[----:B------:R1:W-:Y:S04]  /*30000*/  @P6 STG.E.U16 [R18.64], R20 ;  /* 0x0000001412006986 */ /* 0x0003e8000c101504 */
[----:B0-----:R-:W3:Y:S04]  /*30010*/  LDL.LU R21, [R1+0xfc] ;  /* 0x0000fc0001157983 */ /* 0x001ee80000300800 */
[----:B-1----:R-:W3:Y:S01]  /*30020*/  LDL.LU R20, [R1+0x3cc] ;  /* 0x0003cc0001147983 */ /* 0x002ee20000300800 */
[----:B------:R-:W-:-:S02]  /*30030*/  ISETP.LT.AND P0, PT, R27, c[0x0][0x178], !P0 ;  /* 0x00005e001b007a0c */ /* 0x000fc40004701270 */
[----:B------:R-:W-:Y:S01]  /*30040*/  ISETP.LT.AND P1, PT, R28, c[0x0][0x178], !P5 ;  /* 0x00005e001c007a0c */ /* 0x000fe20006f21270 */
[C---:B------:R-:W-:Y:S01]  /*30050*/  IMAD.WIDE R12, R3.reuse, 0x2, R6 ;  /* 0x00000002030c7825 */ /* 0x040fe200078e0206 */
[----:B------:R-:W-:Y:S02]  /*30060*/  ISETP.LT.AND P4, PT, R26, c[0x0][0x178], !P5 ;  /* 0x00005e001a007a0c */ /* 0x000fe40006f81270 */
[----:B------:R-:W-:Y:S02]  /*30070*/  IADD3 R3, R3, c[0x0][0x198], RZ ;  /* 0x0000660003037a10 */ /* 0x000fe40007ffe0ff */
[----:B------:R-:W-:-:S03]  /*30080*/  IADD3 R0, R29, 0x3c, RZ ;  /* 0x0000003c1d007810 */ /* 0x000fc60007ffe0ff */
[----:B------:R-:W-:Y:S01]  /*30090*/  IMAD.WIDE R14, R3, 0x2, R10 ;  /* 0x00000002030e7825 */ /* 0x000fe200078e020a */
[----:B------:R-:W-:Y:S01]  /*300a0*/  ISETP.GE.AND P6, PT, R0, c[0x0][0x17c], PT ;  /* 0x00005f0000007a0c */ /* 0x000fe20003fc6270 */
[----:B------:R0:W-:Y:S01]  /*300b0*/  @P0 STG.E.U16 [R12.64], R22 ;  /* 0x000000160c000986 */ /* 0x0001e2000c101504 */
[----:B------:R-:W-:-:S04]  /*300c0*/  IADD3 R0, R29, 0x3d, RZ ;  /* 0x0000003d1d007810 */ /* 0x000fc80007ffe0ff */
[----:B------:R-:W-:Y:S01]  /*300d0*/  ISETP.GE.AND P0, PT, R0, c[0x0][0x17c], PT ;  /* 0x00005f0000007a0c */ /* 0x000fe20003f06270 */
[----:B0-----:R-:W-:Y:S01]  /*300e0*/  IMAD.WIDE R12, R3, 0x2, R4 ;  /* 0x00000002030c7825 */ /* 0x001fe200078e0204 */
[----:B------:R-:W4:Y:S01]  /*300f0*/  LDL.LU R22, [R1+0x3dc] ;  /* 0x0003dc0001167983 */ /* 0x000f220000300800 */
[----:B--2---:R-:W-:-:S03]  /*30100*/  PRMT R0, R24, 0x7632, R0 ;  /* 0x0000763218007816 */ /* 0x004fc60000000000 */
[----:B---3--:R-:W-:Y:S04]  /*30110*/  @P1 STG.E.U16 [R12.64], R20 ;  /* 0x000000140c001986 */ /* 0x008fe8000c101504 */
[----:B------:R0:W-:Y:S04]  /*30120*/  @P4 STG.E.U16 [R14.64], R24 ;  /* 0x000000180e004986 */ /* 0x0001e8000c101504 */
[----:B0-----:R-:W2:Y:S01]  /*30130*/  LDL.LU R24, [R1+0x10c] ;  /* 0x00010c0001187983 */ /* 0x001ea20000300800 */
[----:B------:R-:W-:Y:S01]  /*30140*/  ISETP.LT.AND P2, PT, R25, c[0x0][0x178], !P5 ;  /* 0x00005e0019007a0c */ /* 0x000fe20006f41270 */
[----:B------:R-:W-:Y:S01]  /*30150*/  IMAD.WIDE R16, R3, 0x2, R8 ;  /* 0x0000000203107825 */ /* 0x000fe200078e0208 */
[----:B------:R-:W-:-:S02]  /*30160*/  ISETP.LT.AND P5, PT, R27, c[0x0][0x178], !P5 ;  /* 0x00005e001b007a0c */ /* 0x000fc40006fa1270 */
[----:B------:R-:W-:Y:S01]  /*30170*/  IADD3 R18, R29, 0x3e, RZ ;  /* 0x0000003e1d127810 */ /* 0x000fe20007ffe0ff */
[----:B------:R-:W-:-:S03]  /*30180*/  IMAD.WIDE R12, R3, 0x2, R6 ;  /* 0x00000002030c7825 */ /* 0x000fc600078e0206 */
[----:B------:R-:W-:Y:S02]  /*30190*/  ISETP.GE.AND P1, PT, R18, c[0x0][0x17c], PT ;  /* 0x00005f0012007a0c */ /* 0x000fe40003f26270 */
[----:B------:R-:W-:Y:S02]  /*301a0*/  PRMT R18, R20, 0x7632, R18 ;  /* 0x0000763214127816 */ /* 0x000fe40000000012 */
[----:B------:R-:W3:Y:S04]  /*301b0*/  LDL.LU R20, [R1+0xac] ;  /* 0x0000ac0001147983 */ /* 0x000ee80000300800 */
[----:B------:R-:W-:Y:S01]  /*301c0*/  @P2 STG.E.U16 [R16.64], R21 ;  /* 0x0000001510002986 */ /* 0x000fe2000c101504 */
[----:B------:R-:W-:Y:S02]  /*301d0*/  ISETP.LT.AND P2, PT, R28, c[0x0][0x178], !P3 ;  /* 0x00005e001c007a0c */ /* 0x000fe40005f41270 */
[----:B------:R-:W-:-:S02]  /*301e0*/  ISETP.LT.AND P4, PT, R26, c[0x0][0x178], !P3 ;  /* 0x00005e001a007a0c */ /* 0x000fc40005f81270 */
[----:B------:R-:W-:Y:S01]  /*301f0*/  IADD3 R3, R3, c[0x0][0x198], RZ ;  /* 0x0000660003037a10 */ /* 0x000fe20007ffe0ff */
[----:B------:R0:W-:Y:S01]  /*30200*/  @P5 STG.E.U16 [R12.64], R2 ;  /* 0x000000020c005986 */ /* 0x0001e2000c101504 */
[----:B------:R-:W-:Y:S02]  /*30210*/  ISETP.LT.AND P5, PT, R25, c[0x0][0x178], !P3 ;  /* 0x00005e0019007a0c */ /* 0x000fe40005fa1270 */
[----:B------:R-:W-:Y:S01]  /*30220*/  ISETP.LT.AND P3, PT, R27, c[0x0][0x178], !P3 ;  /* 0x00005e001b007a0c */ /* 0x000fe20005f61270 */
[----:B------:R-:W-:-:S04]  /*30230*/  IMAD.WIDE R14, R3, 0x2, R10 ;  /* 0x00000002030e7825 */ /* 0x000fc800078e020a */
[----:B0-----:R-:W-:Y:S01]  /*30240*/  IMAD.WIDE R12, R3, 0x2, R4 ;  /* 0x00000002030c7825 */ /* 0x001fe200078e0204 */
[----:B------:R-:W-:-:S04]  /*30250*/  PRMT R17, R21, 0x7632, R17 ;  /* 0x0000763215117816 */ /* 0x000fc80000000011 */
[----:B------:R0:W-:Y:S01]  /*30260*/  @P2 STG.E.U16 [R12.64], R18 ;  /* 0x000000120c002986 */ /* 0x0001e2000c101504 */
[----:B------:R-:W-:Y:S02]  /*30270*/  ISETP.LT.AND P2, PT, R28, c[0x0][0x178], !P6 ;  /* 0x00005e001c007a0c */ /* 0x000fe40007741270 */
[----:B------:R-:W-:Y:S01]  /*30280*/  PRMT R16, R2, 0x7632, R16 ;  /* 0x0000763202107816 */ /* 0x000fe20000000010 */
[----:B------:R1:W-:Y:S01]  /*30290*/  @P4 STG.E.U16 [R14.64], R0 ;  /* 0x000000000e004986 */ /* 0x0003e2000c101504 */
[----:B------:R-:W-:-:S03]  /*302a0*/  ISETP.LT.AND P4, PT, R26, c[0x0][0x178], !P6 ;  /* 0x00005e001a007a0c */ /* 0x000fc60007781270 */
[----:B------:R-:W3:Y:S01]  /*302b0*/  LDL.LU R2, [R1+0x40c] ;  /* 0x00040c0001027983 */ /* 0x000ee20000300800 */
[----:B0-----:R-:W-:-:S03]  /*302c0*/  IMAD.WIDE R12, R3, 0x2, R8 ;  /* 0x00000002030c7825 */ /* 0x001fc600078e0208 */
[----:B------:R-:W3:Y:S01]  /*302d0*/  LDL.LU R21, [R1+0x3fc] ;  /* 0x0003fc0001157983 */ /* 0x000ee20000300800 */
[C---:B-1----:R-:W-:Y:S01]  /*302e0*/  IADD3 R0, R3.reuse, c[0x0][0x198], RZ ;  /* 0x0000660003007a10 */ /* 0x042fe20007ffe0ff */
[----:B------:R-:W-:Y:S01]  /*302f0*/  IMAD.WIDE R14, R3, 0x2, R6 ;  /* 0x00000002030e7825 */ /* 0x000fe200078e0206 */
[----:B------:R-:W-:Y:S01]  /*30300*/  IADD3 R3, R29, 0x3f, RZ ;  /* 0x0000003f1d037810 */ /* 0x000fe20007ffe0ff */
[----:B------:R0:W-:Y:S01]  /*30310*/  @P5 STG.E.U16 [R12.64], R17 ;  /* 0x000000110c005986 */ /* 0x0001e2000c101504 */
[----:B------:R-:W-:-:S03]  /*30320*/  ISETP.LT.AND P5, PT, R25, c[0x0][0x178], !P6 ;  /* 0x00005e0019007a0c */ /* 0x000fc600077a1270 */
[----:B------:R1:W-:Y:S01]  /*30330*/  @P3 STG.E.U16 [R14.64], R16 ;  /* 0x000000100e003986 */ /* 0x0003e2000c101504 */
[----:B------:R-:W-:Y:S02]  /*30340*/  ISETP.GE.AND P3, PT, R3, c[0x0][0x17c], PT ;  /* 0x00005f0003007a0c */ /* 0x000fe40003f66270 */
[----:B------:R-:W-:Y:S01]  /*30350*/  IADD3 R3, R29, 0x40, RZ ;  /* 0x000000401d037810 */ /* 0x000fe20007ffe0ff */
[----:B0-----:R-:W-:-:S05]  /*30360*/  IMAD.WIDE R12, R0, 0x2, R4 ;  /* 0x00000002000c7825 */ /* 0x001fca00078e0204 */
[----:B----4-:R0:W-:Y:S01]  /*30370*/  @P2 STG.E.U16 [R12.64], R23 ;  /* 0x000000170c002986 */ /* 0x0101e2000c101504 */
[----:B------:R-:W-:Y:S01]  /*30380*/  ISETP.GE.AND P2, PT, R3, c[0x0][0x17c], PT ;  /* 0x00005f0003007a0c */ /* 0x000fe20003f46270 */
[----:B-1----:R-:W-:Y:S01]  /*30390*/  IMAD.WIDE R14, R0, 0x2, R10 ;  /* 0x00000002000e7825 */ /* 0x002fe200078e020a */
[----:B------:R-:W-:-:S04]  /*303a0*/  PRMT R3, R23, 0x7632, R3 ;  /* 0x0000763217037816 */ /* 0x000fc80000000003 */
[----:B------:R-:W-:Y:S04]  /*303b0*/  @P4 STG.E.U16 [R14.64], R22 ;  /* 0x000000160e004986 */ /* 0x000fe8000c101504 */
[----:B0-----:R-:W4:Y:S01]  /*303c0*/  LDL.LU R23, [R1+0x11c] ;  /* 0x00011c0001177983 */ /* 0x001f220000300800 */
[----:B------:R-:W-:-:S05]  /*303d0*/  IMAD.WIDE R12, R0, 0x2, R8 ;  /* 0x00000002000c7825 */ /* 0x000fca00078e0208 */
[----:B--2---:R0:W-:Y:S01]  /*303e0*/  @P5 STG.E.U16 [R12.64], R24 ;  /* 0x000000180c005986 */ /* 0x0041e2000c101504 */
[----:B------:R-:W-:-:S03]  /*303f0*/  PRMT R16, R24, 0x7632, R16 ;  /* 0x0000763218107816 */ /* 0x000fc60000000010 */
[----:B0-----:R-:W2:Y:S01]  /*30400*/  LDL.LU R24, [R1+0xec] ;  /* 0x0000ec0001187983 */ /* 0x001ea20000300800 */
[----:B------:R-:W-:Y:S01]  /*30410*/  ISETP.LT.AND P6, PT, R27, c[0x0][0x178], !P6 ;  /* 0x00005e001b007a0c */ /* 0x000fe200077c1270 */
[----:B------:R-:W-:Y:S01]  /*30420*/  IMAD.WIDE R14, R0, 0x2, R6 ;  /* 0x00000002000e7825 */ /* 0x000fe200078e0206 */
[----:B------:R-:W-:Y:S02]  /*30430*/  ISETP.LT.AND P4, PT, R28, c[0x0][0x178], !P0 ;  /* 0x00005e001c007a0c */ /* 0x000fe40004781270 */
[----:B------:R-:W-:Y:S02]  /*30440*/  IADD3 R0, R0, c[0x0][0x198], RZ ;  /* 0x0000660000007a10 */ /* 0x000fe40007ffe0ff */
[----:B------:R-:W-:-:S03]  /*30450*/  ISETP.LT.AND P5, PT, R26, c[0x0][0x178], !P0 ;  /* 0x00005e001a007a0c */ /* 0x000fc600047a1270 */
[----:B------:R-:W-:-:S04]  /*30460*/  IMAD.WIDE R12, R0, 0x2, R4 ;  /* 0x00000002000c7825 */ /* 0x000fc800078e0204 */
[----:B---3--:R0:W-:Y:S01]  /*30470*/  @P6 STG.E.U16 [R14.64], R20 ;  /* 0x000000140e006986 */ /* 0x0081e2000c101504 */
[----:B------:R-:W-:Y:S02]  /*30480*/  ISETP.LT.AND P6, PT, R25, c[0x0][0x178], !P0 ;  /* 0x00005e0019007a0c */ /* 0x000fe400047c1270 */
[----:B------:R-:W-:Y:S01]  /*30490*/  PRMT R17, R22, 0x7632, R17 ;  /* 0x0000763216117816 */ /* 0x000fe20000000011 */
[----:B------:R1:W-:Y:S01]  /*304a0*/  @P4 STG.E.U16 [R12.64], R3 ;  /* 0x000000030c004986 */ /* 0x0003e2000c101504 */
[----:B------:R-:W-:Y:S02]  /*304b0*/  ISETP.LT.AND P0, PT, R27, c[0x0][0x178], !P0 ;  /* 0x00005e001b007a0c */ /* 0x000fe40004701270 */
[----:B------:R-:W-:Y:S01]  /*304c0*/  ISETP.LT.AND P4, PT, R28, c[0x0][0x178], !P1 ;  /* 0x00005e001c007a0c */ /* 0x000fe20004f81270 */
[----:B0-----:R-:W-:-:S04]  /*304d0*/  IMAD.WIDE R14, R0, 0x2, R10 ;  /* 0x00000002000e7825 */ /* 0x001fc800078e020a */
[----:B-1----:R-:W-:Y:S01]  /*304e0*/  IMAD.WIDE R12, R0, 0x2, R8 ;  /* 0x00000002000c7825 */ /* 0x002fe200078e0208 */
[----:B------:R0:W-:Y:S01]  /*304f0*/  @P5 STG.E.U16 [R14.64], R17 ;  /* 0x000000110e005986 */ /* 0x0001e2000c101504 */
[----:B------:R-:W-:-:S03]  /*30500*/  ISETP.LT.AND P5, PT, R26, c[0x0][0x178], !P1 ;  /* 0x00005e001a007a0c */ /* 0x000fc60004fa1270 */
[----:B------:R1:W-:Y:S01]  /*30510*/  @P6 STG.E.U16 [R12.64], R16 ;  /* 0x000000100c006986 */ /* 0x0003e2000c101504 */
[----:B------:R-:W-:Y:S02]  /*30520*/  ISETP.LT.AND P6, PT, R25, c[0x0][0x178], !P1 ;  /* 0x00005e0019007a0c */ /* 0x000fe40004fc1270 */
[----:B------:R-:W-:Y:S02]  /*30530*/  PRMT R3, R20, 0x7632, R3 ;  /* 0x0000763214037816 */ /* 0x000fe40000000003 */
[C---:B0-----:R-:W-:Y:S01]  /*30540*/  IADD3 R17, R0.reuse, c[0x0][0x198], RZ ;  /* 0x0000660000117a10 */ /* 0x041fe20007ffe0ff */
[----:B------:R-:W-:-:S04]  /*30550*/  IMAD.WIDE R14, R0, 0x2, R6 ;  /* 0x00000002000e7825 */ /* 0x000fc800078e0206 */
[----:B-1----:R-:W-:Y:S01]  /*30560*/  IMAD.WIDE R12, R17, 0x2, R4 ;  /* 0x00000002110c7825 */ /* 0x002fe200078e0204 */
[----:B------:R0:W-:Y:S01]  /*30570*/  @P0 STG.E.U16 [R14.64], R3 ;  /* 0x000000030e000986 */ /* 0x0001e2000c101504 */
[----:B------:R-:W-:-:S03]  /*30580*/  ISETP.LT.AND P1, PT, R27, c[0x0][0x178], !P1 ;  /* 0x00005e001b007a0c */ /* 0x000fc60004f21270 */
[----:B------:R1:W-:Y:S01]  /*30590*/  @P4 STG.E.U16 [R12.64], R2 ;  /* 0x000000020c004986 */ /* 0x0003e2000c101504 */
[----:B------:R-:W-:Y:S01]  /*305a0*/  ISETP.LT.AND P4, PT, R28, c[0x0][0x178], !P3 ;  /* 0x00005e001c007a0c */ /* 0x000fe20005f81270 */
[C---:B0-----:R-:W-:Y:S01]  /*305b0*/  IMAD.WIDE R14, R17.reuse, 0x2, R10 ;  /* 0x00000002110e7825 */ /* 0x041fe200078e020a */
[----:B------:R-:W-:-:S03]  /*305c0*/  IADD3 R3, R17, c[0x0][0x198], RZ ;  /* 0x0000660011037a10 */ /* 0x000fc60007ffe0ff */
[----:B-1----:R-:W-:Y:S01]  /*305d0*/  IMAD.WIDE R12, R17, 0x2, R8 ;  /* 0x00000002110c7825 */ /* 0x002fe200078e0208 */
[----:B------:R0:W-:Y:S01]  /*305e0*/  @P5 STG.E.U16 [R14.64], R21 ;  /* 0x000000150e005986 */ /* 0x0001e2000c101504 */
[----:B------:R-:W-:Y:S02]  /*305f0*/  ISETP.LT.AND P5, PT, R26, c[0x0][0x178], !P3 ;  /* 0x00005e001a007a0c */ /* 0x000fe40005fa1270 */
[----:B------:R-:W-:Y:S02]  /*30600*/  IADD3 R0, R29, 0x41, RZ ;  /* 0x000000411d007810 */ /* 0x000fe40007ffe0ff */
[----:B------:R-:W-:Y:S01]  /*30610*/  PRMT R16, R2, 0x7632, R16 ;  /* 0x0000763202107816 */ /* 0x000fe20000000010 */
[----:B----4-:R1:W-:Y:S01]  /*30620*/  @P6 STG.E.U16 [R12.64], R23 ;  /* 0x000000170c006986 */ /* 0x0103e2000c101504 */
[----:B------:R-:W-:Y:S01]  /*30630*/  ISETP.LT.AND P6, PT, R25, c[0x0][0x178], !P3 ;  /* 0x00005e0019007a0c */ /* 0x000fe20005fc1270 */
[----:B0-----:R-:W-:Y:S01]  /*30640*/  IMAD.WIDE R14, R3, 0x2, R4 ;  /* 0x00000002030e7825 */ /* 0x001fe200078e0204 */
[----:B------:R-:W-:Y:S01]  /*30650*/  ISETP.LT.AND P3, PT, R27, c[0x0][0x178], !P3 ;  /* 0x00005e001b007a0c */ /* 0x000fe20005f61270 */
[----:B------:R-:W3:Y:S01]  /*30660*/  LDL.LU R2, [R1+0x190] ;  /* 0x0001900001027983 */ /* 0x000ee20000300800 */
[----:B------:R-:W-:Y:S01]  /*30670*/  ISETP.GE.AND P0, PT, R0, c[0x0][0x17c], PT ;  /* 0x00005f0000007a0c */ /* 0x000fe20003f06270 */
[----:B-1----:R-:W-:Y:S01]  /*30680*/  IMAD.WIDE R12, R17, 0x2, R6 ;  /* 0x00000002110c7825 */ /* 0x002fe200078e0206 */
[----:B------:R-:W-:-:S02]  /*30690*/  PRMT R0, R21, 0x7632, R0 ;  /* 0x0000763215007816 */ /* 0x000fc40000000000 */
[----:B------:R-:W-:Y:S01]  /*306a0*/  PRMT R18, R23, 0x7632, R18 ;  /* 0x0000763217127816 */ /* 0x000fe20000000012 */
[----:B------:R-:W-:Y:S04]  /*306b0*/  STL [R1+0x1514], R26 ;  /* 0x0015141a01007387 */ /* 0x000fe80000100800 */
[----:B--2---:R0:W-:Y:S01]  /*306c0*/  @P1 STG.E.U16 [R12.64], R24 ;  /* 0x000000180c001986 */ /* 0x0041e2000c101504 */
[----:B------:R-:W-:-:S03]  /*306d0*/  PRMT R19, R24, 0x7632, R19 ;  /* 0x0000763218137816 */ /* 0x000fc60000000013 */
[----:B------:R1:W-:Y:S01]  /*306e0*/  @P4 STG.E.U16 [R14.64], R16 ;  /* 0x000000100e004986 */ /* 0x0003e2000c101504 */
[----:B0-----:R-:W-:-:S04]  /*306f0*/  IMAD.WIDE R12, R3, 0x2, R10 ;  /* 0x00000002030c7825 */ /* 0x001fc800078e020a */
[C---:B-1----:R-:W-:Y:S01]  /*30700*/  IMAD.WIDE R14, R3.reuse, 0x2, R8 ;  /* 0x00000002030e7825 */ /* 0x042fe200078e0208 */
[----:B------:R0:W-:Y:S03]  /*30710*/  @P5 STG.E.U16 [R12.64], R0 ;  /* 0x000000000c005986 */ /* 0x0001e6000c101504 */
[----:B------:R-:W-:Y:S01]  /*30720*/  IMAD.WIDE R16, R3, 0x2, R6 ;  /* 0x0000000203107825 */ /* 0x000fe200078e0206 */
[----:B------:R1:W-:Y:S04]  /*30730*/  @P6 STG.E.U16 [R14.64], R18 ;  /* 0x000000120e006986 */ /* 0x0003e8000c101504 */
[----:B------:R-:W-:Y:S01]  /*30740*/  @P3 STG.E.U16 [R16.64], R19 ;  /* 0x0000001310003986 */ /* 0x000fe2000c101504 */
[----:B------:R-:W-:-:S03]  /*30750*/  ISETP.LT.AND P3, PT, R26, c[0x0][0x178], !P2 ;  /* 0x00005e001a007a0c */ /* 0x000fc60005761270 */
[----:B------:R-:W2:Y:S01]  /*30760*/  LDL R26, [R1+0x170] ;  /* 0x00017000011a7983 */ /* 0x000ea20000100800 */
[----:B------:R-:W-:Y:S02]  /*30770*/  ISETP.LT.AND P4, PT, R28, c[0x0][0x178], !P2 ;  /* 0x00005e001c007a0c */ /* 0x000fe40005781270 */
[----:B------:R-:W-:Y:S02]  /*30780*/  IADD3 R3, R3, c[0x0][0x198], RZ ;  /* 0x0000660003037a10 */ /* 0x000fe40007ffe0ff */
[----:B------:R-:W-:-:S03]  /*30790*/  IADD3 R20, R29, 0x42, RZ ;  /* 0x000000421d147810 */ /* 0x000fc60007ffe0ff */
[----:B0-----:R-:W-:Y:S01]  /*307a0*/  IMAD.WIDE R12, R3, 0x2, R4 ;  /* 0x00000002030c7825 */ /* 0x001fe200078e0204 */
[----:B------:R-:W-:Y:S02]  /*307b0*/  ISETP.GE.AND P1, PT, R20, c[0x0][0x17c], PT ;  /* 0x00005f0014007a0c */ /* 0x000fe40003f26270 */
[----:B------:R-:W-:Y:S01]  /*307c0*/  IADD3 R21, R29, 0x43, RZ ;  /* 0x000000431d157810 */ /* 0x000fe20007ffe0ff */
[----:B-1----:R-:W-:Y:S02]  /*307d0*/  IMAD.WIDE R14, R3, 0x2, R10 ;  /* 0x00000002030e7825 */ /* 0x002fe400078e020a */
[----:B---3--:R0:W-:Y:S01]  /*307e0*/  @P4 STG.E.U16 [R12.64], R2 ;  /* 0x000000020c004986 */ /* 0x0081e2000c101504 */
[----:B------:R-:W-:Y:S02]  /*307f0*/  PRMT R20, R2, 0x7632, R20 ;  /* 0x0000763202147816 */ /* 0x000fe40000000014 */
[----:B------:R-:W-:Y:S01]  /*30800*/  ISETP.GE.AND P4, PT, R21, c[0x0][0x17c], PT ;  /* 0x00005f0015007a0c */ /* 0x000fe20003f86270 */
[----:B0-----:R-:W3:Y:S04]  /*30810*/  LDL.LU R2, [R1+0x1d0] ;  /* 0x0001d00001027983 */ /* 0x001ee80000300800 */
[----:B------:R-:W4:Y:S04]  /*30820*/  LDL.LU R22, [R1+0x1b0] ;  /* 0x0001b00001167983 */ /* 0x000f280000300800 */
[----:B------:R-:W3:Y:S04]  /*30830*/  LDL.LU R23, [R1+0x180] ;  /* 0x0001800001177983 */ /* 0x000ee80000300800 */
[----:B------:R-:W3:Y:S04]  /*30840*/  LDL.LU R24, [R1+0x140] ;  /* 0x0001400001187983 */ /* 0x000ee80000300800 */
[----:B------:R-:W3:Y:S04]  /*30850*/  LDL.LU R21, [R1+0x130] ;  /* 0x0001300001157983 */ /* 0x000ee80000300800 */
[----:B--2---:R0:W-:Y:S04]  /*30860*/  @P3 STG.E.U16 [R14.64], R26 ;  /* 0x0000001a0e003986 */ /* 0x0041e8000c101504 */
[----:B0-----:R-:W2:Y:S04]  /*30870*/  LDL.LU R26, [R1+0x1514] ;  /* 0x00151400011a7983 */ /* 0x001ea80000300800 */
[----:B------:R-:W2:Y:S04]  /*30880*/  LDL.LU R14, [R1+0x170] ;  /* 0x00017000010e7983 */ /* 0x000ea80000300800 */
[----:B------:R-:W2:Y:S01]  /*30890*/  LDL.LU R15, [R1+0x150] ;  /* 0x00015000010f7983 */ /* 0x000ea20000300800 */
[----:B------:R-:W-:-:S02]  /*308a0*/  ISETP.LT.AND P5, PT, R25, c[0x0][0x178], !P2 ;  /* 0x00005e0019007a0c */ /* 0x000fc400057a1270 */
[----:B------:R-:W-:Y:S01]  /*308b0*/  ISETP.LT.AND P2, PT, R27, c[0x0][0x178], !P2 ;  /* 0x00005e001b007a0c */ /* 0x000fe20005741270 */
[----:B------:R-:W-:-:S04]  /*308c0*/  IMAD.WIDE R12, R3, 0x2, R8 ;  /* 0x00000002030c7825 */ /* 0x000fc800078e0208 */
[C---:B------:R-:W-:Y:S01]  /*308d0*/  IMAD.WIDE R16, R3.reuse, 0x2, R6 ;  /* 0x0000000203107825 */ /* 0x040fe200078e0206 */
[----:B------:R-:W-:Y:S02]  /*308e0*/  ISETP.LT.AND P6, PT, R28, c[0x0][0x178], !P0 ;  /* 0x00005e001c007a0c */ /* 0x000fe400047c1270 */
[----:B------:R-:W-:Y:S02]  /*308f0*/  IADD3 R0, R3, c[0x0][0x198], RZ ;  /* 0x0000660003007a10 */ /* 0x000fe40007ffe0ff */
[----:B------:R-:W-:-:S03]  /*30900*/  ISETP.LT.AND P3, PT, R25, c[0x0][0x178], !P0 ;  /* 0x00005e0019007a0c */ /* 0x000fc60004761270 */
[----:B------:R-:W-:Y:S01]  /*30910*/  IMAD.WIDE R18, R0, 0x2, R4 ;  /* 0x0000000200127825 */ /* 0x000fe200078e0204 */
[----:B--2---:R0:W-:Y:S04]  /*30920*/  @P5 STG.E.U16 [R12.64], R15 ;  /* 0x0000000f0c005986 */ /* 0x0041e8000c101504 */
[----:B---3--:R1:W-:Y:S01]  /*30930*/  @P2 STG.E.U16 [R16.64], R21 ;  /* 0x0000001510002986 */ /* 0x0083e2000c101504 */
[----:B------:R-:W-:Y:S02]  /*30940*/  ISETP.LT.AND P2, PT, R26, c[0x0][0x178], !P0 ;  /* 0x00005e001a007a0c */ /* 0x000fe40004741270 */
[----:B------:R-:W-:Y:S01]  /*30950*/  PRMT R3, R14, 0x7632, R3 ;  /* 0x000076320e037816 */ /* 0x000fe20000000003 */
[----:B------:R2:W-:Y:S01]  /*30960*/  @P6 STG.E.U16 [R18.64], R20 ;  /* 0x0000001412006986 */ /* 0x0005e2000c101504 */
[----:B0-----:R-:W-:Y:S01]  /*30970*/  IMAD.WIDE R12, R0, 0x2, R10 ;  /* 0x00000002000c7825 */ /* 0x001fe200078e020a */
[----:B------:R-:W-:-:S02]  /*30980*/  ISETP.LT.AND P6, PT, R27, c[0x0][0x178], !P0 ;  /* 0x00005e001b007a0c */ /* 0x000fc400047c1270 */
[----:B------:R-:W-:Y:S01]  /*30990*/  ISETP.LT.AND P5, PT, R28, c[0x0][0x178], !P1 ;  /* 0x00005e001c007a0c */ /* 0x000fe20004fa1270 */
[----:B-1----:R-:W-:-:S05]  /*309a0*/  IMAD.WIDE R16, R0, 0x2, R6 ;  /* 0x0000000200107825 */ /* 0x002fca00078e0206 */
[----:B------:R0:W-:Y:S01]  /*309b0*/  @P2 STG.E.U16 [R12.64], R3 ;  /* 0x000000030c002986 */ /* 0x0001e2000c101504 */
[----:B------:R-:W-:Y:S02]  /*309c0*/  ISETP.LT.AND P2, PT, R26, c[0x0][0x178], !P1 ;  /* 0x00005e001a007a0c */ /* 0x000fe40004f41270 */
[----:B--2---:R-:W-:Y:S01]  /*309d0*/  PRMT R18, R15, 0x7632, R18 ;  /* 0x000076320f127816 */ /* 0x004fe20000000012 */
[C---:B------:R-:W-:Y:S01]  /*309e0*/  IMAD.WIDE R14, R0.reuse, 0x2, R8 ;  /* 0x00000002000e7825 */ /* 0x040fe200078e0208 */
[----:B------:R-:W-:Y:S02]  /*309f0*/  IADD3 R0, R0, c[0x0][0x198], RZ ;  /* 0x0000660000007a10 */ /* 0x000fe40007ffe0ff */
[----:B------:R-:W-:Y:S02]  /*30a00*/  PRMT R19, R21, 0x7632, R19 ;  /* 0x0000763215137816 */ /* 0x000fe40000000013 */
[----:B------:R1:W-:Y:S01]  /*30a10*/  @P3 STG.E.U16 [R14.64], R18 ;  /* 0x000000120e003986 */ /* 0x0003e2000c101504 */
[----:B------:R-:W-:Y:S01]  /*30a20*/  ISETP.LT.AND P3, PT, R25, c[0x0][0x178], !P1 ;  /* 0x00005e0019007a0c */ /* 0x000fe20004f61270 */
[----:B0-----:R-:W-:-:S02]  /*30a30*/  IMAD.WIDE R12, R0, 0x2, R4 ;  /* 0x00000002000c7825 */ /* 0x001fc400078e0204 */
[----:B------:R-:W-:Y:S01]  /*30a40*/  @P6 STG.E.U16 [R16.64], R19 ;  /* 0x0000001310006986 */ /* 0x000fe2000c101504 */
[----:B------:R-:W-:Y:S02]  /*30a50*/  ISETP.LT.AND P1, PT, R27, c[0x0][0x178], !P1 ;  /* 0x00005e001b007a0c */ /* 0x000fe40004f21270 */
[----:B------:R-:W-:Y:S01]  /*30a60*/  ISETP.LT.AND P6, PT, R28, c[0x0][0x178], !P4 ;  /* 0x00005e001c007a0c */ /* 0x000fe200067c1270 */
[----:B------:R0:W-:Y:S01]  /*30a70*/  @P5 STG.E.U16 [R12.64], R2 ;  /* 0x000000020c005986 */ /* 0x0001e2000c101504 */
[----:B-1----:R-:W-:Y:S01]  /*30a80*/  IMAD.WIDE R14, R0, 0x2, R10 ;  /* 0x00000002000e7825 */ /* 0x002fe200078e020a */
[----:B------:R-:W-:-:S04]  /*30a90*/  IADD3 R20, R29, 0x44, RZ ;  /* 0x000000441d147810 */ /* 0x000fc80007ffe0ff */
[----:B----4-:R-:W-:Y:S01]  /*30aa0*/  @P2 STG.E.U16 [R14.64], R22 ;  /* 0x000000160e002986 */ /* 0x010fe2000c101504 */
[----:B------:R-:W-:Y:S02]  /*30ab0*/  ISETP.LT.AND P2, PT, R26, c[0x0][0x178], !P4 ;  /* 0x00005e001a007a0c */ /* 0x000fe40006741270 */
[C---:B------:R-:W-:Y:S01]  /*30ac0*/  IADD3 R3, R0.reuse, c[0x0][0x198], RZ ;  /* 0x0000660000037a10 */ /* 0x040fe20007ffe0ff */
[----:B0-----:R-:W-:Y:S01]  /*30ad0*/  IMAD.WIDE R12, R0, 0x2, R8 ;  /* 0x00000002000c7825 */ /* 0x001fe200078e0208 */
[----:B------:R-:W-:Y:S02]  /*30ae0*/  ISETP.GE.AND P0, PT, R20, c[0x0][0x17c], PT ;  /* 0x00005f0014007a0c */ /* 0x000fe40003f06270 */
[----:B------:R-:W-:Y:S01]  /*30af0*/  PRMT R20, R2, 0x7632, R20 ;  /* 0x0000763202147816 */ /* 0x000fe20000000014 */
[----:B------:R-:W-:Y:S01]  /*30b00*/  IMAD.WIDE R16, R0, 0x2, R6 ;  /* 0x0000000200107825 */ /* 0x000fe200078e0206 */
[----:B------:R0:W-:Y:S01]  /*30b10*/  @P3 STG.E.U16 [R12.64], R23 ;  /* 0x000000170c003986 */ /* 0x0001e2000c101504 */
[----:B------:R-:W-:-:S02]  /*30b20*/  PRMT R0, R22, 0x7632, R0 ;  /* 0x0000763216007816 */ /* 0x000fc40000000000 */
[C---:B------:R-:W-:Y:S01]  /*30b30*/  IMAD.WIDE R18, R3.reuse, 0x2, R4 ;  /* 0x0000000203127825 */ /* 0x040fe200078e0204 */
[----:B------:R-:W2:Y:S04]  /*30b40*/  LDL.LU R2, [R1+0x250] ;  /* 0x0002500001027983 */ /* 0x000ea80000300800 */
[----:B------:R-:W-:Y:S01]  /*30b50*/  @P1 STG.E.U16 [R16.64], R24 ;  /* 0x0000001810001986 */ /* 0x000fe2000c101504 */
[----:B0-----:R-:W-:-:S03]  /*30b60*/  IMAD.WIDE R12, R3, 0x2, R10 ;  /* 0x00000002030c7825 */ /* 0x001fc600078e020a */
[----:B------:R-:W-:Y:S04]  /*30b70*/  @P6 STG.E.U16 [R18.64], R20 ;  /* 0x0000001412006986 */ /* 0x000fe8000c101504 */
[----:B------:R-:W-:Y:S01]  /*30b80*/  @P2 STG.E.U16 [R12.64], R0 ;  /* 0x000000000c002986 */ /* 0x000fe2000c101504 */
[----:B------:R-:W-:-:S03]  /*30b90*/  ISETP.LT.AND P2, PT, R26, c[0x0][0x178], !P0 ;  /* 0x00005e001a007a0c */ /* 0x000fc60004741270 */
[----:B------:R0:W-:Y:S04]  /*30ba0*/  STL [R1+0x1510], R26 ;  /* 0x0015101a01007387 */ /* 0x0001e80000100800 */
[----:B0-----:R-:W3:Y:S01]  /*30bb0*/  LDL R26, [R1+0x1f0] ;  /* 0x0001f000011a7983 */ /* 0x001ee20000100800 */
[----:B------:R-:W-:Y:S02]  /*30bc0*/  ISETP.LT.AND P3, PT, R25, c[0x0][0x178], !P4 ;  /* 0x00005e0019007a0c */ /* 0x000fe40006761270 */
        /* <DEDUP_REMOVED lines=8> */
[----:B------:R-:W-:Y:S02]  /*30c50*/  PRMT R19, R24, 0x7632, R19 ;  /* 0x0000763218137816 */ /* 0x000fe40000000013 */
[----:B------:R-:W-:Y:S01]  /*30c60*/  IADD3 R20, R29, 0x46, RZ ;  /* 0x000000461d147810 */ /* 0x000fe20007ffe0ff */
[----:B------:R0:W-:Y:S01]  /*30c70*/  @P3 STG.E.U16 [R14.64], R18 ;  /* 0x000000120e003986 */ /* 0x0001e2000c101504 */
[----:B------:R-:W-:-:S02]  /*30c80*/  ISETP.GE.AND P5, PT, R21, c[0x0][0x17c], PT ;  /* 0x00005f0015007a0c */ /* 0x000fc40003fa6270 */
[----:B------:R-:W-:Y:S01]  /*30c90*/  ISETP.GE.AND P1, PT, R20, c[0x0][0x17c], PT ;  /* 0x00005f0014007a0c */ /* 0x000fe20003f26270 */
[----:B------:R-:W-:Y:S01]  /*30ca0*/  @P6 STG.E.U16 [R16.64], R19 ;  /* 0x0000001310006986 */ /* 0x000fe2000c101504 */
[----:B------:R-:W-:Y:S01]  /*30cb0*/  IADD3 R21, R29, 0x47, RZ ;  /* 0x000000471d157810 */ /* 0x000fe20007ffe0ff */
[----:B0-----:R-:W-:Y:S02]  /*30cc0*/  IMAD.WIDE R14, R3, 0x2, R10 ;  /* 0x00000002030e7825 */ /* 0x001fe400078e020a */
[----:B--2---:R0:W-:Y:S01]  /*30cd0*/  @P4 STG.E.U16 [R12.64], R2 ;  /* 0x000000020c004986 */ /* 0x0041e2000c101504 */
[----:B------:R-:W-:Y:S02]  /*30ce0*/  PRMT R20, R2, 0x7632, R20 ;  /* 0x0000763202147816 */ /* 0x000fe40000000014 */
[----:B------:R-:W-:Y:S01]  /*30cf0*/  ISETP.GE.AND P4, PT, R21, c[0x0][0x17c], PT ;  /* 0x00005f0015007a0c */ /* 0x000fe20003f86270 */
[----:B0-----:R-:W2:Y:S04]  /*30d00*/  LDL.LU R2, [R1+0x410] ;  /* 0x0004100001027983 */ /* 0x001ea80000300800 */
[----:B------:R-:W4:Y:S04]  /*30d10*/  LDL.LU R22, [R1+0x270] ;  /* 0x0002700001167983 */ /* 0x000f280000300800 */
[----:B------:R-:W2:Y:S04]  /*30d20*/  LDL.LU R23, [R1+0x240] ;  /* 0x0002400001177983 */ /* 0x000ea80000300800 */
[----:B------:R-:W2:Y:S04]  /*30d30*/  LDL.LU R24, [R1+0x120] ;  /* 0x0001200001187983 */ /* 0x000ea80000300800 */
[----:B------:R-:W2:Y:S04]  /*30d40*/  LDL.LU R21, [R1+0x160] ;  /* 0x0001600001157983 */ /* 0x000ea80000300800 */
[----:B---3--:R0:W-:Y:S04]  /*30d50*/  @P2 STG.E.U16 [R14.64], R26 ;  /* 0x0000001a0e002986 */ /* 0x0081e8000c101504 */
[----:B0-----:R-:W3:Y:S04]  /*30d60*/  LDL.LU R26, [R1+0x1510] ;  /* 0x00151000011a7983 */ /* 0x001ee80000300800 */
[----:B------:R-:W2:Y:S04]  /*30d70*/  LDL.LU R14, [R1+0x1f0] ;  /* 0x0001f000010e7983 */ /* 0x000ea80000300800 */
[----:B------:R-:W4:Y:S01]  /*30d80*/  LDL.LU R15, [R1+0x1c0] ;  /* 0x0001c000010f7983 */ /* 0x000f220000300800 */
[----:B------:R-:W-:-:S02]  /*30d90*/  ISETP.LT.AND P3, PT, R25, c[0x0][0x178], !P0 ;  /* 0x00005e0019007a0c */ /* 0x000fc40004761270 */
[----:B------:R-:W-:Y:S02]  /*30da0*/  ISETP.LT.AND P0, PT, R27, c[0x0][0x178], !P0 ;  /* 0x00005e001b007a0c */ /* 0x000fe40004701270 */
[----:B------:R-:W-:Y:S01]  /*30db0*/  ISETP.LT.AND P6, PT, R28, c[0x0][0x178], !P5 ;  /* 0x00005e001c007a0c */ /* 0x000fe20006fc1270 */
[C---:B------:R-:W-:Y:S01]  /*30dc0*/  IMAD.WIDE R12, R3.reuse, 0x2, R8 ;  /* 0x00000002030c7825 */ /* 0x040fe200078e0208 */
[----:B------:R-:W-:-:S03]  /*30dd0*/  IADD3 R0, R3, c[0x0][0x198], RZ ;  /* 0x0000660003007a10 */ /* 0x000fc60007ffe0ff */
[----:B------:R-:W-:-:S04]  /*30de0*/  IMAD.WIDE R16, R3, 0x2, R6 ;  /* 0x0000000203107825 */ /* 0x000fc800078e0206 */
[----:B------:R-:W-:Y:S01]  /*30df0*/  IMAD.WIDE R18, R0, 0x2, R4 ;  /* 0x0000000200127825 */ /* 0x000fe200078e0204 */
[----:B---3--:R-:W-:Y:S02]  /*30e00*/  ISETP.LT.AND P2, PT, R26, c[0x0][0x178], !P5 ;  /* 0x00005e001a007a0c */ /* 0x008fe40006f41270 */
[----:B--2---:R-:W-:Y:S01]  /*30e10*/  PRMT R3, R14, 0x7632, R3 ;  /* 0x000076320e037816 */ /* 0x004fe20000000003 */
[----:B----4-:R0:W-:Y:S01]  /*30e20*/  @P3 STG.E.U16 [R12.64], R15 ;  /* 0x0000000f0c003986 */ /* 0x0101e2000c101504 */
[----:B------:R-:W-:-:S03]  /*30e30*/  ISETP.LT.AND P3, PT, R25, c[0x0][0x178], !P5 ;  /* 0x00005e0019007a0c */ /* 0x000fc60006f61270 */
[----:B------:R1:W-:Y:S04]  /*30e40*/  @P0 STG.E.U16 [R16.64], R21 ;  /* 0x0000001510000986 */ /* 0x0003e8000c101504 */
        /* <DEDUP_REMOVED lines=18> */
[----:B-1----:R-:W-:Y:S01]  /*30f70*/  IMAD.WIDE R14, R0, 0x2, R10 ;  /* 0x00000002000e7825 */ /* 0x002fe200078e020a */
[----:B------:R-:W-:-:S04]  /*30f80*/  IADD3 R20, R29, 0x48, RZ ;  /* 0x000000481d147810 */ /* 0x000fc80007ffe0ff */
[----:B------:R-:W-:Y:S01]  /*30f90*/  @P2 STG.E.U16 [R14.64], R22 ;  /* 0x000000160e002986 */ /* 0x000fe2000c101504 */
        /* <DEDUP_REMOVED lines=24> */
[----:B------:R-:W-:Y:S01]  /*31120*/  PRMT R19, R24, 0x7632, R19 ;  /* 0x0000763218137816 */ /* 0x000fe20000000013 */
[----:B------:R-:W-:Y:S01]  /*31130*/  IMAD.WIDE R12, R3, 0x2, R4 ;  /* 0x00000002030c7825 */ /* 0x000fe200078e0204 */
[C---:B------:R-:W-:Y:S02]  /*31140*/  IADD3 R21, R29.reuse, 0x49, RZ ;  /* 0x000000491d157810 */ /* 0x040fe40007ffe0ff */
[----:B------:R-:W-:Y:S01]  /*31150*/  IADD3 R20, R29, 0x4a, RZ ;  /* 0x0000004a1d147810 */ /* 0x000fe20007ffe0ff */
[----:B------:R0:W-:Y:S01]  /*31160*/  @P3 STG.E.U16 [R14.64], R18 ;  /* 0x000000120e003986 */ /* 0x0001e2000c101504 */
[----:B------:R-:W-:-:S02]  /*31170*/  ISETP.GE.AND P5, PT, R21, c[0x0][0x17c], PT ;  /* 0x00005f0015007a0c */ /* 0x000fc40003fa6270 */
[----:B------:R-:W-:Y:S01]  /*31180*/  ISETP.GE.AND P1, PT, R20, c[0x0][0x17c], PT ;  /* 0x00005f0014007a0c */ /* 0x000fe20003f26270 */
[----:B------:R1:W-:Y:S01]  /*31190*/  @P6 STG.E.U16 [R16.64], R19 ;  /* 0x0000001310006986 */ /* 0x0003e2000c101504 */
[----:B------:R-:W-:Y:S02]  /*311a0*/  IADD3 R21, R29, 0x4b, RZ ;  /* 0x0000004b1d157810 */ /* 0x000fe40007ffe0ff */
        /* <DEDUP_REMOVED lines=8> */
[----:B------:R-:W4:Y:S04]  /*31230*/  LDL.LU R22, [R1+0x2c0] ;  /* 0x0002c00001167983 */ /* 0x000f280000300800 */
[----:B------:R-:W2:Y:S04]  /*31240*/  LDL.LU R23, [R1+0x2a0] ;  /* 0x0002a00001177983 */ /* 0x000ea80000300800 */
[----:B------:R-:W2:Y:S04]  /*31250*/  LDL.LU R24, [R1+0x260] ;  /* 0x0002600001187983 */ /* 0x000ea80000300800 */
[----:B------:R-:W2:Y:S04]  /*31260*/  LDL.LU R3, [R1+0x1e0] ;  /* 0x0001e00001037983 */ /* 0x000ea80000300800 */
[----:B------:R-:W2:Y:S04]  /*31270*/  LDL.LU R21, [R1+0x280] ;  /* 0x0002800001157983 */ /* 0x000ea80000300800 */
[----:B---3--:R0:W-:Y:S04]  /*31280*/  @P2 STG.E.U16 [R12.64], R26 ;  /* 0x0000001a0c002986 */ /* 0x0081e8000c101504 */
[----:B0-----:R-:W3:Y:S04]  /*31290*/  LDL.LU R26, [R1+0x150c] ;  /* 0x00150c00011a7983 */ /* 0x001ee80000300800 */
[----:B------:R-:W4:Y:S01]  /*312a0*/  LDL.LU R13, [R1+0x290] ;  /* 0x00029000010d7983 */ /* 0x000f220000300800 */
[----:B------:R-:W-:-:S02]  /*312b0*/  ISETP.LT.AND P3, PT, R25, c[0x0][0x178], !P0 ;  /* 0x00005e0019007a0c */ /* 0x000fc40004761270 */
        /* <DEDUP_REMOVED lines=8> */
[----:B---3--:R-:W-:Y:S02]  /*31340*/  ISETP.LT.AND P2, PT, R26, c[0x0][0x178], !P5 ;  /* 0x00005e001a007a0c */ /* 0x008fe40006f41270 */
[----:B------:R-:W-:Y:S02]  /*31350*/  ISETP.LT.AND P5, PT, R28, c[0x0][0x178], !P1 ;  /* 0x00005e001c007a0c */ /* 0x000fe40004fa1270 */
[----:B----4-:R-:W-:Y:S01]  /*31360*/  PRMT R18, R13, 0x7632, R18 ;  /* 0x000076320d127816 */ /* 0x010fe20000000012 */
[----:B------:R-:W-:Y:S01]  /*31370*/  IMAD.WIDE R12, R0, 0x2, R10 ;  /* 0x00000002000c7825 */ /* 0x000fe200078e020a */
[----:B------:R-:W-:-:S02]  /*31380*/  PRMT R20, R3, 0x7632, R20 ;  /* 0x0000763203147816 */ /* 0x000fc40000000014 */
[C---:B------:R-:W-:Y:S01]  /*31390*/  IADD3 R3, R0.reuse, c[0x0][0x198], RZ ;  /* 0x0000660000037a10 */ /* 0x040fe20007ffe0ff */
[----:B------:R-:W-:Y:S01]  /*313a0*/  IMAD.WIDE R14, R0, 0x2, R8 ;  /* 0x00000002000e7825 */ /* 0x000fe200078e0208 */
[----:B------:R-:W-:-:S03]  /*313b0*/  PRMT R19, R21, 0x7632, R19 ;  /* 0x0000763215137816 */ /* 0x000fc60000000013 */
[----:B------:R0:W-:Y:S01]  /*313c0*/  @P2 STG.E.U16 [R12.64], R18 ;  /* 0x000000120c002986 */ /* 0x0001e2000c101504 */
[----:B------:R-:W-:Y:S01]  /*313d0*/  ISETP.LT.AND P2, PT, R26, c[0x0][0x178], !P1 ;  /* 0x00005e001a007a0c */ /* 0x000fe20004f41270 */
[----:B------:R-:W-:Y:S02]  /*313e0*/  IMAD.WIDE R16, R0, 0x2, R6 ;  /* 0x0000000200107825 */ /* 0x000fe400078e0206 */
        /* <DEDUP_REMOVED lines=9> */
[----:B--2---:R-:W-:-:S03]  /*31480*/  PRMT R20, R2, 0x7632, R20 ;  /* 0x0000763202147816 */ /* 0x004fc60000000014 */
[----:B0-----:R-:W-:Y:S01]  /*31490*/  IMAD.WIDE R12, R3, 0x2, R10 ;  /* 0x00000002030c7825 */ /* 0x001fe200078e020a */
[----:B------:R-:W-:Y:S01]  /*314a0*/  IADD3 R21, R29, 0x4c, RZ ;  /* 0x0000004c1d157810 */ /* 0x000fe20007ffe0ff */
[----:B------:R-:W2:Y:S02]  /*314b0*/  LDL.LU R2, [R1+0x4d0] ;  /* 0x0004d00001027983 */ /* 0x000ea40000300800 */
[----:B------:R-:W-:Y:S02]  /*314c0*/  IMAD.WIDE R16, R3, 0x2, R6 ;  /* 0x0000000203107825 */ /* 0x000fe400078e0206 */
[----:B------:R0:W-:Y:S01]  /*314d0*/  @P2 STG.E.U16 [R12.64], R22 ;  /* 0x000000160c002986 */ /* 0x0001e2000c101504 */
[----:B------:R-:W-:Y:S01]  /*314e0*/  ISETP.LT.AND P2, PT, R26, c[0x0][0x178], !P4 ;  /* 0x00005e001a007a0c */ /* 0x000fe20006741270 */
[----:B------:R-:W-:Y:S02]  /*314f0*/  IMAD.WIDE R18, R0, 0x2, R4 ;  /* 0x0000000200127825 */ /* 0x000fe400078e0204 */
[----:B------:R-:W-:Y:S04]  /*31500*/  @P3 STG.E.U16 [R14.64], R23 ;  /* 0x000000170e003986 */ /* 0x000fe8000c101504 */
[----:B------:R-:W-:Y:S01]  /*31510*/  @P1 STG.E.U16 [R16.64], R24 ;  /* 0x0000001810001986 */ /* 0x000fe2000c101504 */
[----:B------:R-:W-:-:S03]  /*31520*/  ISETP.GE.AND P0, PT, R21, c[0x0][0x17c], PT ;  /* 0x00005f0015007a0c */ /* 0x000fc60003f06270 */
[----:B------:R1:W-:Y:S01]  /*31530*/  @P6 STG.E.U16 [R18.64], R20 ;  /* 0x0000001412006986 */ /* 0x0003e2000c101504 */
[----:B0-----:R-:W-:-:S03]  /*31540*/  IMAD.WIDE R12, R0, 0x2, R10 ;  /* 0x00000002000c7825 */ /* 0x001fc600078e020a */
[----:B------:R0:W-:Y:S01]  /*31550*/  STL [R1+0x1508], R26 ;  /* 0x0015081a01007387 */ /* 0x0001e20000100800 */
[----:B-1----:R-:W-:-:S05]  /*31560*/  PRMT R18, R22, 0x7632, R18 ;  /* 0x0000763216127816 */ /* 0x002fca0000000012 */
[----:B------:R1:W-:Y:S01]  /*31570*/  @P2 STG.E.U16 [R12.64], R18 ;  /* 0x000000120c002986 */ /* 0x0003e2000c101504 */
[----:B------:R-:W-:-:S03]  /*31580*/  ISETP.LT.AND P2, PT, R26, c[0x0][0x178], !P0 ;  /* 0x00005e001a007a0c */ /* 0x000fc60004741270 */
[----:B0-----:R-:W3:Y:S01]  /*31590*/  LDL R26, [R1+0x4c0] ;  /* 0x0004c000011a7983 */ /* 0x001ee20000100800 */
        /* <DEDUP_REMOVED lines=11> */
[----:B-1----:R-:W-:Y:S01]  /*31650*/  IMAD.WIDE R12, R3, 0x2, R4 ;  /* 0x00000002030c7825 */ /* 0x002fe200078e0204 */
[----:B------:R0:W-:Y:S02]  /*31660*/  @P3 STG.E.U16 [R14.64], R19 ;  /* 0x000000130e003986 */ /* 0x0001e4000c101504 */
[----:B------:R-:W-:Y:S02]  /*31670*/  ISETP.GE.AND P1, PT, R21, c[0x0][0x17c], PT ;  /* 0x00005f0015007a0c */ /* 0x000fe40003f26270 */
        /* <DEDUP_REMOVED lines=462> */
[----:B---3--:R-:W-:-:S03]  /*33360*/  PRMT R18, R22, 0x7632, R18 ;  /* 0x0000763216127816 */ /* 0x008fc60000000012 */
[----:B------:R-:W-:Y:S01]  /*33370*/  IMAD.WIDE R16, R0, 0x2, R6 ;  /* 0x0000000200107825 */ /* 0x000fe200078e0206 */
[----:B------:R-:W-:Y:S01]  /*33380*/  PRMT R19, R23, 0x7632, R19 ;  /* 0x0000763217137816 */ /* 0x000fe20000000013 */
[----:B------:R-:W3:Y:S01]  /*33390*/  LDL.LU R22, [R1+0x168] ;  /* 0x0001680001167983 */ /* 0x000ee20000300800 */
[----:B------:R-:W-:Y:S02]  /*333a0*/  IADD3 R21, R29, 0x66, RZ ;  /* 0x000000661d157810 */ /* 0x000fe40007ffe0ff */
[----:B------:R-:W-:Y:S01]  /*333b0*/  PRMT R20, R24, 0x7632, R20 ;  /* 0x0000763218147816 */ /* 0x000fe20000000014 */
[----:B------:R0:W-:Y:S01]  /*333c0*/  @P2 STG.E.U16 [R12.64], R18 ;  /* 0x000000120c002986 */ /* 0x0001e2000c101504 */
[----:B------:R-:W-:Y:S02]  /*333d0*/  ISETP.GE.AND P1, PT, R21, c[0x0][0x17c], PT ;  /* 0x00005f0015007a0c */ /* 0x000fe40003f26270 */
[----:B------:R-:W-:Y:S01]  /*333e0*/  IADD3 R21, R29, 0x67, RZ ;  /* 0x000000671d157810 */ /* 0x000fe20007ffe0ff */
[----:B------:R1:W-:Y:S01]  /*333f0*/  @P3 STG.E.U16 [R14.64], R19 ;  /* 0x000000130e003986 */ /* 0x0003e2000c101504 */
[----:B------:R-:W-:-:S03]  /*33400*/  IADD3 R0, R3, c[0x0][0x198], RZ ;  /* 0x0000660003007a10 */ /* 0x000fc60007ffe0ff */
[----:B------:R4:W-:Y:S01]  /*33410*/  @P6 STG.E.U16 [R16.64], R20 ;  /* 0x0000001410006986 */ /* 0x0009e2000c101504 */
[----:B0-----:R-:W-:-:S03]  /*33420*/  IMAD.WIDE R12, R3, 0x2, R4 ;  /* 0x00000002030c7825 */ /* 0x001fc600078e0204 */
[----:B------:R-:W3:Y:S01]  /*33430*/  LDL.LU R24, [R1+0x418] ;  /* 0x0004180001187983 */ /* 0x000ee20000300800 */
[----:B-1----:R-:W-:-:S04]  /*33440*/  IMAD.WIDE R14, R3, 0x2, R8 ;  /* 0x00000002030e7825 */ /* 0x002fc800078e0208 */
[----:B----4-:R-:W-:Y:S01]  /*33450*/  IMAD.WIDE R16, R3, 0x2, R6 ;  /* 0x0000000203107825 */ /* 0x010fe200078e0206 */
[----:B--2---:R0:W-:Y:S01]  /*33460*/  @P4 STG.E.U16 [R12.64], R2 ;  /* 0x000000020c004986 */ /* 0x0041e2000c101504 */
[----:B------:R-:W-:Y:S02]  /*33470*/  PRMT R20, R2, 0x7632, R20 ;  /* 0x0000763202147816 */ /* 0x000fe40000000014 */
[----:B------:R-:W-:Y:S01]  /*33480*/  ISETP.GE.AND P4, PT, R21, c[0x0][0x17c], PT ;  /* 0x00005f0015007a0c */ /* 0x000fe20003f86270 */
[----:B0-----:R-:W2:Y:S01]  /*33490*/  LDL.LU R2, [R1+0x278] ;  /* 0x0002780001027983 */ /* 0x001ea20000300800 */
[----:B------:R-:W-:-:S03]  /*334a0*/  IMAD.WIDE R12, R3, 0x2, R10 ;  /* 0x00000002030c7825 */ /* 0x000fc600078e020a */
[----:B------:R-:W4:Y:S04]  /*334b0*/  LDL.LU R23, [R1+0x128] ;  /* 0x0001280001177983 */ /* 0x000f280000300800 */
[----:B------:R-:W2:Y:S04]  /*334c0*/  LDL.LU R3, [R1+0x1c8] ;  /* 0x0001c80001037983 */ /* 0x000ea80000300800 */
[----:B------:R-:W2:Y:S01]  /*334d0*/  LDL.LU R21, [R1+0x1f8] ;  /* 0x0001f80001157983 */ /* 0x000ea20000300800 */
[----:B------:R-:W-:Y:S02]  /*334e0*/  ISETP.LT.AND P2, PT, R26, c[0x0][0x178], !P0 ;  /* 0x00005e001a007a0c */ /* 0x000fe40004741270 */
[----:B------:R-:W-:-:S02]  /*334f0*/  ISETP.LT.AND P3, PT, R25, c[0x0][0x178], !P0 ;  /* 0x00005e0019007a0c */ /* 0x000fc40004761270 */
[----:B------:R-:W-:Y:S02]  /*33500*/  ISETP.LT.AND P0, PT, R27, c[0x0][0x178], !P0 ;  /* 0x00005e001b007a0c */ /* 0x000fe40004701270 */
[----:B------:R-:W-:Y:S01]  /*33510*/  ISETP.LT.AND P6, PT, R28, c[0x0][0x178], !P5 ;  /* 0x00005e001c007a0c */ /* 0x000fe20006fc1270 */
[----:B------:R-:W-:-:S06]  /*33520*/  IMAD.WIDE R18, R0, 0x2, R4 ;  /* 0x0000000200127825 */ /* 0x000fcc00078e0204 */
[----:B--2---:R0:W-:Y:S01]  /*33530*/  @P2 STG.E.U16 [R12.64], R21 ;  /* 0x000000150c002986 */ /* 0x0041e2000c101504 */
[----:B------:R-:W-:-:S03]  /*33540*/  ISETP.LT.AND P2, PT, R26, c[0x0][0x178], !P5 ;  /* 0x00005e001a007a0c */ /* 0x000fc60006f41270 */
[----:B------:R1:W-:Y:S01]  /*33550*/  @P3 STG.E.U16 [R14.64], R3 ;  /* 0x000000030e003986 */ /* 0x0003e2000c101504 */
[----:B------:R-:W-:-:S03]  /*33560*/  ISETP.LT.AND P3, PT, R25, c[0x0][0x178], !P5 ;  /* 0x00005e0019007a0c */ /* 0x000fc60006f61270 */
[----:B---3--:R-:W-:Y:S04]  /*33570*/  @P0 STG.E.U16 [R16.64], R22 ;  /* 0x0000001610000986 */ /* 0x008fe8000c101504 */
[----:B------:R2:W-:Y:S01]  /*33580*/  @P6 STG.E.U16 [R18.64], R20 ;  /* 0x0000001412006986 */ /* 0x0005e2000c101504 */
[----:B------:R-:W-:Y:S02]  /*33590*/  ISETP.LT.AND P6, PT, R27, c[0x0][0x178], !P5 ;  /* 0x00005e001b007a0c */ /* 0x000fe40006fc1270 */
[----:B------:R-:W-:Y:S01]  /*335a0*/  ISETP.LT.AND P5, PT, R28, c[0x0][0x178], !P1 ;  /* 0x00005e001c007a0c */ /* 0x000fe20004fa1270 */
[----:B0-----:R-:W-:-:S04]  /*335b0*/  IMAD.WIDE R12, R0, 0x2, R10 ;  /* 0x00000002000c7825 */ /* 0x001fc800078e020a */
[C---:B-1----:R-:W-:Y:S01]  /*335c0*/  IMAD.WIDE R14, R0.reuse, 0x2, R8 ;  /* 0x00000002000e7825 */ /* 0x042fe200078e0208 */
[----:B--2---:R-:W-:Y:S02]  /*335d0*/  PRMT R18, R21, 0x7632, R18 ;  /* 0x0000763215127816 */ /* 0x004fe40000000012 */
[----:B------:R-:W-:Y:S02]  /*335e0*/  PRMT R19, R3, 0x7632, R19 ;  /* 0x0000763203137816 */ /* 0x000fe40000000013 */
[C---:B------:R-:W-:Y:S01]  /*335f0*/  IADD3 R3, R0.reuse, c[0x0][0x198], RZ ;  /* 0x0000660000037a10 */ /* 0x040fe20007ffe0ff */
[----:B------:R-:W-:Y:S01]  /*33600*/  IMAD.WIDE R16, R0, 0x2, R6 ;  /* 0x0000000200107825 */ /* 0x000fe200078e0206 */
[----:B------:R-:W-:Y:S01]  /*33610*/  PRMT R20, R22, 0x7632, R20 ;  /* 0x0000763216147816 */ /* 0x000fe20000000014 */
[----:B------:R0:W-:Y:S01]  /*33620*/  @P2 STG.E.U16 [R12.64], R18 ;  /* 0x000000120c002986 */ /* 0x0001e2000c101504 */
[----:B------:R-:W-:-:S03]  /*33630*/  IADD3 R0, R3, c[0x0][0x198], RZ ;  /* 0x0000660003007a10 */ /* 0x000fc60007ffe0ff */
[----:B------:R1:W-:Y:S04]  /*33640*/  @P3 STG.E.U16 [R14.64], R19 ;  /* 0x000000130e003986 */ /* 0x0003e8000c101504 */
[----:B------:R2:W-:Y:S01]  /*33650*/  @P6 STG.E.U16 [R16.64], R20 ;  /* 0x0000001410006986 */ /* 0x0005e2000c101504 */
[----:B0-----:R-:W-:-:S04]  /*33660*/  IMAD.WIDE R12, R3, 0x2, R4 ;  /* 0x00000002030c7825 */ /* 0x001fc800078e0204 */
[C---:B-1----:R-:W-:Y:S01]  /*33670*/  IMAD.WIDE R14, R3.reuse, 0x2, R8 ;  /* 0x00000002030e7825 */ /* 0x042fe200078e0208 */
[----:B------:R0:W-:Y:S01]  /*33680*/  @P5 STG.E.U16 [R12.64], R24 ;  /* 0x000000180c005986 */ /* 0x0001e2000c101504 */
[----:B--2---:R-:W-:Y:S02]  /*33690*/  PRMT R20, R24, 0x7632, R20 ;  /* 0x0000763218147816 */ /* 0x004fe40000000014 */
[C---:B------:R-:W-:Y:S01]  /*336a0*/  IMAD.WIDE R16, R3.reuse, 0x2, R6 ;  /* 0x0000000203107825 */ /* 0x040fe200078e0206 */
[----:B0-----:R-:W2:Y:S03]  /*336b0*/  LDL.LU R24, [R1+0x428] ;  /* 0x0004280001187983 */ /* 0x001ea60000300800 */
[----:B------:R-:W-:Y:S02]  /*336c0*/  IMAD.WIDE R12, R3, 0x2, R10 ;  /* 0x00000002030c7825 */ /* 0x000fe400078e020a */
[----:B------:R-:W3:Y:S01]  /*336d0*/  LDL.LU R3, [R1+0x248] ;  /* 0x0002480001037983 */ /* 0x000ee20000300800 */
[----:B------:R-:W-:-:S02]  /*336e0*/  ISETP.LT.AND P2, PT, R26, c[0x0][0x178], !P1 ;  /* 0x00005e001a007a0c */ /* 0x000fc40004f41270 */
[----:B------:R-:W-:Y:S01]  /*336f0*/  ISETP.LT.AND P3, PT, R25, c[0x0][0x178], !P1 ;  /* 0x00005e0019007a0c */ /* 0x000fe20004f61270 */
[----:B------:R-:W-:Y:S01]  /*33700*/  IMAD.WIDE R18, R0, 0x2, R4 ;  /* 0x0000000200127825 */ /* 0x000fe200078e0204 */
[----:B------:R-:W-:Y:S01]  /*33710*/  ISETP.LT.AND P1, PT, R27, c[0x0][0x178], !P1 ;  /* 0x00005e001b007a0c */ /* 0x000fe20004f21270 */
[----:B------:R-:W2:Y:S01]  /*33720*/  LDL.LU R22, [R1+0x288] ;  /* 0x0002880001167983 */ /* 0x000ea20000300800 */
[----:B------:R-:W-:Y:S02]  /*33730*/  ISETP.LT.AND P6, PT, R28, c[0x0][0x178], !P4 ;  /* 0x00005e001c007a0c */ /* 0x000fe400067c1270 */
[----:B------:R-:W-:-:S05]  /*33740*/  IADD3 R21, R29, 0x68, RZ ;  /* 0x000000681d157810 */ /* 0x000fca0007ffe0ff */
[----:B------:R0:W-:Y:S01]  /*33750*/  @P2 STG.E.U16 [R12.64], R2 ;  /* 0x000000020c002986 */ /* 0x0001e2000c101504 */
[----:B------:R-:W-:Y:S02]  /*33760*/  ISETP.LT.AND P2, PT, R26, c[0x0][0x178], !P4 ;  /* 0x00005e001a007a0c */ /* 0x000fe40006741270 */
[----:B------:R-:W-:Y:S01]  /*33770*/  ISETP.GE.AND P0, PT, R21, c[0x0][0x17c], PT ;  /* 0x00005f0015007a0c */ /* 0x000fe20003f06270 */
[----:B0-----:R-:W-:Y:S01]  /*33780*/  IMAD.WIDE R12, R0, 0x2, R10 ;  /* 0x00000002000c7825 */ /* 0x001fe200078e020a */
[----:B---3--:R0:W-:Y:S01]  /*33790*/  @P3 STG.E.U16 [R14.64], R3 ;  /* 0x000000030e003986 */ /* 0x0081e2000c101504 */
[----:B------:R-:W-:-:S03]  /*337a0*/  ISETP.LT.AND P3, PT, R25, c[0x0][0x178], !P4 ;  /* 0x00005e0019007a0c */ /* 0x000fc60006761270 */
[----:B----4-:R-:W-:Y:S04]  /*337b0*/  @P1 STG.E.U16 [R16.64], R23 ;  /* 0x0000001710001986 */ /* 0x010fe8000c101504 */
[----:B------:R1:W-:Y:S01]  /*337c0*/  @P6 STG.E.U16 [R18.64], R20 ;  /* 0x0000001412006986 */ /* 0x0003e2000c101504 */
[----:B------:R-:W-:Y:S02]  /*337d0*/  ISETP.LT.AND P6, PT, R27, c[0x0][0x178], !P4 ;  /* 0x00005e001b007a0c */ /* 0x000fe400067c1270 */
[----:B------:R-:W-:Y:S01]  /*337e0*/  ISETP.LT.AND P4, PT, R28, c[0x0][0x178], !P0 ;  /* 0x00005e001c007a0c */ /* 0x000fe20004781270 */
[----:B0-----:R-:W-:Y:S01]  /*337f0*/  IMAD.WIDE R14, R0, 0x2, R8 ;  /* 0x00000002000e7825 */ /* 0x001fe200078e0208 */
[----:B-1----:R-:W-:Y:S02]  /*33800*/  PRMT R18, R2, 0x7632, R18 ;  /* 0x0000763202127816 */ /* 0x002fe40000000012 */
[----:B------:R-:W-:Y:S01]  /*33810*/  PRMT R19, R3, 0x7632, R19 ;  /* 0x0000763203137816 */ /* 0x000fe20000000013 */
[C---:B------:R-:W-:Y:S01]  /*33820*/  IMAD.WIDE R16, R0.reuse, 0x2, R6 ;  /* 0x0000000200107825 */ /* 0x040fe200078e0206 */
[----:B------:R-:W-:Y:S01]  /*33830*/  IADD3 R3, R0, c[0x0][0x198], RZ ;  /* 0x0000660000037a10 */ /* 0x000fe20007ffe0ff */
[----:B------:R0:W-:Y:S01]  /*33840*/  @P2 STG.E.U16 [R12.64], R18 ;  /* 0x000000120c002986 */ /* 0x0001e2000c101504 */
[----:B------:R-:W-:-:S03]  /*33850*/  PRMT R20, R23, 0x7632, R20 ;  /* 0x0000763217147816 */ /* 0x000fc60000000014 */
[----:B------:R1:W-:Y:S01]  /*33860*/  @P3 STG.E.U16 [R14.64], R19 ;  /* 0x000000130e003986 */ /* 0x0003e2000c101504 */
[----:B------:R-:W-:-:S03]  /*33870*/  IADD3 R0, R3, c[0x0][0x198], RZ ;  /* 0x0000660003007a10 */ /* 0x000fc60007ffe0ff */
[----:B------:R-:W3:Y:S01]  /*33880*/  LDL.LU R2, [R1+0x1e8] ;  /* 0x0001e80001027983 */ /* 0x000ee20000300800 */
[----:B0-----:R-:W-:-:S03]  /*33890*/  IMAD.WIDE R12, R3, 0x2, R4 ;  /* 0x00000002030c7825 */ /* 0x001fc600078e0204 */
[----:B------:R0:W-:Y:S01]  /*338a0*/  @P6 STG.E.U16 [R16.64], R20 ;  /* 0x0000001410006986 */ /* 0x0001e2000c101504 */
[----:B-1----:R-:W-:-:S03]  /*338b0*/  IMAD.WIDE R14, R3, 0x2, R8 ;  /* 0x00000002030e7825 */ /* 0x002fc600078e0208 */
[----:B--2---:R1:W-:Y:S04]  /*338c0*/  @P4 STG.E.U16 [R12.64], R24 ;  /* 0x000000180c004986 */ /* 0x0043e8000c101504 */
[----:B------:R-:W2:Y:S01]  /*338d0*/  LDL.LU R23, [R1+0x438] ;  /* 0x0004380001177983 */ /* 0x000ea20000300800 */
[----:B0-----:R-:W-:Y:S01]  /*338e0*/  PRMT R20, R24, 0x7632, R20 ;  /* 0x0000763218147816 */ /* 0x001fe20000000014 */
[C---:B------:R-:W-:Y:S02]  /*338f0*/  IMAD.WIDE R16, R3.reuse, 0x2, R6 ;  /* 0x0000000203107825 */ /* 0x040fe400078e0206 */
[----:B-1----:R-:W4:Y:S02]  /*33900*/  LDL.LU R24, [R1+0x2c8] ;  /* 0x0002c80001187983 */ /* 0x002f240000300800 */
[----:B------:R-:W-:-:S02]  /*33910*/  IMAD.WIDE R12, R3, 0x2, R10 ;  /* 0x00000002030c7825 */ /* 0x000fc400078e020a */
[----:B------:R-:W2:Y:S01]  /*33920*/  LDL.LU R3, [R1+0x298] ;  /* 0x0002980001037983 */ /* 0x000ea20000300800 */
[----:B------:R-:W-:Y:S02]  /*33930*/  IADD3 R21, R29, 0x69, RZ ;  /* 0x000000691d157810 */ /* 0x000fe40007ffe0ff */
[----:B------:R-:W-:Y:S02]  /*33940*/  ISETP.LT.AND P2, PT, R26, c[0x0][0x178], !P0 ;  /* 0x00005e001a007a0c */ /* 0x000fe40004741270 */
[----:B------:R-:W-:Y:S02]  /*33950*/  ISETP.GE.AND P5, PT, R21, c[0x0][0x17c], PT ;  /* 0x00005f0015007a0c */ /* 0x000fe40003fa6270 */
[----:B------:R-:W-:Y:S02]  /*33960*/  ISETP.LT.AND P3, PT, R25, c[0x0][0x178], !P0 ;  /* 0x00005e0019007a0c */ /* 0x000fe40004761270 */
[----:B------:R-:W-:Y:S02]  /*33970*/  ISETP.LT.AND P0, PT, R27, c[0x0][0x178], !P0 ;  /* 0x00005e001b007a0c */ /* 0x000fe40004701270 */
[----:B------:R-:W-:Y:S01]  /*33980*/  ISETP.LT.AND P6, PT, R28, c[0x0][0x178], !P5 ;  /* 0x00005e001c007a0c */ /* 0x000fe20006fc1270 */
[----:B------:R-:W-:-:S04]  /*33990*/  IMAD.WIDE R18, R0, 0x2, R4 ;  /* 0x0000000200127825 */ /* 0x000fc800078e0204 */
[----:B--2---:R-:W-:Y:S04]  /*339a0*/  @P2 STG.E.U16 [R12.64], R3 ;  /* 0x000000030c002986 */ /* 0x004fe8000c101504 */
[----:B------:R-:W-:Y:S04]  /*339b0*/  @P3 STG.E.U16 [R14.64], R22 ;  /* 0x000000160e003986 */ /* 0x000fe8000c101504 */
[----:B---3--:R-:W-:Y:S04]  /*339c0*/  @P0 STG.E.U16 [R16.64], R2 ;  /* 0x0000000210000986 */ /* 0x008fe8000c101504 */
[----:B------:R0:W-:Y:S02]  /*339d0*/  @P6 STG.E.U16 [R18.64], R20 ;  /* 0x0000001412006986 */ /* 0x0001e4000c101504 */
[----:B0-----:R-:W-:-:S02]  /*339e0*/  PRMT R19, R2, 0x7632, R19 ;  /* 0x0000763202137816 */ /* 0x001fc40000000013 */
[----:B------:R-:W2:Y:S01]  /*339f0*/  LDL.LU R2, [R1+0x268] ;  /* 0x0002680001027983 */ /* 0x000ea20000300800 */
[----:B------:R-:W-:Y:S02]  /*33a00*/  IADD3 R21, R29, 0x6a, RZ ;  /* 0x0000006a1d157810 */ /* 0x000fe40007ffe0ff */
[----:B------:R-:W-:Y:S02]  /*33a10*/  ISETP.LT.AND P0, PT, R26, c[0x0][0x178], !P5 ;  /* 0x00005e001a007a0c */ /* 0x000fe40006f01270 */
[----:B------:R-:W-:Y:S02]  /*33a20*/  ISETP.LT.AND P2, PT, R25, c[0x0][0x178], !P5 ;  /* 0x00005e0019007a0c */ /* 0x000fe40006f41270 */
[----:B------:R-:W-:Y:S02]  /*33a30*/  ISETP.GE.AND P1, PT, R21, c[0x0][0x17c], PT ;  /* 0x00005f0015007a0c */ /* 0x000fe40003f26270 */
[----:B------:R-:W-:Y:S02]  /*33a40*/  ISETP.LT.AND P5, PT, R27, c[0x0][0x178], !P5 ;  /* 0x00005e001b007a0c */ /* 0x000fe40006fa1270 */
[----:B------:R-:W-:Y:S01]  /*33a50*/  IADD3 R21, R29, 0x6b, RZ ;  /* 0x0000006b1d157810 */ /* 0x000fe20007ffe0ff */
[----:B------:R-:W-:Y:S01]  /*33a60*/  IMAD.WIDE R14, R0, 0x2, R10 ;  /* 0x00000002000e7825 */ /* 0x000fe200078e020a */
[----:B------:R-:W-:-:S02]  /*33a70*/  PRMT R18, R22, 0x7632, R18 ;  /* 0x0000763216127816 */ /* 0x000fc40000000012 */
[----:B------:R-:W-:Y:S01]  /*33a80*/  ISETP.GE.AND P4, PT, R21, c[0x0][0x17c], PT ;  /* 0x00005f0015007a0c */ /* 0x000fe20003f86270 */
[----:B------:R-:W-:Y:S01]  /*33a90*/  IMAD.WIDE R12, R0, 0x2, R8 ;  /* 0x00000002000c7825 */ /* 0x000fe200078e0208 */
[----:B------:R-:W-:Y:S02]  /*33aa0*/  PRMT R21, R3, 0x7632, R21 ;  /* 0x0000763203157816 */ /* 0x000fe40000000015 */
[----:B------:R-:W-:Y:S01]  /*33ab0*/  ISETP.LT.AND P6, PT, R28, c[0x0][0x178], !P1 ;  /* 0x00005e001c007a0c */ /* 0x000fe20004fc1270 */
[----:B--2---:R0:W-:Y:S04]  /*33ac0*/  STL [R1+0x14f0], R2 ;  /* 0x0014f00201007387 */ /* 0x0041e80000100800 */
[----:B0-----:R-:W2:Y:S01]  /*33ad0*/  LDL R2, [R1+0x2a8] ;  /* 0x0002a80001027983 */ /* 0x001ea20000100800 */
[----:B------:R-:W-:Y:S01]  /*33ae0*/  ISETP.LT.AND P3, PT, R26, c[0x0][0x178], !P1 ;  /* 0x00005e001a007a0c */ /* 0x000fe20004f61270 */
[C---:B------:R-:W-:Y:S01]  /*33af0*/  IMAD.WIDE R16, R0.reuse, 0x2, R6 ;  /* 0x0000000200107825 */ /* 0x040fe200078e0206 */
[----:B------:R-:W-:Y:S01]  /*33b00*/  IADD3 R3, R0, c[0x0][0x198], RZ ;  /* 0x0000660000037a10 */ /* 0x000fe20007ffe0ff */
[----:B------:R0:W-:Y:S04]  /*33b10*/  @P0 STG.E.U16 [R14.64], R21 ;  /* 0x000000150e000986 */ /* 0x0001e8000c101504 */
[----:B------:R1:W-:Y:S04]  /*33b20*/  @P2 STG.E.U16 [R12.64], R18 ;  /* 0x000000120c002986 */ /* 0x0003e8000c101504 */
[----:B------:R-:W-:Y:S01]  /*33b30*/  @P5 STG.E.U16 [R16.64], R19 ;  /* 0x0000001310005986 */ /* 0x000fe2000c101504 */
[----:B------:R-:W-:Y:S01]  /*33b40*/  ISETP.LT.AND P5, PT, R25, c[0x0][0x178], !P1 ;  /* 0x00005e0019007a0c */ /* 0x000fe20004fa1270 */
[----:B0-----:R-:W-:Y:S01]  /*33b50*/  IMAD.WIDE R14, R3, 0x2, R4 ;  /* 0x00000002030e7825 */ /* 0x001fe200078e0204 */
[----:B------:R-:W-:Y:S01]  /*33b60*/  IADD3 R20, R29, 0x6c, RZ ;  /* 0x0000006c1d147810 */ /* 0x000fe20007ffe0ff */
[----:B------:R-:W3:Y:S02]  /*33b70*/  LDL.LU R22, [R1+0x4d8] ;  /* 0x0004d80001167983 */ /* 0x000ee40000300800 */
[----:B-1----:R-:W-:Y:S01]  /*33b80*/  IMAD.WIDE R12, R3, 0x2, R10 ;  /* 0x00000002030c7825 */ /* 0x002fe200078e020a */
[----:B------:R-:W-:Y:S01]  /*33b90*/  IADD3 R0, R29, 0x6d, RZ ;  /* 0x0000006d1d007810 */ /* 0x000fe20007ffe0ff */
[----:B------:R0:W-:Y:S01]  /*33ba0*/  @P6 STG.E.U16 [R14.64], R23 ;  /* 0x000000170e006986 */ /* 0x0001e2000c101504 */
[----:B------:R-:W-:-:S03]  /*33bb0*/  ISETP.LT.AND P2, PT, R27, c[0x0][0x178], !P1 ;  /* 0x00005e001b007a0c */ /* 0x000fc60004f41270 */
[----:B----4-:R1:W-:Y:S01]  /*33bc0*/  @P3 STG.E.U16 [R12.64], R24 ;  /* 0x000000180c003986 */ /* 0x0103e2000c101504 */
[----:B------:R-:W-:Y:S02]  /*33bd0*/  ISETP.GE.AND P0, PT, R20, c[0x0][0x17c], PT ;  /* 0x00005f0014007a0c */ /* 0x000fe40003f06270 */
[----:B------:R-:W-:Y:S02]  /*33be0*/  ISETP.GE.AND P1, PT, R0, c[0x0][0x17c], PT ;  /* 0x00005f0000007a0c */ /* 0x000fe40003f26270 */
[----:B------:R-:W-:Y:S02]  /*33bf0*/  IADD3 R0, R3, c[0x0][0x198], RZ ;  /* 0x0000660003007a10 */ /* 0x000fe40007ffe0ff */
[----:B------:R-:W-:Y:S01]  /*33c00*/  PRMT R20, R23, 0x7632, R20 ;  /* 0x0000763217147816 */ /* 0x000fe20000000014 */
[C---:B0-----:R-:W-:Y:S01]  /*33c10*/  IMAD.WIDE R14, R3.reuse, 0x2, R6 ;  /* 0x00000002030e7825 */ /* 0x041fe200078e0206 */
[----:B------:R-:W4:Y:S03]  /*33c20*/  LDL.LU R23, [R1+0x2b8] ;  /* 0x0002b80001177983 */ /* 0x000f260000300800 */
[----:B-1----:R-:W-:Y:S01]  /*33c30*/  IMAD.WIDE R12, R3, 0x2, R8 ;  /* 0x00000002030c7825 */ /* 0x002fe200078e0208 */
[----:B------:R-:W-:-:S02]  /*33c40*/  PRMT R3, R24, 0x7632, R3 ;  /* 0x0000763218037816 */ /* 0x000fc40000000003 */
[----:B------:R-:W3:Y:S04]  /*33c50*/  LDL.LU R24, [R1+0x1a8] ;  /* 0x0001a80001187983 */ /* 0x000ee80000300800 */
[----:B--2---:R0:W-:Y:S04]  /*33c60*/  @P5 STG.E.U16 [R12.64], R2 ;  /* 0x000000020c005986 */ /* 0x0041e8000c101504 */
[----:B0-----:R-:W2:Y:S04]  /*33c70*/  LDL.LU R2, [R1+0x14f0] ;  /* 0x0014f00001027983 */ /* 0x001ea80000300800 */
[----:B------:R-:W3:Y:S01]  /*33c80*/  LDL.LU R13, [R1+0x2a8] ;  /* 0x0002a800010d7983 */ /* 0x000ee20000300800 */
[----:B------:R-:W-:-:S02]  /*33c90*/  ISETP.LT.AND P6, PT, R28, c[0x0][0x178], !P4 ;  /* 0x00005e001c007a0c */ /* 0x000fc400067c1270 */
[----:B------:R-:W-:Y:S01]  /*33ca0*/  ISETP.LT.AND P3, PT, R26, c[0x0][0x178], !P4 ;  /* 0x00005e001a007a0c */ /* 0x000fe20006761270 */
[----:B------:R-:W-:Y:S01]  /*33cb0*/  IMAD.WIDE R16, R0, 0x2, R4 ;  /* 0x0000000200107825 */ /* 0x000fe200078e0204 */
[----:B------:R-:W-:-:S03]  /*33cc0*/  ISETP.LT.AND P5, PT, R28, c[0x0][0x178], !P0 ;  /* 0x00005e001c007a0c */ /* 0x000fc600047a1270 */
[C---:B------:R-:W-:Y:S01]  /*33cd0*/  IMAD.WIDE R18, R0.reuse, 0x2, R10 ;  /* 0x0000000200127825 */ /* 0x040fe200078e020a */
[----:B--2---:R0:W-:Y:S01]  /*33ce0*/  @P2 STG.E.U16 [R14.64], R2 ;  /* 0x000000020e002986 */ /* 0x0041e2000c101504 */
[----:B------:R-:W-:Y:S02]  /*33cf0*/  ISETP.LT.AND P2, PT, R25, c[0x0][0x178], !P4 ;  /* 0x00005e0019007a0c */ /* 0x000fe40006741270 */
[----:B------:R-:W-:Y:S02]  /*33d00*/  ISETP.LT.AND P4, PT, R27, c[0x0][0x178], !P4 ;  /* 0x00005e001b007a0c */ /* 0x000fe40006781270 */
[----:B------:R-:W-:Y:S04]  /*33d10*/  @P6 STG.E.U16 [R16.64], R20 ;  /* 0x0000001410006986 */ /* 0x000fe8000c101504 */
[----:B------:R1:W-:Y:S01]  /*33d20*/  @P3 STG.E.U16 [R18.64], R3 ;  /* 0x0000000312003986 */ /* 0x0003e2000c101504 */
[C---:B0-----:R-:W-:Y:S01]  /*33d30*/  IMAD.WIDE R14, R0.reuse, 0x2, R6 ;  /* 0x00000002000e7825 */ /* 0x041fe200078e0206 */
[----:B-1----:R-:W-:-:S02]  /*33d40*/  IADD3 R3, R0, c[0x0][0x198], RZ ;  /* 0x0000660000037a10 */ /* 0x002fc40007ffe0ff */
[----:B---3--:R-:W-:Y:S01]  /*33d50*/  PRMT R18, R13, 0x7632, R18 ;  /* 0x000076320d127816 */ /* 0x008fe20000000012 */
[----:B------:R-:W-:Y:S01]  /*33d60*/  IMAD.WIDE R12, R0, 0x2, R8 ;  /* 0x00000002000c7825 */ /* 0x000fe200078e0208 */
[----:B------:R-:W-:Y:S02]  /*33d70*/  PRMT R19, R2, 0x7632, R19 ;  /* 0x0000763202137816 */ /* 0x000fe40000000013 */
[----:B------:R-:W2:Y:S01]  /*33d80*/  LDL.LU R2, [R1+0x4f8] ;  /* 0x0004f80001027983 */ /* 0x000ea20000300800 */
[----:B------:R-:W-:-:S03]  /*33d90*/  IMAD.WIDE R16, R3, 0x2, R4 ;  /* 0x0000000203107825 */ /* 0x000fc600078e0204 */
[----:B------:R-:W-:Y:S04]  /*33da0*/  @P2 STG.E.U16 [R12.64], R18 ;  /* 0x000000120c002986 */ /* 0x000fe8000c101504 */
[----:B------:R-:W-:Y:S04]  /*33db0*/  @P4 STG.E.U16 [R14.64], R19 ;  /* 0x000000130e004986 */ /* 0x000fe8000c101504 */
[----:B------:R0:W-:Y:S04]  /*33dc0*/  @P5 STG.E.U16 [R16.64], R22 ;  /* 0x0000001610005986 */ /* 0x0001e8000c101504 */
[----:B0-----:R-:W3:Y:S01]  /*33dd0*/  LDL.LU R17, [R1+0x4c8] ;  /* 0x0004c80001117983 */ /* 0x001ee20000300800 */
[----:B------:R-:W-:-:S02]  /*33de0*/  ISETP.LT.AND P3, PT, R26, c[0x0][0x178], !P0 ;  /* 0x00005e001a007a0c */ /* 0x000fc40004761270 */
[----:B------:R-:W-:Y:S01]  /*33df0*/  ISETP.LT.AND P6, PT, R25, c[0x0][0x178], !P0 ;  /* 0x00005e0019007a0c */ /* 0x000fe200047c1270 */
[----:B------:R-:W-:Y:S01]  /*33e00*/  IMAD.WIDE R14, R3, 0x2, R10 ;  /* 0x00000002030e7825 */ /* 0x000fe200078e020a */
[----:B------:R-:W-:-:S03]  /*33e10*/  ISETP.LT.AND P0, PT, R27, c[0x0][0x178], !P0 ;  /* 0x00005e001b007a0c */ /* 0x000fc60004701270 */
[C---:B------:R-:W-:Y:S01]  /*33e20*/  IMAD.WIDE R12, R3.reuse, 0x2, R8 ;  /* 0x00000002030c7825 */ /* 0x040fe200078e0208 */
[----:B------:R-:W-:Y:S02]  /*33e30*/  ISETP.LT.AND P4, PT, R28, c[0x0][0x178], !P1 ;  /* 0x00005e001c007a0c */ /* 0x000fe40004f81270 */
[----:B------:R-:W-:Y:S02]  /*33e40*/  IADD3 R0, R3, c[0x0][0x198], RZ ;  /* 0x0000660003007a10 */ /* 0x000fe40007ffe0ff */
[----:B------:R-:W-:Y:S02]  /*33e50*/  ISETP.LT.AND P5, PT, R26, c[0x0][0x178], !P1 ;  /* 0x00005e001a007a0c */ /* 0x000fe40004fa1270 */
[----:B------:R-:W-:Y:S01]  /*33e60*/  IADD3 R16, R29, 0x6f, RZ ;  /* 0x0000006f1d107810 */ /* 0x000fe20007ffe0ff */
[----:B---3--:R-:W-:Y:S04]  /*33e70*/  @P3 STG.E.U16 [R14.64], R17 ;  /* 0x000000110e003986 */ /* 0x008fe8000c101504 */
[----:B----4-:R0:W-:Y:S02]  /*33e80*/  @P6 STG.E.U16 [R12.64], R23 ;  /* 0x000000170c006986 */ /* 0x0101e4000c101504 */
[----:B0-----:R-:W-:Y:S01]  /*33e90*/  IMAD.WIDE R12, R3, 0x2, R6 ;  /* 0x00000002030c7825 */ /* 0x001fe200078e0206 */
[----:B------:R-:W-:-:S03]  /*33ea0*/  PRMT R3, R22, 0x7632, R3 ;  /* 0x0000763216037816 */ /* 0x000fc60000000003 */
[----:B------:R-:W-:Y:S01]  /*33eb0*/  IMAD.WIDE R14, R0, 0x2, R4 ;  /* 0x00000002000e7825 */ /* 0x000fe200078e0204 */
[----:B------:R0:W-:Y:S01]  /*33ec0*/  @P0 STG.E.U16 [R12.64], R24 ;  /* 0x000000180c000986 */ /* 0x0001e2000c101504 */
[----:B------:R-:W-:Y:S02]  /*33ed0*/  ISETP.LT.AND P0, PT, R25, c[0x0][0x178], !P1 ;  /* 0x00005e0019007a0c */ /* 0x000fe40004f01270 */
[----:B------:R-:W-:Y:S01]  /*33ee0*/  ISETP.LT.AND P1, PT, R27, c[0x0][0x178], !P1 ;  /* 0x00005e001b007a0c */ /* 0x000fe20004f21270 */
[----:B------:R1:W-:Y:S01]  /*33ef0*/  @P4 STG.E.U16 [R14.64], R3 ;  /* 0x000000030e004986 */ /* 0x0003e2000c101504 */
[----:B------:R-:W-:Y:S02]  /*33f00*/  ISETP.GE.AND P3, PT, R16, c[0x0][0x17c], PT ;  /* 0x00005f0010007a0c */ /* 0x000fe40003f66270 */
[----:B------:R-:W-:Y:S01]  /*33f10*/  PRMT R18, R17, 0x7632, R18 ;  /* 0x0000763211127816 */ /* 0x000fe20000000012 */
[C---:B------:R-:W-:Y:S01]  /*33f20*/  IMAD.WIDE R16, R0.reuse, 0x2, R10 ;  /* 0x0000000200107825 */ /* 0x040fe200078e020a */
[----:B------:R-:W3:Y:S03]  /*33f30*/  LDL.LU R22, [R1+0x4e8] ;  /* 0x0004e80001167983 */ /* 0x000ee60000300800 */
[C---:B0-----:R-:W-:Y:S01]  /*33f40*/  IMAD.WIDE R12, R0.reuse, 0x2, R8 ;  /* 0x00000002000c7825 */ /* 0x041fe200078e0208 */
[----:B-1----:R-:W-:Y:S01]  /*33f50*/  PRMT R3, R23, 0x7632, R3 ;  /* 0x0000763217037816 */ /* 0x002fe20000000003 */
[----:B------:R0:W-:Y:S02]  /*33f60*/  @P5 STG.E.U16 [R16.64], R18 ;  /* 0x0000001210005986 */ /* 0x0001e4000c101504 */
[----:B------:R-:W-:-:S02]  /*33f70*/  IMAD.WIDE R14, R0, 0x2, R6 ;  /* 0x00000002000e7825 */ /* 0x000fc400078e0206 */
[----:B------:R1:W-:Y:S04]  /*33f80*/  @P0 STG.E.U16 [R12.64], R3 ;  /* 0x000000030c000986 */ /* 0x0003e8000c101504 */
[----:B------:R-:W4:Y:S01]  /*33f90*/  LDL.LU R23, [R1+0x2d8] ;  /* 0x0002d80001177983 */ /* 0x000f220000300800 */
[----:B0-----:R-:W-:-:S03]  /*33fa0*/  PRMT R16, R24, 0x7632, R16 ;  /* 0x0000763218107816 */ /* 0x001fc60000000010 */
[----:B------:R-:W4:Y:S01]  /*33fb0*/  LDL.LU R24, [R1+0x19c] ;  /* 0x00019c0001187983 */ /* 0x000f220000300800 */
[----:B-1----:R-:W-:-:S03]  /*33fc0*/  IADD3 R3, R29, 0x71, RZ ;  /* 0x000000711d037810 */ /* 0x002fc60007ffe0ff */
[----:B------:R0:W-:Y:S01]  /*33fd0*/  @P1 STG.E.U16 [R14.64], R16 ;  /* 0x000000100e001986 */ /* 0x0001e2000c101504 */
[----:B------:R-:W-:-:S03]  /*33fe0*/  ISETP.GE.AND P1, PT, R3, c[0x0][0x17c], PT ;  /* 0x00005f0003007a0c */ /* 0x000fc60003f26270 */
[----:B------:R-:W4:Y:S01]  /*33ff0*/  LDL R3, [R1+0x2e8] ;  /* 0x0002e80001037983 */ /* 0x000f220000100800 */
[----:B------:R-:W-:-:S04]  /*34000*/  IADD3 R20, R29, 0x6e, RZ ;  /* 0x0000006e1d147810 */ /* 0x000fc80007ffe0ff */
[----:B------:R-:W-:-:S04]  /*34010*/  ISETP.GE.AND P2, PT, R20, c[0x0][0x17c], PT ;  /* 0x00005f0014007a0c */ /* 0x000fc80003f46270 */
[----:B------:R-:W-:Y:S02]  /*34020*/  ISETP.LT.AND P5, PT, R28, c[0x0][0x178], !P2 ;  /* 0x00005e001c007a0c */ /* 0x000fe400057a1270 */
[----:B------:R-:W-:Y:S02]  /*34030*/  ISETP.LT.AND P4, PT, R26, c[0x0][0x178], !P2 ;  /* 0x00005e001a007a0c */ /* 0x000fe40005781270 */
[----:B------:R-:W-:Y:S02]  /*34040*/  ISETP.LT.AND P6, PT, R25, c[0x0][0x178], !P2 ;  /* 0x00005e0019007a0c */ /* 0x000fe400057c1270 */
[----:B------:R-:W-:Y:S02]  /*34050*/  IADD3 R0, R0, c[0x0][0x198], RZ ;  /* 0x0000660000007a10 */ /* 0x000fe40007ffe0ff */
[----:B------:R-:W-:-:S03]  /*34060*/  IADD3 R17, R29, 0x70, RZ ;  /* 0x000000701d117810 */ /* 0x000fc60007ffe0ff */
[----:B------:R-:W-:Y:S01]  /*34070*/  IMAD.WIDE R12, R0, 0x2, R4 ;  /* 0x00000002000c7825 */ /* 0x000fe200078e0204 */
[----:B------:R-:W-:-:S03]  /*34080*/  ISETP.GE.AND P0, PT, R17, c[0x0][0x17c], PT ;  /* 0x00005f0011007a0c */ /* 0x000fc60003f06270 */
[C---:B0-----:R-:W-:Y:S01]  /*34090*/  IMAD.WIDE R14, R0.reuse, 0x2, R10 ;  /* 0x00000002000e7825 */ /* 0x041fe200078e020a */
[----:B--2---:R-:W-:Y:S03]  /*340a0*/  @P5 STG.E.U16 [R12.64], R2 ;  /* 0x000000020c005986 */ /* 0x004fe6000c101504 */
[C---:B------:R-:W-:Y:S01]  /*340b0*/  IMAD.WIDE R16, R0.reuse, 0x2, R8 ;  /* 0x0000000200107825 */ /* 0x040fe200078e0208 */
[----:B---3--:R-:W-:Y:S04]  /*340c0*/  @P4 STG.E.U16 [R14.64], R22 ;  /* 0x000000160e004986 */ /* 0x008fe8000c101504 */
[----:B----4-:R0:W-:Y:S04]  /*340d0*/  @P6 STG.E.U16 [R16.64], R3 ;  /* 0x0000000310006986 */ /* 0x0101e8000c101504 */
[----:B0-----:R-:W2:Y:S01]  /*340e0*/  LDL.LU R17, [R1+0x2e8] ;  /* 0x0002e80001117983 */ /* 0x001ea20000300800 */
[----:B------:R-:W-:Y:S01]  /*340f0*/  ISETP.LT.AND P2, PT, R27, c[0x0][0x178], !P2 ;  /* 0x00005e001b007a0c */ /* 0x000fe20005741270 */
[----:B------:R-:W-:Y:S01]  /*34100*/  IMAD.WIDE R12, R0, 0x2, R6 ;  /* 0x00000002000c7825 */ /* 0x000fe200078e0206 */
[----:B------:R-:W-:-:S02]  /*34110*/  ISETP.LT.AND P5, PT, R28, c[0x0][0x178], !P3 ;  /* 0x00005e001c007a0c */ /* 0x000fc40005fa1270 */
[----:B------:R-:W-:Y:S02]  /*34120*/  IADD3 R3, R0, c[0x0][0x198], RZ ;  /* 0x0000660000037a10 */ /* 0x000fe40007ffe0ff */
[----:B------:R-:W-:Y:S02]  /*34130*/  ISETP.LT.AND P6, PT, R26, c[0x0][0x178], !P3 ;  /* 0x00005e001a007a0c */ /* 0x000fe40005fc1270 */
[----:B------:R-:W-:Y:S01]  /*34140*/  PRMT R0, R2, 0x7632, R0 ;  /* 0x0000763202007816 */ /* 0x000fe20000000000 */
[----:B------:R-:W-:Y:S01]  /*34150*/  IMAD.WIDE R14, R3, 0x2, R4 ;  /* 0x00000002030e7825 */ /* 0x000fe200078e0204 */
[----:B------:R-:W-:Y:S01]  /*34160*/  IADD3 R16, R29, 0x72, RZ ;  /* 0x000000721d107810 */ /* 0x000fe20007ffe0ff */
[----:B------:R-:W3:Y:S04]  /*34170*/  LDL.LU R2, [R1+0x15c] ;  /* 0x00015c0001027983 */ /* 0x000ee80000300800 */
[----:B------:R0:W-:Y:S01]  /*34180*/  @P2 STG.E.U16 [R12.64], R23 ;  /* 0x000000170c002986 */ /* 0x0001e2000c101504 */
[----:B------:R-:W-:-:S02]  /*34190*/  ISETP.LT.AND P2, PT, R25, c[0x0][0x178], !P3 ;  /* 0x00005e0019007a0c */ /* 0x000fc40005f41270 */
[----:B------:R-:W-:Y:S01]  /*341a0*/  ISETP.LT.AND P3, PT, R27, c[0x0][0x178], !P3 ;  /* 0x00005e001b007a0c */ /* 0x000fe20005f61270 */
[----:B------:R1:W-:Y:S01]  /*341b0*/  @P5 STG.E.U16 [R14.64], R0 ;  /* 0x000000000e005986 */ /* 0x0003e2000c101504 */
[----:B------:R-:W-:Y:S02]  /*341c0*/  ISETP.GE.AND P4, PT, R16, c[0x0][0x17c], PT ;  /* 0x00005f0010007a0c */ /* 0x000fe40003f86270 */
[----:B------:R-:W-:Y:S01]  /*341d0*/  PRMT R19, R23, 0x7632, R19 ;  /* 0x0000763217137816 */ /* 0x000fe20000000013 */
[----:B0-----:R-:W-:Y:S01]  /*341e0*/  IMAD.WIDE R12, R3, 0x2, R10 ;  /* 0x00000002030c7825 */ /* 0x001fe200078e020a */
[----:B-1----:R-:W-:-:S03]  /*341f0*/  PRMT R0, R22, 0x7632, R0 ;  /* 0x0000763216007816 */ /* 0x002fc60000000000 */
[----:B------:R-:W-:Y:S01]  /*34200*/  IMAD.WIDE R14, R3, 0x2, R8 ;  /* 0x00000002030e7825 */ /* 0x000fe200078e0208 */
[----:B------:R-:W4:Y:S04]  /*34210*/  LDL.LU R22, [R1+0x13c] ;  /* 0x00013c0001167983 */ /* 0x000f280000300800 */
[----:B------:R-:W-:Y:S01]  /*34220*/  @P6 STG.E.U16 [R12.64], R0 ;  /* 0x000000000c006986 */ /* 0x000fe2000c101504 */
[----:B--2---:R-:W-:Y:S01]  /*34230*/  PRMT R18, R17, 0x7632, R18 ;  /* 0x0000763211127816 */ /* 0x004fe20000000012 */
[----:B------:R-:W-:-:S04]  /*34240*/  IMAD.WIDE R16, R3, 0x2, R6 ;  /* 0x0000000203107825 */ /* 0x000fc800078e0206 */
[----:B------:R-:W-:Y:S04]  /*34250*/  @P2 STG.E.U16 [R14.64], R18 ;  /* 0x000000120e002986 */ /* 0x000fe8000c101504 */
[----:B------:R0:W-:Y:S04]  /*34260*/  @P3 STG.E.U16 [R16.64], R19 ;  /* 0x0000001310003986 */ /* 0x0001e8000c101504 */
[----:B0-----:R-:W2:Y:S01]  /*34270*/  LDL.LU R17, [R1+0x17c] ;  /* 0x00017c0001117983 */ /* 0x001ea20000300800 */
[----:B------:R-:W-:Y:S02]  /*34280*/  ISETP.LT.AND P5, PT, R28, c[0x0][0x178], !P0 ;  /* 0x00005e001c007a0c */ /* 0x000fe400047a1270 */
[----:B------:R-:W-:Y:S01]  /*34290*/  ISETP.LT.AND P6, PT, R26, c[0x0][0x178], !P0 ;  /* 0x00005e001a007a0c */ /* 0x000fe200047c1270 */
[----:B------:R-:W2:Y:S01]  /*342a0*/  LDL.LU R23, [R1+0x1dc] ;  /* 0x0001dc0001177983 */ /* 0x000ea20000300800 */
[----:B------:R-:W-:-:S02]  /*342b0*/  IADD3 R0, R3, c[0x0][0x198], RZ ;  /* 0x0000660003007a10 */ /* 0x000fc40007ffe0ff */
[----:B------:R-:W-:Y:S02]  /*342c0*/  ISETP.LT.AND P2, PT, R25, c[0x0][0x178], !P0 ;  /* 0x00005e0019007a0c */ /* 0x000fe40004741270 */
[----:B------:R-:W-:Y:S01]  /*342d0*/  ISETP.LT.AND P3, PT, R27, c[0x0][0x178], !P0 ;  /* 0x00005e001b007a0c */ /* 0x000fe20004761270 */
[----:B------:R-:W-:-:S04]  /*342e0*/  IMAD.WIDE R14, R0, 0x2, R4 ;  /* 0x00000002000e7825 */ /* 0x000fc800078e0204 */
[C---:B------:R-:W-:Y:S01]  /*342f0*/  IMAD.WIDE R12, R0.reuse, 0x2, R10 ;  /* 0x00000002000c7825 */ /* 0x040fe200078e020a */
[----:B------:R0:W-:Y:S01]  /*34300*/  @P5 STG.E.U16 [R14.64], R24 ;  /* 0x000000180e005986 */ /* 0x0001e2000c101504 */
[----:B------:R-:W-:Y:S02]  /*34310*/  IADD3 R3, R29, 0x73, RZ ;  /* 0x000000731d037810 */ /* 0x000fe40007ffe0ff */
[----:B0-----:R-:W-:Y:S02]  /*34320*/  IMAD.WIDE R14, R0, 0x2, R8 ;  /* 0x00000002000e7825 */ /* 0x001fe400078e0208 */
[----:B------:R-:W-:Y:S02]  /*34330*/  ISETP.GE.AND P0, PT, R3, c[0x0][0x17c], PT ;  /* 0x00005f0003007a0c */ /* 0x000fe40003f06270 */
[----:B------:R-:W-:Y:S02]  /*34340*/  PRMT R3, R24, 0x7632, R3 ;  /* 0x0000763218037816 */ /* 0x000fe40000000003 */
[----:B------:R-:W-:Y:S01]  /*34350*/  IADD3 R16, R29, 0x74, RZ ;  /* 0x000000741d107810 */ /* 0x000fe20007ffe0ff */
[----:B------:R-:W2:Y:S01]  /*34360*/  LDL.LU R24, [R1+0x18c] ;  /* 0x00018c0001187983 */ /* 0x000ea20000300800 */
[----:B---3--:R-:W-:-:S02]  /*34370*/  PRMT R18, R2, 0x7632, R18 ;  /* 0x0000763202127816 */ /* 0x008fc40000000012 */
[----:B------:R-:W-:Y:S02]  /*34380*/  ISETP.GE.AND P5, PT, R16, c[0x0][0x17c], PT ;  /* 0x00005f0010007a0c */ /* 0x000fe40003fa6270 */
[----:B----4-:R-:W-:Y:S01]  /*34390*/  PRMT R19, R22, 0x7632, R19 ;  /* 0x0000763216137816 */ /* 0x010fe20000000013 */
[----:B--2---:R0:W-:Y:S01]  /*343a0*/  @P6 STG.E.U16 [R12.64], R17 ;  /* 0x000000110c006986 */ /* 0x0041e2000c101504 */
[----:B------:R-:W-:-:S03]  /*343b0*/  ISETP.LT.AND P6, PT, R28, c[0x0][0x178], !P1 ;  /* 0x00005e001c007a0c */ /* 0x000fc60004fc1270 */
[----:B------:R1:W-:Y:S01]  /*343c0*/  @P2 STG.E.U16 [R14.64], R2 ;  /* 0x000000020e002986 */ /* 0x0003e2000c101504 */
[----:B------:R-:W-:Y:S01]  /*343d0*/  ISETP.LT.AND P2, PT, R26, c[0x0][0x178], !P1 ;  /* 0x00005e001a007a0c */ /* 0x000fe20004f41270 */
[C---:B0-----:R-:W-:Y:S01]  /*343e0*/  IMAD.WIDE R12, R0.reuse, 0x2, R6 ;  /* 0x00000002000c7825 */ /* 0x041fe200078e0206 */
[----:B------:R-:W-:Y:S02]  /*343f0*/  IADD3 R0, R0, c[0x0][0x198], RZ ;  /* 0x0000660000007a10 */ /* 0x000fe40007ffe0ff */
[----:B------:R-:W-:Y:S01]  /*34400*/  PRMT R20, R17, 0x7632, R20 ;  /* 0x0000763211147816 */ /* 0x000fe20000000014 */
[----:B-1----:R-:W2:Y:S04]  /*34410*/  LDL.LU R2, [R1+0x14c] ;  /* 0x00014c0001027983 */ /* 0x002ea80000300800 */
[----:B------:R0:W-:Y:S01]  /*34420*/  @P3 STG.E.U16 [R12.64], R22 ;  /* 0x000000160c003986 */ /* 0x0001e2000c101504 */
[----:B------:R-:W-:-:S02]  /*34430*/  ISETP.LT.AND P3, PT, R27, c[0x0][0x178], !P1 ;  /* 0x00005e001b007a0c */ /* 0x000fc40004f61270 */
[----:B------:R-:W-:Y:S01]  /*34440*/  ISETP.LT.AND P1, PT, R25, c[0x0][0x178], !P1 ;  /* 0x00005e0019007a0c */ /* 0x000fe20004f21270 */
[----:B------:R-:W-:-:S04]  /*34450*/  IMAD.WIDE R14, R0, 0x2, R10 ;  /* 0x00000002000e7825 */ /* 0x000fc800078e020a */
[----:B0-----:R-:W-:-:S05]  /*34460*/  IMAD.WIDE R12, R0, 0x2, R4 ;  /* 0x00000002000c7825 */ /* 0x001fca00078e0204 */
[----:B------:R0:W-:Y:S01]  /*34470*/  @P6 STG.E.U16 [R12.64], R3 ;  /* 0x000000030c006986 */ /* 0x0001e2000c101504 */
[----:B------:R-:W-:-:S03]  /*34480*/  IMAD.WIDE R16, R0, 0x2, R6 ;  /* 0x0000000200107825 */ /* 0x000fc600078e0206 */
[----:B------:R-:W-:Y:S01]  /*34490*/  @P2 STG.E.U16 [R14.64], R20 ;  /* 0x000000140e002986 */ /* 0x000fe2000c101504 */
[----:B0-----:R-:W-:-:S05]  /*344a0*/  IMAD.WIDE R12, R0, 0x2, R8 ;  /* 0x00000002000c7825 */ /* 0x001fca00078e0208 */
[----:B------:R-:W-:Y:S04]  /*344b0*/  @P1 STG.E.U16 [R12.64], R18 ;  /* 0x000000120c001986 */ /* 0x000fe8000c101504 */
[----:B------:R0:W-:Y:S04]  /*344c0*/  @P3 STG.E.U16 [R16.64], R19 ;  /* 0x0000001310003986 */ /* 0x0001e8000c101504 */
[----:B0-----:R-:W3:Y:S01]  /*344d0*/  LDL.LU R17, [R1+0x1bc] ;  /* 0x0001bc0001117983 */ /* 0x001ee20000300800 */
[----:B------:R-:W-:Y:S02]  /*344e0*/  ISETP.LT.AND P6, PT, R28, c[0x0][0x178], !P4 ;  /* 0x00005e001c007a0c */ /* 0x000fe400067c1270 */
[----:B------:R-:W-:-:S02]  /*344f0*/  ISETP.LT.AND P2, PT, R26, c[0x0][0x178], !P4 ;  /* 0x00005e001a007a0c */ /* 0x000fc40006741270 */
[----:B------:R-:W-:Y:S02]  /*34500*/  IADD3 R0, R0, c[0x0][0x198], RZ ;  /* 0x0000660000007a10 */ /* 0x000fe40007ffe0ff */
        /* <DEDUP_REMOVED lines=10> */
[----:B------:R-:W4:Y:S01]  /*345b0*/  LDL.LU R23, [R1+0x25c] ;  /* 0x00025c0001177983 */ /* 0x000f220000300800 */
[----:B------:R-:W-:-:S02]  /*345c0*/  PRMT R18, R24, 0x7632, R18 ;  /* 0x0000763218127816 */ /* 0x000fc40000000012 */
[----:B------:R-:W-:Y:S01]  /*345d0*/  ISETP.GE.AND P6, PT, R16, c[0x0][0x17c], PT ;  /* 0x00005f0010007a0c */ /* 0x000fe20003fc6270 */
[----:B------:R-:W4:Y:S01]  /*345e0*/  LDL.LU R22, [R1+0x1cc] ;  /* 0x0001cc0001167983 */ /* 0x000f220000300800 */
[----:B--2---:R-:W-:-:S03]  /*345f0*/  PRMT R19, R2, 0x7632, R19 ;  /* 0x0000763202137816 */ /* 0x004fc60000000013 */
[----:B---3--:R0:W-:Y:S01]  /*34600*/  @P2 STG.E.U16 [R12.64], R17 ;  /* 0x000000110c002986 */ /* 0x0081e2000c101504 */
        /* <DEDUP_REMOVED lines=11> */
[C---:B0-----:R-:W-:Y:S01]  /*346c0*/  IMAD.WIDE R12, R0.reuse, 0x2, R4 ;  /* 0x00000002000c7825 */ /* 0x041fe200078e0204 */
[----:B------:R-:W3:Y:S04]  /*346d0*/  LDL.LU R2, [R1+0x41c] ;  /* 0x00041c0001027983 */ /* 0x000ee80000300800 */
        /* <DEDUP_REMOVED lines=13> */
[----:B------:R-:W-:Y:S01]  /*347b0*/  IMAD.WIDE R12, R0, 0x2, R10 ;  /* 0x00000002000c7825 */ /* 0x000fe200078e020a */
[----:B----4-:R0:W-:Y:S01]  /*347c0*/  @P2 STG.E.U16 [R14.64], R23 ;  /* 0x000000170e002986 */ /* 0x0101e2000c101504 */
[----:B------:R-:W-:-:S04]  /*347d0*/  IADD3 R3, R29, 0x77, RZ ;  /* 0x000000771d037810 */ /* 0x000fc80007ffe0ff */
[----:B------:R-:W-:Y:S01]  /*347e0*/  ISETP.GE.AND P0, PT, R3, c[0x0][0x17c], PT ;  /* 0x00005f0003007a0c */ /* 0x000fe20003f06270 */
[----:B0-----:R-:W-:Y:S01]  /*347f0*/  IMAD.WIDE R14, R0, 0x2, R8 ;  /* 0x00000002000e7825 */ /* 0x001fe200078e0208 */
[----:B------:R-:W-:Y:S02]  /*34800*/  PRMT R3, R23, 0x7632, R3 ;  /* 0x0000763217037816 */ /* 0x000fe40000000003 */
[----:B------:R-:W-:Y:S01]  /*34810*/  IADD3 R16, R29, 0x78, RZ ;  /* 0x000000781d107810 */ /* 0x000fe20007ffe0ff */
[----:B------:R-:W4:Y:S01]  /*34820*/  LDL.LU R23, [R1+0x27c] ;  /* 0x00027c0001177983 */ /* 0x000f220000300800 */
[----:B------:R-:W-:Y:S02]  /*34830*/  PRMT R18, R22, 0x7632, R18 ;  /* 0x0000763216127816 */ /* 0x000fe40000000012 */
[----:B------:R-:W-:Y:S02]  /*34840*/  ISETP.GE.AND P2, PT, R16, c[0x0][0x17c], PT ;  /* 0x00005f0010007a0c */ /* 0x000fe40003f46270 */
[----:B--2---:R-:W-:Y:S01]  /*34850*/  PRMT R19, R24, 0x7632, R19 ;  /* 0x0000763218137816 */ /* 0x004fe20000000013 */
[----:B---3--:R0:W-:Y:S01]  /*34860*/  @P1 STG.E.U16 [R12.64], R17 ;  /* 0x000000110c001986 */ /* 0x0081e2000c101504 */
[----:B------:R-:W-:-:S03]  /*34870*/  ISETP.LT.AND P1, PT, R28, c[0x0][0x178], !P3 ;  /* 0x00005e001c007a0c */ /* 0x000fc60005f21270 */
[----:B------:R1:W-:Y:S01]  /*34880*/  @P4 STG.E.U16 [R14.64], R22 ;  /* 0x000000160e004986 */ /* 0x0003e2000c101504 */
[----:B------:R-:W-:Y:S01]  /*34890*/  ISETP.LT.AND P4, PT, R26, c[0x0][0x178], !P3 ;  /* 0x00005e001a007a0c */ /* 0x000fe20005f81270 */
[C---:B0-----:R-:W-:Y:S01]  /*348a0*/  IMAD.WIDE R12, R0.reuse, 0x2, R6 ;  /* 0x00000002000c7825 */ /* 0x041fe200078e0206 */
[----:B------:R-:W-:-:S04]  /*348b0*/  IADD3 R0, R0, c[0x0][0x198], RZ ;  /* 0x0000660000007a10 */ /* 0x000fc80007ffe0ff */
[----:B------:R0:W-:Y:S01]  /*348c0*/  @P5 STG.E.U16 [R12.64], R24 ;  /* 0x000000180c005986 */ /* 0x0001e2000c101504 */
[----:B------:R-:W-:Y:S02]  /*348d0*/  ISETP.LT.AND P5, PT, R27, c[0x0][0x178], !P3 ;  /* 0x00005e001b007a0c */ /* 0x000fe40005fa1270 */
[----:B------:R-:W-:Y:S01]  /*348e0*/  ISETP.LT.AND P3, PT, R25, c[0x0][0x178], !P3 ;  /* 0x00005e0019007a0c */ /* 0x000fe20005f61270 */
[----:B-1----:R-:W-:Y:S01]  /*348f0*/  IMAD.WIDE R14, R0, 0x2, R10 ;  /* 0x00000002000e7825 */ /* 0x002fe200078e020a */
[----:B------:R-:W-:-:S03]  /*34900*/  PRMT R20, R17, 0x7632, R20 ;  /* 0x0000763211147816 */ /* 0x000fc60000000014 */
[----:B0-----:R-:W-:-:S05]  /*34910*/  IMAD.WIDE R12, R0, 0x2, R4 ;  /* 0x00000002000c7825 */ /* 0x001fca00078e0204 */
[----:B------:R0:W-:Y:S01]  /*34920*/  @P1 STG.E.U16 [R12.64], R3 ;  /* 0x000000030c001986 */ /* 0x0001e2000c101504 */
[----:B------:R-:W-:Y:S01]  /*34930*/  ISETP.LT.AND P1, PT, R28, c[0x0][0x178], !P6 ;  /* 0x00005e001c007a0c */ /* 0x000fe20007721270 */
[C---:B------:R-:W-:Y:S02]  /*34940*/  IMAD.WIDE R16, R0.reuse, 0x2, R6 ;  /* 0x0000000200107825 */ /* 0x040fe400078e0206 */
[----:B------:R1:W-:Y:S02]  /*34950*/  @P4 STG.E.U16 [R14.64], R20 ;  /* 0x000000140e004986 */ /* 0x0003e4000c101504 */
[C---:B0-----:R-:W-:Y:S01]  /*34960*/  IMAD.WIDE R12, R0.reuse, 0x2, R8 ;  /* 0x00000002000c7825 */ /* 0x041fe200078e0208 */
[----:B------:R-:W-:-:S04]  /*34970*/  IADD3 R0, R0, c[0x0][0x198], RZ ;  /* 0x0000660000007a10 */ /* 0x000fc80007ffe0ff */
[----:B------:R-:W-:Y:S01]  /*34980*/  @P3 STG.E.U16 [R12.64], R18 ;  /* 0x000000120c003986 */ /* 0x000fe2000c101504 */
[----:B-1----:R-:W-:-:S03]  /*34990*/  IMAD.WIDE R14, R0, 0x2, R4 ;  /* 0x00000002000e7825 */ /* 0x002fc600078e0204 */
[----:B------:R0:W-:Y:S04]  /*349a0*/  @P5 STG.E.U16 [R16.64], R19 ;  /* 0x0000001310005986 */ /* 0x0001e8000c101504 */
[----:B------:R1:W-:Y:S01]  /*349b0*/  @P1 STG.E.U16 [R14.64], R2 ;  /* 0x000000020e001986 */ /* 0x0003e2000c101504 */
[----:B0-----:R-:W-:-:S03]  /*349c0*/  IADD3 R16, R29, 0x7a, RZ ;  /* 0x0000007a1d107810 */ /* 0x001fc60007ffe0ff */
[----:B------:R-:W2:Y:S01]  /*349d0*/  LDL.LU R17, [R1+0x12c] ;  /* 0x00012c0001117983 */ /* 0x000ea20000300800 */
[----:B------:R-:W-:-:S03]  /*349e0*/  ISETP.GE.AND P1, PT, R16, c[0x0][0x17c], PT ;  /* 0x00005f0010007a0c */ /* 0x000fc60003f26270 */
[----:B------:R-:W3:Y:S04]  /*349f0*/  LDL.LU R16, [R1+0x24c] ;  /* 0x00024c0001107983 */ /* 0x000ee80000300800 */
[----:B------:R-:W2:Y:S01]  /*34a00*/  LDL.LU R24, [R1+0x42c] ;  /* 0x00042c0001187983 */ /* 0x000ea20000300800 */
[----:B------:R-:W-:Y:S01]  /*34a10*/  ISETP.LT.AND P4, PT, R26, c[0x0][0x178], !P6 ;  /* 0x00005e001a007a0c */ /* 0x000fe20007781270 */
[----:B------:R-:W-:Y:S01]  /*34a20*/  IMAD.WIDE R12, R0, 0x2, R10 ;  /* 0x00000002000c7825 */ /* 0x000fe200078e020a */
[----:B------:R-:W-:Y:S02]  /*34a30*/  ISETP.LT.AND P3, PT, R25, c[0x0][0x178], !P6 ;  /* 0x00005e0019007a0c */ /* 0x000fe40007761270 */
[----:B------:R-:W-:Y:S02]  /*34a40*/  IADD3 R3, R29, 0x79, RZ ;  /* 0x000000791d037810 */ /* 0x000fe40007ffe0ff */
[----:B------:R-:W-:-:S02]  /*34a50*/  ISETP.LT.AND P6, PT, R27, c[0x0][0x178], !P6 ;  /* 0x00005e001b007a0c */ /* 0x000fc400077c1270 */
[----:B------:R-:W-:Y:S02]  /*34a60*/  ISETP.GE.AND P5, PT, R3, c[0x0][0x17c], PT ;  /* 0x00005f0003007a0c */ /* 0x000fe40003fa6270 */
[----:B------:R-:W-:Y:S01]  /*34a70*/  PRMT R3, R2, 0x7632, R3 ;  /* 0x0000763202037816 */ /* 0x000fe20000000003 */
[----:B-1----:R-:W-:Y:S01]  /*34a80*/  IMAD.WIDE R14, R0, 0x2, R8 ;  /* 0x00000002000e7825 */ /* 0x002fe200078e0208 */
[----:B------:R-:W2:Y:S04]  /*34a90*/  LDL.LU R2, [R1+0x29c] ;  /* 0x00029c0001027983 */ /* 0x000ea80000300800 */
[----:B----4-:R0:W-:Y:S01]  /*34aa0*/  @P4 STG.E.U16 [R12.64], R23 ;  /* 0x000000170c004986 */ /* 0x0101e2000c101504 */
[----:B------:R-:W-:Y:S02]  /*34ab0*/  ISETP.LT.AND P4, PT, R28, c[0x0][0x178], !P0 ;  /* 0x00005e001c007a0c */ /* 0x000fe40004781270 */
[----:B------:R-:W-:Y:S01]  /*34ac0*/  PRMT R20, R23, 0x7632, R20 ;  /* 0x0000763217147816 */ /* 0x000fe20000000014 */
[----:B------:R-:W4:Y:S01]  /*34ad0*/  LDL.LU R22, [R1+0x28c] ;  /* 0x00028c0001167983 */ /* 0x000f220000300800 */
[C---:B0-----:R-:W-:Y:S01]  /*34ae0*/  IMAD.WIDE R12, R0.reuse, 0x2, R6 ;  /* 0x00000002000c7825 */ /* 0x041fe200078e0206 */
[----:B------:R-:W-:-:S02]  /*34af0*/  IADD3 R0, R0, c[0x0][0x198], RZ ;  /* 0x0000660000007a10 */ /* 0x000fc40007ffe0ff */
[----:B------:R-:W4:Y:S04]  /*34b00*/  LDL.LU R23, [R1+0x1ec] ;  /* 0x0001ec0001177983 */ /* 0x000f280000300800 */
[----:B---3--:R-:W-:Y:S01]  /*34b10*/  @P3 STG.E.U16 [R14.64], R16 ;  /* 0x000000100e003986 */ /* 0x008fe2000c101504 */
[----:B------:R-:W-:-:S03]  /*34b20*/  ISETP.LT.AND P3, PT, R26, c[0x0][0x178], !P0 ;  /* 0x00005e001a007a0c */ /* 0x000fc60004761270 */
[----:B--2---:R0:W-:Y:S01]  /*34b30*/  @P6 STG.E.U16 [R12.64], R17 ;  /* 0x000000110c006986 */ /* 0x0041e2000c101504 */
[----:B------:R-:W-:Y:S02]  /*34b40*/  ISETP.LT.AND P6, PT, R27, c[0x0][0x178], !P0 ;  /* 0x00005e001b007a0c */ /* 0x000fe400047c1270 */
[----:B------:R-:W-:Y:S02]  /*34b50*/  ISETP.LT.AND P0, PT, R25, c[0x0][0x178], !P0 ;  /* 0x00005e0019007a0c */ /* 0x000fe40004701270 */
[----:B------:R-:W-:Y:S01]  /*34b60*/  PRMT R18, R16, 0x7632, R18 ;  /* 0x0000763210127816 */ /* 0x000fe20000000012 */
[----:B0-----:R-:W-:Y:S01]  /*34b70*/  IMAD.WIDE R12, R0, 0x2, R4 ;  /* 0x00000002000c7825 */ /* 0x001fe200078e0204 */
[----:B------:R-:W-:-:S04]  /*34b80*/  PRMT R19, R17, 0x7632, R19 ;  /* 0x0000763211137816 */ /* 0x000fc80000000013 */
[----:B------:R0:W-:Y:S01]  /*34b90*/  @P4 STG.E.U16 [R12.64], R3 ;  /* 0x000000030c004986 */ /* 0x0001e2000c101504 */
[----:B------:R-:W-:Y:S01]  /*34ba0*/  ISETP.LT.AND P4, PT, R28, c[0x0][0x178], !P2 ;  /* 0x00005e001c007a0c */ /* 0x000fe20005781270 */
[----:B------:R-:W-:-:S04]  /*34bb0*/  IMAD.WIDE R14, R0, 0x2, R10 ;  /* 0x00000002000e7825 */ /* 0x000fc800078e020a */
[C---:B------:R-:W-:Y:S01]  /*34bc0*/  IMAD.WIDE R16, R0.reuse, 0x2, R6 ;  /* 0x0000000200107825 */ /* 0x040fe200078e0206 */
[----:B------:R1:W-:Y:S03]  /*34bd0*/  @P3 STG.E.U16 [R14.64], R20 ;  /* 0x000000140e003986 */ /* 0x0003e6000c101504 */
[C---:B0-----:R-:W-:Y:S01]  /*34be0*/  IMAD.WIDE R12, R0.reuse, 0x2, R8 ;  /* 0x00000002000c7825 */ /* 0x041fe200078e0208 */
[----:B------:R-:W-:Y:S02]  /*34bf0*/  IADD3 R0, R0, c[0x0][0x198], RZ ;  /* 0x0000660000007a10 */ /* 0x000fe40007ffe0ff */
[----:B------:R-:W-:-:S03]  /*34c00*/  IADD3 R3, R29, 0x7b, RZ ;  /* 0x0000007b1d037810 */ /* 0x000fc60007ffe0ff */
[----:B-1----:R-:W-:Y:S01]  /*34c10*/  IMAD.WIDE R14, R0, 0x2, R4 ;  /* 0x00000002000e7825 */ /* 0x002fe200078e0204 */
[----:B------:R-:W-:Y:S01]  /*34c20*/  @P0 STG.E.U16 [R12.64], R18 ;  /* 0x000000120c000986 */ /* 0x000fe2000c101504 */
[----:B------:R-:W-:Y:S02]  /*34c30*/  ISETP.GE.AND P0, PT, R3, c[0x0][0x17c], PT ;  /* 0x00005f0003007a0c */ /* 0x000fe40003f06270 */
[----:B------:R-:W-:Y:S01]  /*34c40*/  PRMT R3, R24, 0x7632, R3 ;  /* 0x0000763218037816 */ /* 0x000fe20000000003 */
[----:B------:R-:W-:Y:S04]  /*34c50*/  @P6 STG.E.U16 [R16.64], R19 ;  /* 0x0000001310006986 */ /* 0x000fe8000c101504 */
[----:B------:R0:W-:Y:S04]  /*34c60*/  @P4 STG.E.U16 [R14.64], R24 ;  /* 0x000000180e004986 */ /* 0x0001e8000c101504 */
[----:B0-----:R-:W2:Y:S01]  /*34c70*/  LDL.LU R24, [R1+0x43c] ;  /* 0x00043c0001187983 */ /* 0x001ea20000300800 */
[----:B------:R-:W-:-:S02]  /*34c80*/  ISETP.LT.AND P3, PT, R26, c[0x0][0x178], !P2 ;  /* 0x00005e001a007a0c */ /* 0x000fc40005761270 */
[----:B------:R-:W-:Y:S01]  /*34c90*/  ISETP.LT.AND P6, PT, R25, c[0x0][0x178], !P2 ;  /* 0x00005e0019007a0c */ /* 0x000fe200057c1270 */
[----:B------:R-:W-:Y:S01]  /*34ca0*/  IMAD.WIDE R12, R0, 0x2, R10 ;  /* 0x00000002000c7825 */ /* 0x000fe200078e020a */
[----:B------:R-:W-:-:S03]  /*34cb0*/  ISETP.LT.AND P2, PT, R27, c[0x0][0x178], !P2 ;  /* 0x00005e001b007a0c */ /* 0x000fc60005741270 */
[----:B------:R-:W-:-:S06]  /*34cc0*/  IMAD.WIDE R14, R0, 0x2, R8 ;  /* 0x00000002000e7825 */ /* 0x000fcc00078e0208 */
[----:B------:R0:W-:Y:S01]  /*34cd0*/  @P3 STG.E.U16 [R12.64], R2 ;  /* 0x000000020c003986 */ /* 0x0001e2000c101504 */
[----:B------:R-:W-:-:S03]  /*34ce0*/  ISETP.LT.AND P3, PT, R28, c[0x0][0x178], !P5 ;  /* 0x00005e001c007a0c */ /* 0x000fc60006f61270 */
[----:B----4-:R-:W-:Y:S01]  /*34cf0*/  @P6 STG.E.U16 [R14.64], R22 ;  /* 0x000000160e006986 */ /* 0x010fe2000c101504 */
[----:B------:R-:W-:Y:S01]  /*34d00*/  ISETP.LT.AND P6, PT, R26, c[0x0][0x178], !P5 ;  /* 0x00005e001a007a0c */ /* 0x000fe20006fc1270 */
[C---:B0-----:R-:W-:Y:S01]  /*34d10*/  IMAD.WIDE R12, R0.reuse, 0x2, R6 ;  /* 0x00000002000c7825 */ /* 0x041fe200078e0206 */
[----:B------:R-:W-:-:S04]  /*34d20*/  IADD3 R0, R0, c[0x0][0x198], RZ ;  /* 0x0000660000007a10 */ /* 0x000fc80007ffe0ff */
[----:B------:R0:W-:Y:S01]  /*34d30*/  @P2 STG.E.U16 [R12.64], R23 ;  /* 0x000000170c002986 */ /* 0x0001e2000c101504 */
[----:B------:R-:W-:Y:S02]  /*34d40*/  ISETP.LT.AND P2, PT, R27, c[0x0][0x178], !P5 ;  /* 0x00005e001b007a0c */ /* 0x000fe40006f41270 */
[----:B------:R-:W-:Y:S02]  /*34d50*/  ISETP.LT.AND P5, PT, R25, c[0x0][0x178], !P5 ;  /* 0x00005e0019007a0c */ /* 0x000fe40006fa1270 */
[----:B------:R-:W-:Y:S01]  /*34d60*/  IADD3 R16, R29, 0x7c, RZ ;  /* 0x0000007c1d107810 */ /* 0x000fe20007ffe0ff */
[----:B0-----:R-:W-:-:S03]  /*34d70*/  IMAD.WIDE R12, R0, 0x2, R4 ;  /* 0x00000002000c7825 */ /* 0x001fc600078e0204 */
[----:B------:R-:W-:Y:S02]  /*34d80*/  ISETP.GE.AND P4, PT, R16, c[0x0][0x17c], PT ;  /* 0x00005f0010007a0c */ /* 0x000fe40003f86270 */
[----:B------:R-:W-:Y:S01]  /*34d90*/  PRMT R20, R2, 0x7632, R20 ;  /* 0x0000763202147816 */ /* 0x000fe20000000014 */
[----:B------:R0:W-:Y:S01]  /*34da0*/  @P3 STG.E.U16 [R12.64], R3 ;  /* 0x000000030c003986 */ /* 0x0001e2000c101504 */
[----:B------:R-:W-:Y:S01]  /*34db0*/  ISETP.LT.AND P3, PT, R28, c[0x0][0x178], !P1 ;  /* 0x00005e001c007a0c */ /* 0x000fe20004f61270 */
[----:B------:R-:W-:Y:S01]  /*34dc0*/  IMAD.WIDE R14, R0, 0x2, R10 ;  /* 0x00000002000e7825 */ /* 0x000fe200078e020a */
[----:B------:R-:W-:Y:S01]  /*34dd0*/  PRMT R18, R22, 0x7632, R18 ;  /* 0x0000763216127816 */ /* 0x000fe20000000012 */
[----:B------:R-:W3:Y:S01]  /*34de0*/  LDL.LU R2, [R1+0x2ac] ;  /* 0x0002ac0001027983 */ /* 0x000ee20000300800 */
[----:B------:R-:W-:Y:S01]  /*34df0*/  PRMT R19, R23, 0x7632, R19 ;  /* 0x0000763217137816 */ /* 0x000fe20000000013 */
[C---:B------:R-:W-:Y:S02]  /*34e00*/  IMAD.WIDE R16, R0.reuse, 0x2, R6 ;  /* 0x0000000200107825 */ /* 0x040fe400078e0206 */
[----:B------:R1:W-:Y:S02]  /*34e10*/  @P6 STG.E.U16 [R14.64], R20 ;  /* 0x000000140e006986 */ /* 0x0003e4000c101504 */
[C---:B0-----:R-:W-:Y:S01]  /*34e20*/  IMAD.WIDE R12, R0.reuse, 0x2, R8 ;  /* 0x00000002000c7825 */ /* 0x041fe200078e0208 */
[----:B------:R-:W-:Y:S01]  /*34e30*/  IADD3 R0, R0, c[0x0][0x198], RZ ;  /* 0x0000660000007a10 */ /* 0x000fe20007ffe0ff */
[----:B------:R-:W4:Y:S04]  /*34e40*/  LDL.LU R22, [R1+0x4dc] ;  /* 0x0004dc0001167983 */ /* 0x000f280000300800 */
[----:B------:R-:W-:Y:S01]  /*34e50*/  @P5 STG.E.U16 [R12.64], R18 ;  /* 0x000000120c005986 */ /* 0x000fe2000c101504 */
[----:B-1----:R-:W-:-:S03]  /*34e60*/  IMAD.WIDE R14, R0, 0x2, R4 ;  /* 0x00000002000e7825 */ /* 0x002fc600078e0204 */
[----:B------:R0:W-:Y:S02]  /*34e70*/  @P2 STG.E.U16 [R16.64], R19 ;  /* 0x0000001310002986 */ /* 0x0001e4000c101504 */
[----:B0-----:R-:W-:Y:S02]  /*34e80*/  IADD3 R16, R29, 0x7e, RZ ;  /* 0x0000007e1d107810 */ /* 0x001fe40007ffe0ff */
[----:B------:R-:W4:Y:S04]  /*34e90*/  LDL.LU R17, [R1+0x26c] ;  /* 0x00026c0001117983 */ /* 0x000f280000300800 */
[----:B--2---:R0:W-:Y:S01]  /*34ea0*/  @P3 STG.E.U16 [R14.64], R24 ;  /* 0x000000180e003986 */ /* 0x0041e2000c101504 */
[----:B------:R-:W-:-:S03]  /*34eb0*/  ISETP.GE.AND P3, PT, R16, c[0x0][0x17c], PT ;  /* 0x00005f0010007a0c */ /* 0x000fc60003f66270 */
[----:B------:R-:W2:Y:S01]  /*34ec0*/  LDL.LU R16, [R1+0x2cc] ;  /* 0x0002cc0001107983 */ /* 0x000ea20000300800 */
[----:B------:R-:W-:Y:S02]  /*34ed0*/  ISETP.LT.AND P6, PT, R26, c[0x0][0x178], !P1 ;  /* 0x00005e001a007a0c */ /* 0x000fe40004fc1270 */
[----:B------:R-:W-:Y:S01]  /*34ee0*/  ISETP.LT.AND P2, PT, R25, c[0x0][0x178], !P1 ;  /* 0x00005e0019007a0c */ /* 0x000fe20004f41270 */
[C---:B------:R-:W-:Y:S01]  /*34ef0*/  IMAD.WIDE R12, R0.reuse, 0x2, R10 ;  /* 0x00000002000c7825 */ /* 0x040fe200078e020a */
[----:B------:R-:W-:Y:S01]  /*34f00*/  IADD3 R3, R29, 0x7d, RZ ;  /* 0x0000007d1d037810 */ /* 0x000fe20007ffe0ff */
[----:B------:R-:W4:Y:S02]  /*34f10*/  LDL.LU R23, [R1+0x4cc] ;  /* 0x0004cc0001177983 */ /* 0x000f240000300800 */
[----:B0-----:R-:W-:Y:S01]  /*34f20*/  IMAD.WIDE R14, R0, 0x2, R8 ;  /* 0x00000002000e7825 */ /* 0x001fe200078e0208 */
[----:B------:R-:W-:Y:S02]  /*34f30*/  ISETP.GE.AND P5, PT, R3, c[0x0][0x17c], PT ;  /* 0x00005f0003007a0c */ /* 0x000fe40003fa6270 */
[----:B------:R-:W-:-:S02]  /*34f40*/  PRMT R3, R24, 0x7632, R3 ;  /* 0x0000763218037816 */ /* 0x000fc40000000003 */
[----:B------:R-:W4:Y:S01]  /*34f50*/  LDL.LU R24, [R1+0x2bc] ;  /* 0x0002bc0001187983 */ /* 0x000f220000300800 */
[----:B---3--:R-:W-:-:S03]  /*34f60*/  PRMT R18, R2, 0x7632, R18 ;  /* 0x0000763202127816 */ /* 0x008fc60000000012 */
[----:B--2---:R-:W-:Y:S04]  /*34f70*/  @P6 STG.E.U16 [R12.64], R16 ;  /* 0x000000100c006986 */ /* 0x004fe8000c101504 */
[----:B------:R0:W-:Y:S04]  /*34f80*/  @P2 STG.E.U16 [R14.64], R2 ;  /* 0x000000020e002986 */ /* 0x0001e8000c101504 */
[----:B0-----:R-:W2:Y:S01]  /*34f90*/  LDL.LU R2, [R1+0x1ac] ;  /* 0x0001ac0001027983 */ /* 0x001ea20000300800 */
[----:B------:R-:W-:Y:S01]  /*34fa0*/  ISETP.LT.AND P1, PT, R27, c[0x0][0x178], !P1 ;  /* 0x00005e001b007a0c */ /* 0x000fe20004f21270 */
[----:B------:R-:W-:Y:S01]  /*34fb0*/  IMAD.WIDE R12, R0, 0x2, R6 ;  /* 0x00000002000c7825 */ /* 0x000fe200078e0206 */
[----:B------:R-:W-:-:S02]  /*34fc0*/  ISETP.LT.AND P6, PT, R28, c[0x0][0x178], !P0 ;  /* 0x00005e001c007a0c */ /* 0x000fc400047c1270 */
[----:B------:R-:W-:Y:S02]  /*34fd0*/  IADD3 R0, R0, c[0x0][0x198], RZ ;  /* 0x0000660000007a10 */ /* 0x000fe40007ffe0ff */
[----:B------:R-:W-:-:S07]  /*34fe0*/  ISETP.LT.AND P2, PT, R26, c[0x0][0x178], !P0 ;  /* 0x00005e001a007a0c */ /* 0x000fce0004741270 */
[----:B----4-:R0:W-:Y:S01]  /*34ff0*/  @P1 STG.E.U16 [R12.64], R17 ;  /* 0x000000110c001986 */ /* 0x0101e2000c101504 */
[----:B------:R-:W-:Y:S02]  /*35000*/  ISETP.LT.AND P1, PT, R27, c[0x0][0x178], !P0 ;  /* 0x00005e001b007a0c */ /* 0x000fe40004721270 */
[----:B------:R-:W-:Y:S01]  /*35010*/  ISETP.LT.AND P0, PT, R25, c[0x0][0x178], !P0 ;  /* 0x00005e0019007a0c */ /* 0x000fe20004701270 */
[----:B------:R-:W-:Y:S01]  /*35020*/  IMAD.WIDE R14, R0, 0x2, R10 ;  /* 0x00000002000e7825 */ /* 0x000fe200078e020a */
[----:B------:R-:W-:-:S03]  /*35030*/  PRMT R20, R16, 0x7632, R20 ;  /* 0x0000763210147816 */ /* 0x000fc60000000014 */
[----:B0-----:R-:W-:Y:S01]  /*35040*/  IMAD.WIDE R12, R0, 0x2, R4 ;  /* 0x00000002000c7825 */ /* 0x001fe200078e0204 */
[----:B------:R-:W-:-:S04]  /*35050*/  PRMT R19, R17, 0x7632, R19 ;  /* 0x0000763211137816 */ /* 0x000fc80000000013 */
[----:B------:R0:W-:Y:S01]  /*35060*/  @P6 STG.E.U16 [R12.64], R3 ;  /* 0x000000030c006986 */ /* 0x0001e2000c101504 */
[----:B------:R-:W-:Y:S01]  /*35070*/  IMAD.WIDE R16, R0, 0x2, R6 ;  /* 0x0000000200107825 */ /* 0x000fe200078e0206 */
[----:B------:R-:W-:Y:S02]  /*35080*/  ISETP.LT.AND P6, PT, R28, c[0x0][0x178], !P4 ;  /* 0x00005e001c007a0c */ /* 0x000fe400067c1270 */
[----:B------:R1:W-:Y:S01]  /*35090*/  @P2 STG.E.U16 [R14.64], R20 ;  /* 0x000000140e002986 */ /* 0x0003e2000c101504 */
[----:B------:R-:W-:Y:S01]  /*350a0*/  ISETP.LT.AND P2, PT, R26, c[0x0][0x178], !P4 ;  /* 0x00005e001a007a0c */ /* 0x000fe20006741270 */
[C---:B0-----:R-:W-:Y:S01]  /*350b0*/  IMAD.WIDE R12, R0.reuse, 0x2, R8 ;  /* 0x00000002000c7825 */ /* 0x041fe200078e0208 */
[----:B------:R-:W-:Y:S02]  /*350c0*/  IADD3 R0, R0, c[0x0][0x198], RZ ;  /* 0x0000660000007a10 */ /* 0x000fe40007ffe0ff */
[----:B------:R-:W-:Y:S01]  /*350d0*/  IADD3 R3, R29, 0x7f, RZ ;  /* 0x0000007f1d037810 */ /* 0x000fe20007ffe0ff */
[----:B-1----:R-:W3:Y:S04]  /*350e0*/  LDL.LU R20, [R1+0x4ec] ;  /* 0x0004ec0001147983 */ /* 0x002ee80000300800 */
[----:B------:R0:W-:Y:S04]  /*350f0*/  @P0 STG.E.U16 [R12.64], R18 ;  /* 0x000000120c000986 */ /* 0x0001e8000c101504 */
[----:B------:R1:W-:Y:S01]  /*35100*/  @P1 STG.E.U16 [R16.64], R19 ;  /* 0x0000001310001986 */ /* 0x0003e2000c101504 */
[----:B------:R-:W-:-:S02]  /*35110*/  ISETP.LT.AND P1, PT, R27, c[0x0][0x178], !P4 ;  /* 0x00005e001b007a0c */ /* 0x000fc40006721270 */
[----:B------:R-:W-:Y:S01]  /*35120*/  ISETP.LT.AND P4, PT, R25, c[0x0][0x178], !P4 ;  /* 0x00005e0019007a0c */ /* 0x000fe20006781270 */
[----:B------:R-:W-:-:S04]  /*35130*/  IMAD.WIDE R14, R0, 0x2, R10 ;  /* 0x00000002000e7825 */ /* 0x000fc800078e020a */
[----:B0-----:R-:W-:-:S05]  /*35140*/  IMAD.WIDE R12, R0, 0x2, R4 ;  /* 0x00000002000c7825 */ /* 0x001fca00078e0204 */
[----:B------:R0:W-:Y:S01]  /*35150*/  @P6 STG.E.U16 [R12.64], R22 ;  /* 0x000000160c006986 */ /* 0x0001e2000c101504 */
[----:B------:R-:W-:-:S03]  /*35160*/  ISETP.LT.AND P6, PT, R26, c[0x0][0x178], !P5 ;  /* 0x00005e001a007a0c */ /* 0x000fc60006fc1270 */
[----:B------:R4:W-:Y:S01]  /*35170*/  @P2 STG.E.U16 [R14.64], R23 ;  /* 0x000000170e002986 */ /* 0x0009e2000c101504 */
[----:B------:R-:W-:Y:S02]  /*35180*/  ISETP.LT.AND P2, PT, R28, c[0x0][0x178], !P5 ;  /* 0x00005e001c007a0c */ /* 0x000fe40006f41270 */
[C---:B-1----:R-:W-:Y:S01]  /*35190*/  IADD3 R17, R0.reuse, c[0x0][0x198], RZ ;  /* 0x0000660000117a10 */ /* 0x042fe20007ffe0ff */
[----:B0-----:R-:W-:-:S04]  /*351a0*/  IMAD.WIDE R12, R0, 0x2, R8 ;  /* 0x00000002000c7825 */ /* 0x001fc800078e0208 */
[----:B----4-:R-:W-:Y:S01]  /*351b0*/  IMAD.WIDE R14, R0, 0x2, R6 ;  /* 0x00000002000e7825 */ /* 0x010fe200078e0206 */
[----:B------:R0:W-:Y:S01]  /*351c0*/  @P4 STG.E.U16 [R12.64], R24 ;  /* 0x000000180c004986 */ /* 0x0001e2000c101504 */
[----:B------:R-:W-:Y:S02]  /*351d0*/  ISETP.GE.AND P0, PT, R3, c[0x0][0x17c], PT ;  /* 0x00005f0003007a0c */ /* 0x000fe40003f06270 */
[----:B------:R-:W-:Y:S02]  /*351e0*/  PRMT R3, R22, 0x7632, R3 ;  /* 0x0000763216037816 */ /* 0x000fe40000000003 */
[----:B------:R-:W-:Y:S01]  /*351f0*/  PRMT R16, R23, 0x7632, R16 ;  /* 0x0000763217107816 */ /* 0x000fe20000000010 */
[----:B------:R-:W4:Y:S01]  /*35200*/  LDL.LU R22, [R1+0x2ec] ;  /* 0x0002ec0001167983 */ /* 0x000f220000300800 */
[----:B------:R-:W-:-:S03]  /*35210*/  PRMT R0, R24, 0x7632, R0 ;  /* 0x0000763218007816 */ /* 0x000fc60000000000 */
[----:B------:R-:W3:Y:S01]  /*35220*/  LDL.LU R23, [R1+0x2dc] ;  /* 0x0002dc0001177983 */ /* 0x000ee20000300800 */
[----:B0-----:R-:W-:-:S03]  /*35230*/  IMAD.WIDE R12, R17, 0x2, R4 ;  /* 0x00000002110c7825 */ /* 0x001fc600078e0204 */
[----:B------:R-:W3:Y:S04]  /*35240*/  LDL.LU R24, [R1+0x390] ;  /* 0x0003900001187983 */ /* 0x000ee80000300800 */
[----:B--2---:R0:W-:Y:S01]  /*35250*/  @P1 STG.E.U16 [R14.64], R2 ;  /* 0x000000020e001986 */ /* 0x0041e2000c101504 */
[----:B------:R-:W-:Y:S02]  /*35260*/  ISETP.LT.AND P1, PT, R27, c[0x0][0x178], !P5 ;  /* 0x00005e001b007a0c */ /* 0x000fe40006f21270 */
[----:B------:R-:W-:Y:S01]  /*35270*/  ISETP.LT.AND P5, PT, R25, c[0x0][0x178], !P5 ;  /* 0x00005e0019007a0c */ /* 0x000fe20006fa1270 */
[----:B------:R1:W-:Y:S01]  /*35280*/  @P2 STG.E.U16 [R12.64], R3 ;  /* 0x000000030c002986 */ /* 0x0003e2000c101504 */
[----:B------:R-:W-:Y:S01]  /*35290*/  PRMT R18, R2, 0x7632, R18 ;  /* 0x0000763202127816 */ /* 0x000fe20000000012 */
[----:B0-----:R-:W-:-:S02]  /*352a0*/  IMAD.WIDE R14, R17, 0x2, R10 ;  /* 0x00000002110e7825 */ /* 0x001fc400078e020a */
[----:B------:R-:W2:Y:S02]  /*352b0*/  LDL.LU R2, [R1+0x370] ;  /* 0x0003700001027983 */ /* 0x000ea40000300800 */
[C---:B-1----:R-:W-:Y:S02]  /*352c0*/  IMAD.WIDE R12, R17.reuse, 0x2, R8 ;  /* 0x00000002110c7825 */ /* 0x042fe400078e0208 */
[----:B------:R0:W-:Y:S04]  /*352d0*/  @P6 STG.E.U16 [R14.64], R16 ;  /* 0x000000100e006986 */ /* 0x0001e8000c101504 */
[----:B------:R-:W-:Y:S01]  /*352e0*/  @P5 STG.E.U16 [R12.64], R0 ;  /* 0x000000000c005986 */ /* 0x000fe2000c101504 */
[----:B0-----:R-:W-:-:S05]  /*352f0*/  IMAD.WIDE R14, R17, 0x2, R6 ;  /* 0x00000002110e7825 */ /* 0x001fca00078e0206 */
[----:B------:R0:W-:Y:S04]  /*35300*/  @P1 STG.E.U16 [R14.64], R18 ;  /* 0x000000120e001986 */ /* 0x0001e8000c101504 */
[----:B0-----:R-:W2:Y:S01]  /*35310*/  LDL.LU R15, [R1+0x4fc] ;  /* 0x0004fc00010f7983 */ /* 0x001ea20000300800 */
[----:B------:R-:W-:Y:S02]  /*35320*/  ISETP.LT.AND P4, PT, R28, c[0x0][0x178], !P3 ;  /* 0x00005e001c007a0c */ /* 0x000fe40005f81270 */
[----:B------:R-:W-:Y:S02]  /*35330*/  IADD3 R3, R17, c[0x0][0x198], RZ ;  /* 0x0000660011037a10 */ /* 0x000fe40007ffe0ff */
[----:B------:R-:W-:-:S03]  /*35340*/  ISETP.LT.AND P6, PT, R26, c[0x0][0x178], !P3 ;  /* 0x00005e001a007a0c */ /* 0x000fc60005fc1270 */
[----:B------:R-:W-:-:S04]  /*35350*/  IMAD.WIDE R16, R3, 0x2, R4 ;  /* 0x0000000203107825 */ /* 0x000fc800078e0204 */
[----:B------:R-:W-:Y:S01]  /*35360*/  IMAD.WIDE R12, R3, 0x2, R10 ;  /* 0x00000002030c7825 */ /* 0x000fe200078e020a */
[----:B------:R-:W-:Y:S02]  /*35370*/  ISETP.LT.AND P5, PT, R28, c[0x0][0x178], !P0 ;  /* 0x00005e001c007a0c */ /* 0x000fe400047a1270 */
[----:B------:R-:W-:Y:S02]  /*35380*/  IADD3 R19, R29, 0x80, RZ ;  /* 0x000000801d137810 */ /* 0x000fe40007ffe0ff */
[----:B------:R-:W-:Y:S02]  /*35390*/  IADD3 R18, R3, c[0x0][0x198], RZ ;  /* 0x0000660003127a10 */ /* 0x000fe40007ffe0ff */
[----:B------:R-:W-:Y:S02]  /*353a0*/  ISETP.GE.AND P2, PT, R19, c[0x0][0x17c], PT ;  /* 0x00005f0013007a0c */ /* 0x000fe40003f46270 */
[----:B------:R-:W-:-:S04]  /*353b0*/  IADD3 R0, R29, 0x81, RZ ;  /* 0x000000811d007810 */ /* 0x000fc80007ffe0ff */
[----:B------:R-:W-:Y:S01]  /*353c0*/  ISETP.GE.AND P1, PT, R0, c[0x0][0x17c], PT ;  /* 0x00005f0000007a0c */ /* 0x000fe20003f26270 */
[----:B------:R-:W-:Y:S01]  /*353d0*/  STL [R1+0x14ec], R25 ;  /* 0x0014ec1901007387 */ /* 0x000fe20000100800 */
[----:B----4-:R-:W-:-:S03]  /*353e0*/  PRMT R0, R22, 0x7632, R0 ;  /* 0x0000763216007816 */ /* 0x010fc60000000000 */
[----:B--2---:R-:W-:Y:S01]  /*353f0*/  @P4 STG.E.U16 [R16.64], R15 ;  /* 0x0000000f10004986 */ /* 0x004fe2000c101504 */
[----:B------:R-:W-:Y:S02]  /*35400*/  ISETP.LT.AND P4, PT, R27, c[0x0][0x178], !P3 ;  /* 0x00005e001b007a0c */ /* 0x000fe40005f81270 */
[----:B------:R-:W-:Y:S01]  /*35410*/  ISETP.LT.AND P3, PT, R25, c[0x0][0x178], !P3 ;  /* 0x00005e0019007a0c */ /* 0x000fe20005f61270 */
[----:B---3--:R0:W-:Y:S01]  /*35420*/  @P6 STG.E.U16 [R12.64], R20 ;  /* 0x000000140c006986 */ /* 0x0081e2000c101504 */
[----:B------:R-:W-:Y:S02]  /*35430*/  ISETP.LT.AND P6, PT, R26, c[0x0][0x178], !P0 ;  /* 0x00005e001a007a0c */ /* 0x000fe400047c1270 */
[----:B------:R-:W-:Y:S01]  /*35440*/  PRMT R19, R15, 0x7632, R19 ;  /* 0x000076320f137816 */ /* 0x000fe20000000013 */
[----:B0-----:R-:W-:-:S08]  /*35450*/  IMAD.WIDE R12, R3, 0x2, R8 ;  /* 0x00000002030c7825 */ /* 0x001fd000078e0208 */
[----:B------:R0:W-:Y:S01]  /*35460*/  @P3 STG.E.U16 [R12.64], R22 ;  /* 0x000000160c003986 */ /* 0x0001e2000c101504 */
[----:B------:R-:W-:Y:S01]  /*35470*/  ISETP.LT.AND P3, PT, R27, c[0x0][0x178], !P0 ;  /* 0x00005e001b007a0c */ /* 0x000fe20004761270 */
[----:B------:R-:W-:Y:S01]  /*35480*/  IMAD.WIDE R14, R3, 0x2, R6 ;  /* 0x00000002030e7825 */ /* 0x000fe200078e0206 */
[----:B------:R-:W-:Y:S02]  /*35490*/  ISETP.LT.AND P0, PT, R25, c[0x0][0x178], !P0 ;  /* 0x00005e0019007a0c */ /* 0x000fe40004701270 */
[----:B------:R-:W-:Y:S01]  /*354a0*/  PRMT R3, R20, 0x7632, R3 ;  /* 0x0000763214037816 */ /* 0x000fe20000000003 */
[C---:B------:R-:W-:Y:S01]  /*354b0*/  IMAD.WIDE R16, R18.reuse, 0x2, R4 ;  /* 0x0000000212107825 */ /* 0x040fe200078e0204 */
[----:B------:R-:W-:Y:S03]  /*354c0*/  @P4 STG.E.U16 [R14.64], R23 ;  /* 0x000000170e004986 */ /* 0x000fe6000c101504 */
[C---:B0-----:R-:W-:Y:S01]  /*354d0*/  IMAD.WIDE R12, R18.reuse, 0x2, R10 ;  /* 0x00000002120c7825 */ /* 0x041fe200078e020a */
[----:B------:R-:W-:Y:S04]  /*354e0*/  @P5 STG.E.U16 [R16.64], R19 ;  /* 0x0000001310005986 */ /* 0x000fe8000c101504 */
[----:B------:R0:W-:Y:S02]  /*354f0*/  @P6 STG.E.U16 [R12.64], R3 ;  /* 0x000000030c006986 */ /* 0x0001e4000c101504 */
[----:B0-----:R-:W-:-:S05]  /*35500*/  IMAD.WIDE R12, R18, 0x2, R8 ;  /* 0x00000002120c7825 */ /* 0x001fca00078e0208 */
[----:B------:R0:W-:Y:S01]  /*35510*/  @P0 STG.E.U16 [R12.64], R0 ;  /* 0x000000000c000986 */ /* 0x0001e2000c101504 */
[----:B------:R-:W-:-:S03]  /*35520*/  ISETP.LT.AND P0, PT, R25, c[0x0][0x178], !P2 ;  /* 0x00005e0019007a0c */ /* 0x000fc60005701270 */
[----:B------:R-:W2:Y:S01]  /*35530*/  LDL R25, [R1+0x360] ;  /* 0x0003600001197983 */ /* 0x000ea20000100800 */
[----:B------:R-:W-:Y:S02]  /*35540*/  ISETP.LT.AND P5, PT, R28, c[0x0][0x178], !P2 ;  /* 0x00005e001c007a0c */ /* 0x000fe400057a1270 */
[----:B------:R-:W-:Y:S02]  /*35550*/  ISETP.LT.AND P4, PT, R26, c[0x0][0x178], !P2 ;  /* 0x00005e001a007a0c */ /* 0x000fe40005781270 */
[C---:B------:R-:W-:Y:S01]  /*35560*/  IADD3 R20, R18.reuse, c[0x0][0x198], RZ ;  /* 0x0000660012147a10 */ /* 0x040fe20007ffe0ff */
[----:B------:R-:W-:Y:S01]  /*35570*/  IMAD.WIDE R14, R18, 0x2, R6 ;  /* 0x00000002120e7825 */ /* 0x000fe200078e0206 */
[----:B------:R-:W-:Y:S02]  /*35580*/  PRMT R21, R23, 0x7632, R21 ;  /* 0x0000763217157816 */ /* 0x000fe40000000015 */
[C---:B------:R-:W-:Y:S01]  /*35590*/  IADD3 R3, R29.reuse, 0x82, RZ ;  /* 0x000000821d037810 */ /* 0x040fe20007ffe0ff */
[----:B------:R-:W-:Y:S01]  /*355a0*/  IMAD.WIDE R16, R20, 0x2, R4 ;  /* 0x0000000214107825 */ /* 0x000fe200078e0204 */
[----:B------:R-:W-:-:S03]  /*355b0*/  IADD3 R22, R29, 0x83, RZ ;  /* 0x000000831d167810 */ /* 0x000fc60007ffe0ff */
[C---:B------:R-:W-:Y:S01]  /*355c0*/  IMAD.WIDE R18, R20.reuse, 0x2, R10 ;  /* 0x0000000214127825 */ /* 0x040fe200078e020a */
[----:B------:R-:W-:Y:S01]  /*355d0*/  ISETP.GE.AND P6, PT, R3, c[0x0][0x17c], PT ;  /* 0x00005f0003007a0c */ /* 0x000fe20003fc6270 */
[----:B------:R1:W-:Y:S02]  /*355e0*/  @P3 STG.E.U16 [R14.64], R21 ;  /* 0x000000150e003986 */ /* 0x0003e4000c101504 */
[----:B0-----:R-:W-:Y:S01]  /*355f0*/  IMAD.WIDE R12, R20, 0x2, R8 ;  /* 0x00000002140c7825 */ /* 0x001fe200078e0208 */
[----:B------:R-:W-:Y:S01]  /*35600*/  PRMT R3, R24, 0x7632, R3 ;  /* 0x0000763218037816 */ /* 0x000fe20000000003 */
[----:B------:R0:W-:Y:S01]  /*35610*/  @P5 STG.E.U16 [R16.64], R24 ;  /* 0x0000001810005986 */ /* 0x0001e2000c101504 */
[----:B------:R-:W-:-:S03]  /*35620*/  ISETP.GE.AND P3, PT, R22, c[0x0][0x17c], PT ;  /* 0x00005f0016007a0c */ /* 0x000fc60003f66270 */
[----:B------:R-:W3:Y:S04]  /*35630*/  LDL.LU R23, [R1+0x3a0] ;  /* 0x0003a00001177983 */ /* 0x000ee80000300800 */
[----:B------:R4:W-:Y:S01]  /*35640*/  @P4 STG.E.U16 [R18.64], R2 ;  /* 0x0000000212004986 */ /* 0x0009e2000c101504 */
[----:B-1----:R-:W-:-:S03]  /*35650*/  PRMT R21, R2, 0x7632, R21 ;  /* 0x0000763202157816 */ /* 0x002fc60000000015 */
[----:B0-----:R-:W3:Y:S04]  /*35660*/  LDL.LU R24, [R1+0x380] ;  /* 0x0003800001187983 */ /* 0x001ee80000300800 */
[----:B----4-:R-:W4:Y:S04]  /*35670*/  LDL.LU R2, [R1+0x350] ;  /* 0x0003500001027983 */ /* 0x010f280000300800 */
[----:B------:R-:W3:Y:S04]  /*35680*/  LDL.LU R22, [R1+0x340] ;  /* 0x0003400001167983 */ /* 0x000ee80000300800 */
[----:B--2---:R0:W-:Y:S04]  /*35690*/  @P0 STG.E.U16 [R12.64], R25 ;  /* 0x000000190c000986 */ /* 0x0041e8000c101504 */
[----:B0-----:R-:W2:Y:S04]  /*356a0*/  LDL.LU R25, [R1+0x14ec] ;  /* 0x0014ec0001197983 */ /* 0x001ea80000300800 */
[----:B------:R-:W2:Y:S01]  /*356b0*/  LDL.LU R13, [R1+0x360] ;  /* 0x00036000010d7983 */ /* 0x000ea20000300800 */
[----:B------:R-:W-:-:S02]  /*356c0*/  ISETP.LT.AND P2, PT, R27, c[0x0][0x178], !P2 ;  /* 0x00005e001b007a0c */ /* 0x000fc40005741270 */
[----:B------:R-:W-:Y:S02]  /*356d0*/  ISETP.LT.AND P5, PT, R28, c[0x0][0x178], !P1 ;  /* 0x00005e001c007a0c */ /* 0x000fe40004fa1270 */
[C---:B------:R-:W-:Y:S01]  /*356e0*/  IADD3 R0, R20.reuse, c[0x0][0x198], RZ ;  /* 0x0000660014007a10 */ /* 0x040fe20007ffe0ff */
[----:B------:R-:W-:-:S04]  /*356f0*/  IMAD.WIDE R14, R20, 0x2, R6 ;  /* 0x00000002140e7825 */ /* 0x000fc800078e0206 */
[----:B------:R-:W-:-:S04]  /*35700*/  IMAD.WIDE R16, R0, 0x2, R4 ;  /* 0x0000000200107825 */ /* 0x000fc800078e0204 */
[C---:B------:R-:W-:Y:S01]  /*35710*/  IMAD.WIDE R18, R0.reuse, 0x2, R10 ;  /* 0x0000000200127825 */ /* 0x040fe200078e020a */
[----:B---3--:R0:W-:Y:S04]  /*35720*/  @P2 STG.E.U16 [R14.64], R22 ;  /* 0x000000160e002986 */ /* 0x0081e8000c101504 */
[----:B------:R1:W-:Y:S01]  /*35730*/  @P5 STG.E.U16 [R16.64], R3 ;  /* 0x0000000310005986 */ /* 0x0003e2000c101504 */
[C---:B0-----:R-:W-:Y:S01]  /*35740*/  IMAD.WIDE R14, R0.reuse, 0x2, R6 ;  /* 0x00000002000e7825 */ /* 0x041fe200078e0206 */
[C---:B-1----:R-:W-:Y:S02]  /*35750*/  IADD3 R3, R0.reuse, c[0x0][0x198], RZ ;  /* 0x0000660000037a10 */ /* 0x042fe40007ffe0ff */
[----:B--2---:R-:W-:Y:S01]  /*35760*/  PRMT R20, R13, 0x7632, R20 ;  /* 0x000076320d147816 */ /* 0x004fe20000000014 */
[----:B------:R-:W-:-:S02]  /*35770*/  IMAD.WIDE R12, R0, 0x2, R8 ;  /* 0x00000002000c7825 */ /* 0x000fc400078e0208 */
[----:B------:R-:W2:Y:S01]  /*35780*/  LDL.LU R0, [R1+0x440] ;  /* 0x0004400001007983 */ /* 0x000ea20000300800 */
[----:B------:R-:W-:Y:S02]  /*35790*/  ISETP.LT.AND P4, PT, R26, c[0x0][0x178], !P1 ;  /* 0x00005e001a007a0c */ /* 0x000fe40004f81270 */
[----:B------:R-:W-:Y:S02]  /*357a0*/  ISETP.LT.AND P2, PT, R25, c[0x0][0x178], !P1 ;  /* 0x00005e0019007a0c */ /* 0x000fe40004f41270 */
[----:B------:R-:W-:Y:S02]  /*357b0*/  ISETP.LT.AND P1, PT, R27, c[0x0][0x178], !P1 ;  /* 0x00005e001b007a0c */ /* 0x000fe40004f21270 */
[----:B------:R-:W-:-:S07]  /*357c0*/  ISETP.LT.AND P5, PT, R28, c[0x0][0x178], !P6 ;  /* 0x00005e001c007a0c */ /* 0x000fce00077a1270 */
[----:B------:R0:W-:Y:S01]  /*357d0*/  @P4 STG.E.U16 [R18.64], R21 ;  /* 0x0000001512004986 */ /* 0x0001e2000c101504 */
[----:B------:R-:W-:Y:S01]  /*357e0*/  ISETP.LT.AND P4, PT, R26, c[0x0][0x178], !P6 ;  /* 0x00005e001a007a0c */ /* 0x000fe20007781270 */
[C---:B------:R-:W-:Y:S02]  /*357f0*/  IMAD.WIDE R16, R3.reuse, 0x2, R4 ;  /* 0x0000000203107825 */ /* 0x040fe400078e0204 */
[----:B------:R1:W-:Y:S01]  /*35800*/  @P2 STG.E.U16 [R12.64], R20 ;  /* 0x000000140c002986 */ /* 0x0003e2000c101504 */
[----:B0-----:R-:W-:Y:S01]  /*35810*/  PRMT R21, R22, 0x7632, R21 ;  /* 0x0000763216157816 */ /* 0x001fe20000000015 */
[----:B------:R-:W-:-:S04]  /*35820*/  IMAD.WIDE R18, R3, 0x2, R10 ;  /* 0x0000000203127825 */ /* 0x000fc800078e020a */
[----:B------:R0:W-:Y:S01]  /*35830*/  @P1 STG.E.U16 [R14.64], R21 ;  /* 0x000000150e001986 */ /* 0x0001e2000c101504 */
[----:B------:R-:W-:Y:S02]  /*35840*/  ISETP.LT.AND P1, PT, R25, c[0x0][0x178], !P6 ;  /* 0x00005e0019007a0c */ /* 0x000fe40007721270 */
[----:B------:R-:W-:Y:S01]  /*35850*/  ISETP.LT.AND P6, PT, R27, c[0x0][0x178], !P6 ;  /* 0x00005e001b007a0c */ /* 0x000fe200077c1270 */
[----:B-1----:R-:W-:-:S04]  /*35860*/  IMAD.WIDE R12, R3, 0x2, R8 ;  /* 0x00000002030c7825 */ /* 0x002fc800078e0208 */
[----:B0-----:R-:W-:Y:S01]  /*35870*/  IMAD.WIDE R14, R3, 0x2, R6 ;  /* 0x00000002030e7825 */ /* 0x001fe200078e0206 */
[----:B------:R-:W-:Y:S01]  /*35880*/  PRMT R21, R23, 0x7632, R21 ;  /* 0x0000763217157816 */ /* 0x000fe20000000015 */
[----:B--2---:R0:W-:Y:S01]  /*35890*/  @P5 STG.E.U16 [R16.64], R0 ;  /* 0x0000000010005986 */ /* 0x0041e2000c101504 */
[----:B------:R-:W-:-:S03]  /*358a0*/  ISETP.LT.AND P5, PT, R28, c[0x0][0x178], !P3 ;  /* 0x00005e001c007a0c */ /* 0x000fc60005fa1270 */
[----:B------:R1:W-:Y:S01]  /*358b0*/  @P4 STG.E.U16 [R18.64], R23 ;  /* 0x0000001712004986 */ /* 0x0003e2000c101504 */
[----:B------:R-:W-:Y:S02]  /*358c0*/  ISETP.LT.AND P4, PT, R26, c[0x0][0x178], !P3 ;  /* 0x00005e001a007a0c */ /* 0x000fe40005f81270 */
[----:B------:R-:W-:Y:S02]  /*358d0*/  PRMT R20, R0, 0x7632, R20 ;  /* 0x0000763200147816 */ /* 0x000fe40000000014 */
[----:B0-----:R-:W-:Y:S01]  /*358e0*/  IADD3 R0, R3, c[0x0][0x198], RZ ;  /* 0x0000660003007a10 */ /* 0x001fe20007ffe0ff */
[----:B------:R0:W-:Y:S04]  /*358f0*/  @P1 STG.E.U16 [R12.64], R24 ;  /* 0x000000180c001986 */ /* 0x0001e8000c101504 */
[C---:B------:R-:W-:Y:S01]  /*35900*/  IMAD.WIDE R16, R0.reuse, 0x2, R4 ;  /* 0x0000000200107825 */ /* 0x040fe200078e0204 */
[----:B----4-:R2:W-:Y:S03]  /*35910*/  @P6 STG.E.U16 [R14.64], R2 ;  /* 0x000000020e006986 */ /* 0x0105e6000c101504 */
[C---:B-1----:R-:W-:Y:S01]  /*35920*/  IMAD.WIDE R18, R0.reuse, 0x2, R10 ;  /* 0x0000000200127825 */ /* 0x042fe200078e020a */
[----:B------:R1:W-:Y:S01]  /*35930*/  @P5 STG.E.U16 [R16.64], R20 ;  /* 0x0000001410005986 */ /* 0x0003e2000c101504 */
[----:B------:R-:W-:-:S03]  /*35940*/  IADD3 R3, R0, c[0x0][0x198], RZ ;  /* 0x0000660000037a10 */ /* 0x000fc60007ffe0ff */
[----:B------:R-:W3:Y:S01]  /*35950*/  LDL.LU R23, [R1+0x2f0] ;  /* 0x0002f00001177983 */ /* 0x000ee20000300800 */
[----:B0-----:R-:W-:-:S03]  /*35960*/  IMAD.WIDE R12, R0, 0x2, R8 ;  /* 0x00000002000c7825 */ /* 0x001fc600078e0208 */
[----:B------:R0:W-:Y:S01]  /*35970*/  @P4 STG.E.U16 [R18.64], R21 ;  /* 0x0000001512004986 */ /* 0x0001e2000c101504 */
[----:B--2---:R-:W-:Y:S01]  /*35980*/  IMAD.WIDE R14, R0, 0x2, R6 ;  /* 0x00000002000e7825 */ /* 0x004fe200078e0206 */
[----:B-1----:R-:W-:Y:S02]  /*35990*/  PRMT R20, R24, 0x7632, R20 ;  /* 0x0000763218147816 */ /* 0x002fe40000000014 */
[----:B------:R-:W2:Y:S01]  /*359a0*/  LDL.LU R24, [R1+0x510] ;  /* 0x0005100001187983 */ /* 0x000ea20000300800 */
[----:B0-----:R-:W-:-:S03]  /*359b0*/  PRMT R21, R2, 0x7632, R21 ;  /* 0x0000763202157816 */ /* 0x001fc60000000015 */
[----:B------:R-:W4:Y:S04]  /*359c0*/  LDL.LU R2, [R1+0x4b0] ;  /* 0x0004b00001027983 */ /* 0x000f280000300800 */
[----:B------:R-:W2:Y:S01]  /*359d0*/  LDL.LU R0, [R1+0x490] ;  /* 0x0004900001007983 */ /* 0x000ea20000300800 */
[----:B------:R-:W-:-:S04]  /*359e0*/  IADD3 R22, R29, 0x84, RZ ;  /* 0x000000841d167810 */ /* 0x000fc80007ffe0ff */
[----:B------:R-:W-:Y:S02]  /*359f0*/  ISETP.GE.AND P0, PT, R22, c[0x0][0x17c], PT ;  /* 0x00005f0016007a0c */ /* 0x000fe40003f06270 */
[----:B------:R-:W-:Y:S02]  /*35a00*/  IADD3 R22, R29, 0x85, RZ ;  /* 0x000000851d167810 */ /* 0x000fe40007ffe0ff */
[----:B------:R-:W-:Y:S02]  /*35a10*/  ISETP.LT.AND P4, PT, R25, c[0x0][0x178], !P3 ;  /* 0x00005e0019007a0c */ /* 0x000fe40005f81270 */
[----:B------:R-:W-:Y:S02]  /*35a20*/  ISETP.GE.AND P2, PT, R22, c[0x0][0x17c], PT ;  /* 0x00005f0016007a0c */ /* 0x000fe40003f46270 */
[----:B------:R-:W-:Y:S02]  /*35a30*/  IADD3 R22, R29, 0x86, RZ ;  /* 0x000000861d167810 */ /* 0x000fe40007ffe0ff */
[----:B------:R-:W-:-:S02]  /*35a40*/  ISETP.LT.AND P3, PT, R27, c[0x0][0x178], !P3 ;  /* 0x00005e001b007a0c */ /* 0x000fc40005f61270 */
[----:B------:R-:W-:Y:S02]  /*35a50*/  ISETP.LT.AND P6, PT, R28, c[0x0][0x178], !P0 ;  /* 0x00005e001c007a0c */ /* 0x000fe400047c1270 */
[----:B------:R-:W-:Y:S02]  /*35a60*/  ISETP.GE.AND P1, PT, R22, c[0x0][0x17c], PT ;  /* 0x00005f0016007a0c */ /* 0x000fe40003f26270 */
[----:B------:R-:W3:Y:S01]  /*35a70*/  LDL.LU R22, [R1+0x450] ;  /* 0x0004500001167983 */ /* 0x000ee20000300800 */
[----:B------:R-:W-:-:S03]  /*35a80*/  IMAD.WIDE R16, R3, 0x2, R4 ;  /* 0x0000000203107825 */ /* 0x000fc600078e0204 */
[----:B------:R0:W-:Y:S01]  /*35a90*/  @P4 STG.E.U16 [R12.64], R20 ;  /* 0x000000140c004986 */ /* 0x0001e2000c101504 */
[----:B------:R-:W-:-:S03]  /*35aa0*/  IMAD.WIDE R18, R3, 0x2, R10 ;  /* 0x0000000203127825 */ /* 0x000fc600078e020a */
[----:B------:R1:W-:Y:S01]  /*35ab0*/  @P3 STG.E.U16 [R14.64], R21 ;  /* 0x000000150e003986 */ /* 0x0003e2000c101504 */
[----:B0-----:R-:W-:-:S04]  /*35ac0*/  IMAD.WIDE R12, R3, 0x2, R8 ;  /* 0x00000002030c7825 */ /* 0x001fc800078e0208 */
[C---:B-1----:R-:W-:Y:S01]  /*35ad0*/  IMAD.WIDE R14, R3.reuse, 0x2, R6 ;  /* 0x00000002030e7825 */ /* 0x042fe200078e0206 */
[----:B--2---:R0:W-:Y:S01]  /*35ae0*/  @P6 STG.E.U16 [R16.64], R0 ;  /* 0x0000000010006986 */ /* 0x0041e2000c101504 */
[----:B------:R-:W-:Y:S02]  /*35af0*/  PRMT R20, R0, 0x7632, R20 ;  /* 0x0000763200147816 */ /* 0x000fe40000000014 */
[----:B0-----:R-:W-:Y:S02]  /*35b00*/  IADD3 R0, R3, c[0x0][0x198], RZ ;  /* 0x0000660003007a10 */ /* 0x001fe40007ffe0ff */
[----:B------:R-:W2:Y:S01]  /*35b10*/  LDL.LU R3, [R1+0x3b0] ;  /* 0x0003b00001037983 */ /* 0x000ea20000300800 */
[----:B------:R-:W-:Y:S02]  /*35b20*/  ISETP.LT.AND P5, PT, R26, c[0x0][0x178], !P0 ;  /* 0x00005e001a007a0c */ /* 0x000fe400047a1270 */
[----:B------:R-:W-:Y:S02]  /*35b30*/  ISETP.LT.AND P4, PT, R25, c[0x0][0x178], !P0 ;  /* 0x00005e0019007a0c */ /* 0x000fe40004781270 */
[----:B------:R-:W-:-:S02]  /*35b40*/  ISETP.LT.AND P3, PT, R27, c[0x0][0x178], !P0 ;  /* 0x00005e001b007a0c */ /* 0x000fc40004761270 */
[----:B------:R-:W-:-:S07]  /*35b50*/  ISETP.LT.AND P6, PT, R28, c[0x0][0x178], !P2 ;  /* 0x00005e001c007a0c */ /* 0x000fce00057c1270 */
[----:B---3--:R0:W-:Y:S01]  /*35b60*/  @P5 STG.E.U16 [R18.64], R22 ;  /* 0x0000001612005986 */ /* 0x0081e2000c101504 */
[----:B------:R-:W-:Y:S01]  /*35b70*/  ISETP.LT.AND P5, PT, R26, c[0x0][0x178], !P2 ;  /* 0x00005e001a007a0c */ /* 0x000fe200057a1270 */
[----:B------:R-:W-:Y:S01]  /*35b80*/  IMAD.WIDE R16, R0, 0x2, R4 ;  /* 0x0000000200107825 */ /* 0x000fe200078e0204 */
[----:B------:R-:W-:-:S03]  /*35b90*/  PRMT R21, R22, 0x7632, R21 ;  /* 0x0000763216157816 */ /* 0x000fc60000000015 */
[----:B0-----:R-:W-:Y:S01]  /*35ba0*/  IMAD.WIDE R18, R0, 0x2, R10 ;  /* 0x0000000200127825 */ /* 0x001fe200078e020a */
[----:B------:R-:W-:-:S04]  /*35bb0*/  IADD3 R22, R29, 0x87, RZ ;  /* 0x000000871d167810 */ /* 0x000fc80007ffe0ff */
[----:B------:R-:W-:Y:S02]  /*35bc0*/  ISETP.GE.AND P0, PT, R22, c[0x0][0x17c], PT ;  /* 0x00005f0016007a0c */ /* 0x000fe40003f06270 */
[----:B------:R-:W-:Y:S01]  /*35bd0*/  IADD3 R22, R29, 0x88, RZ ;  /* 0x000000881d167810 */ /* 0x000fe20007ffe0ff */
[----:B--2---:R0:W-:Y:S01]  /*35be0*/  @P4 STG.E.U16 [R12.64], R3 ;  /* 0x000000030c004986 */ /* 0x0041e2000c101504 */
[----:B------:R-:W-:-:S03]  /*35bf0*/  ISETP.LT.AND P4, PT, R25, c[0x0][0x178], !P2 ;  /* 0x00005e0019007a0c */ /* 0x000fc60005781270 */
[----:B------:R-:W-:Y:S01]  /*35c00*/  @P3 STG.E.U16 [R14.64], R23 ;  /* 0x000000170e003986 */ /* 0x000fe2000c101504 */
[----:B------:R-:W-:-:S03]  /*35c10*/  ISETP.LT.AND P3, PT, R27, c[0x0][0x178], !P2 ;  /* 0x00005e001b007a0c */ /* 0x000fc60005761270 */
[----:B------:R1:W-:Y:S01]  /*35c20*/  @P6 STG.E.U16 [R16.64], R20 ;  /* 0x0000001410006986 */ /* 0x0003e2000c101504 */
[----:B------:R-:W-:-:S03]  /*35c30*/  ISETP.LT.AND P6, PT, R28, c[0x0][0x178], !P1 ;  /* 0x00005e001c007a0c */ /* 0x000fc60004fc1270 */
[----:B------:R2:W-:Y:S01]  /*35c40*/  @P5 STG.E.U16 [R18.64], R21 ;  /* 0x0000001512005986 */ /* 0x0005e2000c101504 */
[----:B------:R-:W-:Y:S01]  /*35c50*/  ISETP.LT.AND P5, PT, R26, c[0x0][0x178], !P1 ;  /* 0x00005e001a007a0c */ /* 0x000fe20004fa1270 */
[C---:B0-----:R-:W-:Y:S01]  /*35c60*/  IMAD.WIDE R12, R0.reuse, 0x2, R8 ;  /* 0x00000002000c7825 */ /* 0x041fe200078e0208 */
[----:B-1----:R-:W-:Y:S02]  /*35c70*/  PRMT R20, R3, 0x7632, R20 ;  /* 0x0000763203147816 */ /* 0x002fe40000000014 */
[C---:B------:R-:W-:Y:S01]  /*35c80*/  IADD3 R3, R0.reuse, c[0x0][0x198], RZ ;  /* 0x0000660000037a10 */ /* 0x040fe20007ffe0ff */
[----:B------:R-:W-:Y:S01]  /*35c90*/  IMAD.WIDE R14, R0, 0x2, R6 ;  /* 0x00000002000e7825 */ /* 0x000fe200078e0206 */
[----:B--2---:R-:W-:Y:S01]  /*35ca0*/  PRMT R21, R23, 0x7632, R21 ;  /* 0x0000763217157816 */ /* 0x004fe20000000015 */
[----:B------:R0:W-:Y:S02]  /*35cb0*/  @P4 STG.E.U16 [R12.64], R20 ;  /* 0x000000140c004986 */ /* 0x0001e4000c101504 */
[----:B------:R-:W-:Y:S01]  /*35cc0*/  IMAD.WIDE R16, R3, 0x2, R4 ;  /* 0x0000000203107825 */ /* 0x000fe200078e0204 */
[----:B------:R-:W-:-:S03]  /*35cd0*/  ISETP.GE.AND P2, PT, R22, c[0x0][0x17c], PT ;  /* 0x00005f0016007a0c */ /* 0x000fc60003f46270 */
[----:B------:R-:W-:Y:S01]  /*35ce0*/  IMAD.WIDE R18, R3, 0x2, R10 ;  /* 0x0000000203127825 */ /* 0x000fe200078e020a */
[----:B------:R-:W-:Y:S01]  /*35cf0*/  IADD3 R22, R29, 0x89, RZ ;  /* 0x000000891d167810 */ /* 0x000fe20007ffe0ff */
[----:B------:R1:W-:Y:S01]  /*35d00*/  @P3 STG.E.U16 [R14.64], R21 ;  /* 0x000000150e003986 */ /* 0x0003e2000c101504 */
[----:B------:R-:W-:-:S03]  /*35d10*/  ISETP.LT.AND P4, PT, R25, c[0x0][0x178], !P1 ;  /* 0x00005e0019007a0c */ /* 0x000fc60004f81270 */
[----:B------:R2:W-:Y:S01]  /*35d20*/  @P6 STG.E.U16 [R16.64], R24 ;  /* 0x0000001810006986 */ /* 0x0005e2000c101504 */
[----:B0-----:R-:W-:Y:S01]  /*35d30*/  PRMT R20, R24, 0x7632, R20 ;  /* 0x0000763218147816 */ /* 0x001fe20000000014 */
[----:B------:R-:W-:Y:S02]  /*35d40*/  IMAD.WIDE R12, R3, 0x2, R8 ;  /* 0x00000002030c7825 */ /* 0x000fe400078e0208 */
[----:B------:R-:W3:Y:S01]  /*35d50*/  LDL.LU R23, [R1+0x530] ;  /* 0x0005300001177983 */ /* 0x000ee20000300800 */
[----:B------:R-:W-:Y:S02]  /*35d60*/  ISETP.LT.AND P3, PT, R27, c[0x0][0x178], !P1 ;  /* 0x00005e001b007a0c */ /* 0x000fe40004f61270 */
[C---:B------:R-:W-:Y:S01]  /*35d70*/  IADD3 R0, R3.reuse, c[0x0][0x198], RZ ;  /* 0x0000660003007a10 */ /* 0x040fe20007ffe0ff */
[----:B----4-:R0:W-:Y:S01]  /*35d80*/  @P5 STG.E.U16 [R18.64], R2 ;  /* 0x0000000212005986 */ /* 0x0101e2000c101504 */
[----:B-1----:R-:W-:Y:S01]  /*35d90*/  PRMT R21, R2, 0x7632, R21 ;  /* 0x0000763202157816 */ /* 0x002fe20000000015 */
[----:B------:R-:W-:-:S02]  /*35da0*/  IMAD.WIDE R14, R3, 0x2, R6 ;  /* 0x00000002030e7825 */ /* 0x000fc400078e0206 */
[----:B--2---:R-:W2:Y:S01]  /*35db0*/  LDL.LU R24, [R1+0x500] ;  /* 0x0005000001187983 */ /* 0x004ea20000300800 */
[----:B------:R-:W-:-:S03]  /*35dc0*/  ISETP.GE.AND P1, PT, R22, c[0x0][0x17c], PT ;  /* 0x00005f0016007a0c */ /* 0x000fc60003f26270 */
[----:B0-----:R-:W4:Y:S04]  /*35dd0*/  LDL.LU R2, [R1+0x480] ;  /* 0x0004800001027983 */ /* 0x001f280000300800 */
[----:B------:R-:W2:Y:S04]  /*35de0*/  LDL.LU R3, [R1+0x4a0] ;  /* 0x0004a00001037983 */ /* 0x000ea80000300800 */
[----:B------:R-:W3:Y:S01]  /*35df0*/  LDL.LU R22, [R1+0x460] ;  /* 0x0004600001167983 */ /* 0x000ee20000300800 */
[----:B------:R-:W-:Y:S01]  /*35e00*/  ISETP.LT.AND P6, PT, R28, c[0x0][0x178], !P0 ;  /* 0x00005e001c007a0c */ /* 0x000fe200047c1270 */
[----:B------:R-:W-:-:S04]  /*35e10*/  IMAD.WIDE R16, R0, 0x2, R4 ;  /* 0x0000000200107825 */ /* 0x000fc800078e0204 */
[----:B------:R-:W-:Y:S01]  /*35e20*/  IMAD.WIDE R18, R0, 0x2, R10 ;  /* 0x0000000200127825 */ /* 0x000fe200078e020a */
[----:B------:R-:W-:Y:S01]  /*35e30*/  ISETP.LT.AND P5, PT, R26, c[0x0][0x178], !P0 ;  /* 0x00005e001a007a0c */ /* 0x000fe200047a1270 */
[----:B--2---:R0:W-:Y:S04]  /*35e40*/  @P4 STG.E.U16 [R12.64], R3 ;  /* 0x000000030c004986 */ /* 0x0041e8000c101504 */
[----:B---3--:R1:W-:Y:S04]  /*35e50*/  @P3 STG.E.U16 [R14.64], R22 ;  /* 0x000000160e003986 */ /* 0x0083e8000c101504 */
[----:B------:R2:W-:Y:S01]  /*35e60*/  @P6 STG.E.U16 [R16.64], R20 ;  /* 0x0000001410006986 */ /* 0x0005e2000c101504 */
[----:B0-----:R-:W-:-:S04]  /*35e70*/  IMAD.WIDE R12, R0, 0x2, R8 ;  /* 0x00000002000c7825 */ /* 0x001fc800078e0208 */
[C---:B-1----:R-:W-:Y:S01]  /*35e80*/  IMAD.WIDE R14, R0.reuse, 0x2, R6 ;  /* 0x00000002000e7825 */ /* 0x042fe200078e0206 */
[----:B--2---:R-:W-:Y:S02]  /*35e90*/  PRMT R20, R3, 0x7632, R20 ;  /* 0x0000763203147816 */ /* 0x004fe40000000014 */
[----:B------:R-:W-:Y:S02]  /*35ea0*/  IADD3 R3, R0, c[0x0][0x198], RZ ;  /* 0x0000660000037a10 */ /* 0x000fe40007ffe0ff */
[----:B------:R-:W2:Y:S01]  /*35eb0*/  LDL.LU R0, [R1+0x550] ;  /* 0x0005500001007983 */ /* 0x000ea20000300800 */
[----:B------:R-:W-:Y:S02]  /*35ec0*/  ISETP.LT.AND P4, PT, R25, c[0x0][0x178], !P0 ;  /* 0x00005e0019007a0c */ /* 0x000fe40004781270 */
[----:B------:R-:W-:Y:S01]  /*35ed0*/  ISETP.LT.AND P3, PT, R27, c[0x0][0x178], !P0 ;  /* 0x00005e001b007a0c */ /* 0x000fe20004761270 */
[----:B------:R0:W-:Y:S01]  /*35ee0*/  @P5 STG.E.U16 [R18.64], R21 ;  /* 0x0000001512005986 */ /* 0x0001e2000c101504 */
[----:B------:R-:W-:-:S02]  /*35ef0*/  ISETP.LT.AND P6, PT, R28, c[0x0][0x178], !P2 ;  /* 0x00005e001c007a0c */ /* 0x000fc400057c1270 */
[----:B------:R-:W-:Y:S01]  /*35f00*/  ISETP.LT.AND P5, PT, R26, c[0x0][0x178], !P2 ;  /* 0x00005e001a007a0c */ /* 0x000fe200057a1270 */
[----:B------:R-:W-:Y:S01]  /*35f10*/  IMAD.WIDE R16, R3, 0x2, R4 ;  /* 0x0000000203107825 */ /* 0x000fe200078e0204 */
[----:B0-----:R-:W-:-:S03]  /*35f20*/  PRMT R21, R22, 0x7632, R21 ;  /* 0x0000763216157816 */ /* 0x001fc60000000015 */
[----:B------:R-:W-:Y:S02]  /*35f30*/  IMAD.WIDE R18, R3, 0x2, R10 ;  /* 0x0000000203127825 */ /* 0x000fe400078e020a */
[----:B------:R0:W-:Y:S01]  /*35f40*/  @P4 STG.E.U16 [R12.64], R20 ;  /* 0x000000140c004986 */ /* 0x0001e2000c101504 */
[----:B------:R-:W-:-:S03]  /*35f50*/  ISETP.LT.AND P4, PT, R25, c[0x0][0x178], !P2 ;  /* 0x00005e0019007a0c */ /* 0x000fc60005781270 */
[----:B------:R1:W-:Y:S01]  /*35f60*/  @P3 STG.E.U16 [R14.64], R21 ;  /* 0x000000150e003986 */ /* 0x0003e2000c101504 */
[----:B------:R-:W-:Y:S01]  /*35f70*/  ISETP.LT.AND P3, PT, R27, c[0x0][0x178], !P2 ;  /* 0x00005e001b007a0c */ /* 0x000fe20005761270 */
[----:B0-----:R-:W-:-:S04]  /*35f80*/  IMAD.WIDE R12, R3, 0x2, R8 ;  /* 0x00000002030c7825 */ /* 0x001fc800078e0208 */
[----:B-1----:R-:W-:Y:S01]  /*35f90*/  IMAD.WIDE R14, R3, 0x2, R6 ;  /* 0x00000002030e7825 */ /* 0x002fe200078e0206 */
        /* <DEDUP_REMOVED lines=415> */
[----:B------:R-:W-:-:S03]  /*37990*/  IADD3 R0, R3, c[0x0][0x198], RZ ;  /* 0x0000660003007a10 */ /* 0x000fc60007ffe0ff */
[----:B------:R2:W-:Y:S01]  /*379a0*/  @P5 STG.E.U16 [R16.64], R24 ;  /* 0x0000001810005986 */ /* 0x0005e2000c101504 */
[----:B0-----:R-:W-:Y:S01]  /*379b0*/  PRMT R20, R24, 0x7632, R20 ;  /* 0x0000763218147816 */ /* 0x001fe20000000014 */
[----:B------:R-:W-:Y:S02]  /*379c0*/  IMAD.WIDE R12, R3, 0x2, R8 ;  /* 0x00000002030c7825 */ /* 0x000fe400078e0208 */
[----:B------:R-:W3:Y:S01]  /*379d0*/  LDL.LU R23, [R1+0x378] ;  /* 0x0003780001177983 */ /* 0x000ee20000300800 */
[----:B------:R-:W-:-:S03]  /*379e0*/  ISETP.GE.AND P0, PT, R22, c[0x0][0x17c], PT ;  /* 0x00005f0016007a0c */ /* 0x000fc60003f06270 */
[----:B----4-:R0:W-:Y:S01]  /*379f0*/  @P6 STG.E.U16 [R18.64], R2 ;  /* 0x0000000212006986 */ /* 0x0101e2000c101504 */
[----:B-1----:R-:W-:Y:S01]  /*37a00*/  PRMT R21, R2, 0x7632, R21 ;  /* 0x0000763202157816 */ /* 0x002fe20000000015 */
[----:B------:R-:W-:Y:S02]  /*37a10*/  IMAD.WIDE R14, R3, 0x2, R6 ;  /* 0x00000002030e7825 */ /* 0x000fe400078e0206 */
[----:B--2---:R-:W2:Y:S04]  /*37a20*/  LDL.LU R24, [R1+0x368] ;  /* 0x0003680001187983 */ /* 0x004ea80000300800 */
[----:B0-----:R-:W4:Y:S04]  /*37a30*/  LDL.LU R2, [R1+0x348] ;  /* 0x0003480001027983 */ /* 0x001f280000300800 */
[----:B------:R-:W2:Y:S04]  /*37a40*/  LDL.LU R3, [R1+0x5b4] ;  /* 0x0005b40001037983 */ /* 0x000ea80000300800 */
[----:B------:R-:W3:Y:S01]  /*37a50*/  LDL.LU R22, [R1+0x5a4] ;  /* 0x0005a40001167983 */ /* 0x000ee20000300800 */
[----:B------:R-:W-:-:S02]  /*37a60*/  ISETP.LT.AND P4, PT, R25, c[0x0][0x178], !P1 ;  /* 0x00005e0019007a0c */ /* 0x000fc40004f81270 */
[----:B------:R-:W-:Y:S02]  /*37a70*/  ISETP.LT.AND P1, PT, R27, c[0x0][0x178], !P1 ;  /* 0x00005e001b007a0c */ /* 0x000fe40004f21270 */
[----:B------:R-:W-:Y:S01]  /*37a80*/  ISETP.LT.AND P5, PT, R28, c[0x0][0x178], !P3 ;  /* 0x00005e001c007a0c */ /* 0x000fe20005fa1270 */
[----:B------:R-:W-:-:S04]  /*37a90*/  IMAD.WIDE R16, R0, 0x2, R4 ;  /* 0x0000000200107825 */ /* 0x000fc800078e0204 */
[----:B------:R-:W-:Y:S01]  /*37aa0*/  IMAD.WIDE R18, R0, 0x2, R10 ;  /* 0x0000000200127825 */ /* 0x000fe200078e020a */
[----:B------:R-:W-:-:S03]  /*37ab0*/  ISETP.LT.AND P6, PT, R26, c[0x0][0x178], !P3 ;  /* 0x00005e001a007a0c */ /* 0x000fc60005fc1270 */
        /* <DEDUP_REMOVED lines=14> */
[----:B0-----:R-:W-:Y:S02]  /*37ba0*/  PRMT R21, R22, 0x7632, R21 ;  /* 0x0000763216157816 */ /* 0x001fe40000000015 */
[----:B------:R-:W-:Y:S01]  /*37bb0*/  IADD3 R22, R29, 0xa1, RZ ;  /* 0x000000a11d167810 */ /* 0x000fe20007ffe0ff */
[----:B------:R-:W-:Y:S02]  /*37bc0*/  IMAD.WIDE R18, R3, 0x2, R10 ;  /* 0x0000000203127825 */ /* 0x000fe400078e020a */
[----:B------:R0:W-:Y:S01]  /*37bd0*/  @P4 STG.E.U16 [R12.64], R20 ;  /* 0x000000140c004986 */ /* 0x0001e2000c101504 */
[----:B------:R-:W-:-:S03]  /*37be0*/  ISETP.GE.AND P1, PT, R22, c[0x0][0x17c], PT ;  /* 0x00005f0016007a0c */ /* 0x000fc60003f26270 */
[----:B------:R1:W-:Y:S01]  /*37bf0*/  @P3 STG.E.U16 [R14.64], R21 ;  /* 0x000000150e003986 */ /* 0x0003e2000c101504 */
[----:B------:R-:W-:Y:S02]  /*37c00*/  ISETP.LT.AND P4, PT, R25, c[0x0][0x178], !P2 ;  /* 0x00005e0019007a0c */ /* 0x000fe40005781270 */
        /* <DEDUP_REMOVED lines=25> */
[----:B------:R-:W-:Y:S02]  /*37da0*/  IADD3 R22, R29, 0xa2, RZ ;  /* 0x000000a21d167810 */ /* 0x000fe40007ffe0ff */
[----:B------:R-:W-:Y:S02]  /*37db0*/  ISETP.LT.AND P4, PT, R25, c[0x0][0x178], !P1 ;  /* 0x00005e0019007a0c */ /* 0x000fe40004f81270 */
[----:B------:R-:W-:Y:S02]  /*37dc0*/  ISETP.GE.AND P2, PT, R22, c[0x0][0x17c], PT ;  /* 0x00005f0016007a0c */ /* 0x000fe40003f46270 */
[----:B------:R-:W-:-:S02]  /*37dd0*/  IADD3 R22, R29, 0xa3, RZ ;  /* 0x000000a31d167810 */ /* 0x000fc40007ffe0ff */
[----:B------:R-:W-:Y:S02]  /*37de0*/  ISETP.LT.AND P3, PT, R27, c[0x0][0x178], !P1 ;  /* 0x00005e001b007a0c */ /* 0x000fe40004f61270 */
        /* <DEDUP_REMOVED lines=16> */
[----:B------:R-:W-:Y:S02]  /*37ef0*/  ISETP.LT.AND P5, PT, R28, c[0x0][0x178], !P1 ;  /* 0x00005e001c007a0c */ /* 0x000fe40004fa1270 */
[----:B---3--:R-:W-:-:S05]  /*37f00*/  PRMT R21, R22, 0x7632, R21 ;  /* 0x0000763216157816 */ /* 0x008fca0000000015 */
[----:B------:R0:W-:Y:S01]  /*37f10*/  @P6 STG.E.U16 [R18.64], R22 ;  /* 0x0000001612006986 */ /* 0x0001e2000c101504 */
[----:B------:R-:W-:Y:S01]  /*37f20*/  ISETP.LT.AND P6, PT, R26, c[0x0][0x178], !P1 ;  /* 0x00005e001a007a0c */ /* 0x000fe20004fc1270 */
[----:B------:R-:W-:Y:S01]  /*37f30*/  IMAD.WIDE R16, R0, 0x2, R4 ;  /* 0x0000000200107825 */ /* 0x000fe200078e0204 */
[----:B0-----:R-:W-:-:S03]  /*37f40*/  IADD3 R22, R29, 0xa4, RZ ;  /* 0x000000a41d167810 */ /* 0x001fc60007ffe0ff */
[----:B------:R-:W-:Y:S01]  /*37f50*/  IMAD.WIDE R18, R0, 0x2, R10 ;  /* 0x0000000200127825 */ /* 0x000fe200078e020a */
        /* <DEDUP_REMOVED lines=89> */
[----:B------:R-:W-:-:S02]  /*384f0*/  ISETP.LT.AND P3, PT, R27, c[0x0][0x178], !P1 ;  /* 0x00005e001b007a0c */ /* 0x000fc40004f61270 */
[----:B------:R-:W-:Y:S02]  /*38500*/  IADD3 R22, R29, 0xa9, RZ ;  /* 0x000000a91d167810 */ /* 0x000fe40007ffe0ff */
        /* <DEDUP_REMOVED lines=23> */
[----:B------:R-:W-:Y:S01]  /*38680*/  ISETP.GE.AND P4, PT, R22, c[0x0][0x17c], PT ;  /* 0x00005f0016007a0c */ /* 0x000fe20003f86270 */
[----:B--2---:R0:W-:Y:S01]  /*38690*/  @P3 STG.E.U16 [R12.64], R3 ;  /* 0x000000030c003986 */ /* 0x0041e2000c101504 */
[----:B------:R-:W-:Y:S02]  /*386a0*/  ISETP.LT.AND P3, PT, R25, c[0x0][0x178], !P1 ;  /* 0x00005e0019007a0c */ /* 0x000fe40004f61270 */
[----:B------:R-:W-:Y:S01]  /*386b0*/  ISETP.LT.AND P1, PT, R27, c[0x0][0x178], !P1 ;  /* 0x00005e001b007a0c */ /* 0x000fe20004f21270 */
[----:B------:R-:W-:Y:S04]  /*386c0*/  @P2 STG.E.U16 [R14.64], R23 ;  /* 0x000000170e002986 */ /* 0x000fe8000c101504 */
        /* <DEDUP_REMOVED lines=8> */
[----:B--2---:R-:W-:-:S03]  /*38750*/  PRMT R21, R23, 0x7632, R21 ;  /* 0x0000763217157816 */ /* 0x004fc60000000015 */
[C---:B------:R-:W-:Y:S01]  /*38760*/  IMAD.WIDE R16, R3.reuse, 0x2, R4 ;  /* 0x0000000203107825 */ /* 0x040fe200078e0204 */
[----:B------:R0:W-:Y:S03]  /*38770*/  @P3 STG.E.U16 [R12.64], R20 ;  /* 0x000000140c003986 */ /* 0x0001e6000c101504 */
[C---:B------:R-:W-:Y:S01]  /*38780*/  IMAD.WIDE R18, R3.reuse, 0x2, R10 ;  /* 0x0000000203127825 */ /* 0x040fe200078e020a */
[----:B------:R1:W-:Y:S01]  /*38790*/  @P1 STG.E.U16 [R14.64], R21 ;  /* 0x000000150e001986 */ /* 0x0003e2000c101504 */
[----:B------:R-:W-:-:S03]  /*387a0*/  IADD3 R0, R3, c[0x0][0x198], RZ ;  /* 0x0000660003007a10 */ /* 0x000fc60007ffe0ff */
[----:B------:R2:W-:Y:S01]  /*387b0*/  @P5 STG.E.U16 [R16.64], R24 ;  /* 0x0000001810005986 */ /* 0x0005e2000c101504 */
[----:B0-----:R-:W-:-:S03]  /*387c0*/  PRMT R20, R24, 0x7632, R20 ;  /* 0x0000763218147816 */ /* 0x001fc60000000014 */
[----:B----4-:R0:W-:Y:S01]  /*387d0*/  @P6 STG.E.U16 [R18.64], R2 ;  /* 0x0000000212006986 */ /* 0x0101e2000c101504 */
[----:B------:R-:W-:Y:S01]  /*387e0*/  IMAD.WIDE R12, R3, 0x2, R8 ;  /* 0x00000002030c7825 */ /* 0x000fe200078e0208 */
[----:B-1----:R-:W-:-:S03]  /*387f0*/  PRMT R21, R2, 0x7632, R21 ;  /* 0x0000763202157816 */ /* 0x002fc60000000015 */
[----:B------:R-:W-:Y:S01]  /*38800*/  IMAD.WIDE R14, R3, 0x2, R6 ;  /* 0x00000002030e7825 */ /* 0x000fe200078e0206 */
[----:B--2---:R-:W2:Y:S04]  /*38810*/  LDL.LU R24, [R1+0x5c8] ;  /* 0x0005c80001187983 */ /* 0x004ea80000300800 */
[----:B------:R-:W3:Y:S04]  /*38820*/  LDL.LU R23, [R1+0x598] ;  /* 0x0005980001177983 */ /* 0x000ee80000300800 */
[----:B0-----:R-:W4:Y:S04]  /*38830*/  LDL.LU R2, [R1+0x578] ;  /* 0x0005780001027983 */ /* 0x001f280000300800 */
[----:B------:R-:W2:Y:S01]  /*38840*/  LDL.LU R3, [R1+0x528] ;  /* 0x0005280001037983 */ /* 0x000ea20000300800 */
[----:B------:R-:W-:-:S02]  /*38850*/  ISETP.LT.AND P1, PT, R25, c[0x0][0x178], !P4 ;  /* 0x00005e0019007a0c */ /* 0x000fc40006721270 */
[----:B------:R-:W-:-:S11]  /*38860*/  ISETP.LT.AND P4, PT, R27, c[0x0][0x178], !P4 ;  /* 0x00005e001b007a0c */ /* 0x000fd60006781270 */
[----:B--2---:R0:W-:Y:S04]  /*38870*/  @P1 STG.E.U16 [R12.64], R3 ;  /* 0x000000030c001986 */ /* 0x0041e8000c101504 */
[----:B0-----:R-:W2:Y:S01]  /*38880*/  LDL R13, [R1+0x478] ;  /* 0x00047800010d7983 */ /* 0x001ea20000100800 */
[----:B------:R-:W-:-:S04]  /*38890*/  IADD3 R22, R29, 0xab, RZ ;  /* 0x000000ab1d167810 */ /* 0x000fc80007ffe0ff */
[----:B------:R-:W-:-:S04]  /*388a0*/  ISETP.GE.AND P2, PT, R22, c[0x0][0x17c], PT ;  /* 0x00005f0016007a0c */ /* 0x000fc80003f46270 */
[----:B------:R-:W-:Y:S02]  /*388b0*/  ISETP.LT.AND P5, PT, R28, c[0x0][0x178], !P2 ;  /* 0x00005e001c007a0c */ /* 0x000fe400057a1270 */
[----:B------:R-:W-:Y:S02]  /*388c0*/  ISETP.LT.AND P6, PT, R26, c[0x0][0x178], !P2 ;  /* 0x00005e001a007a0c */ /* 0x000fe400057c1270 */
[----:B------:R-:W-:Y:S01]  /*388d0*/  IADD3 R22, R29, 0xac, RZ ;  /* 0x000000ac1d167810 */ /* 0x000fe20007ffe0ff */
[----:B--2---:R0:W-:Y:S04]  /*388e0*/  @P4 STG.E.U16 [R14.64], R13 ;  /* 0x0000000d0e004986 */ /* 0x0041e8000c101504 */
[----:B0-----:R-:W2:Y:S01]  /*388f0*/  LDL.LU R15, [R1+0x478] ;  /* 0x00047800010f7983 */ /* 0x001ea20000300800 */
[----:B------:R-:W-:Y:S01]  /*38900*/  ISETP.LT.AND P3, PT, R25, c[0x0][0x178], !P2 ;  /* 0x00005e0019007a0c */ /* 0x000fe20005761270 */
[----:B------:R-:W-:Y:S01]  /*38910*/  IMAD.WIDE R16, R0, 0x2, R4 ;  /* 0x0000000200107825 */ /* 0x000fe200078e0204 */
[----:B------:R-:W-:-:S03]  /*38920*/  ISETP.GE.AND P1, PT, R22, c[0x0][0x17c], PT ;  /* 0x00005f0016007a0c */ /* 0x000fc60003f26270 */
[----:B------:R-:W-:Y:S01]  /*38930*/  IMAD.WIDE R18, R0, 0x2, R10 ;  /* 0x0000000200127825 */ /* 0x000fe200078e020a */
[----:B------:R-:W-:Y:S01]  /*38940*/  ISETP.LT.AND P2, PT, R27, c[0x0][0x178], !P2 ;  /* 0x00005e001b007a0c */ /* 0x000fe20005741270 */
[----:B------:R0:W-:Y:S01]  /*38950*/  @P5 STG.E.U16 [R16.64], R20 ;  /* 0x0000001410005986 */ /* 0x0001e2000c101504 */
[----:B------:R-:W-:Y:S01]  /*38960*/  ISETP.LT.AND P4, PT, R28, c[0x0][0x178], !P1 ;  /* 0x00005e001c007a0c */ /* 0x000fe20004f81270 */
[----:B------:R-:W-:Y:S01]  /*38970*/  IMAD.WIDE R12, R0, 0x2, R8 ;  /* 0x00000002000c7825 */ /* 0x000fe200078e0208 */
[----:B------:R-:W-:Y:S01]  /*38980*/  PRMT R14, R3, 0x7632, R14 ;  /* 0x00007632030e7816 */ /* 0x000fe2000000000e */
[----:B------:R1:W-:Y:S01]  /*38990*/  @P6 STG.E.U16 [R18.64], R21 ;  /* 0x0000001512006986 */ /* 0x0003e2000c101504 */
[----:B------:R-:W-:Y:S02]  /*389a0*/  ISETP.LT.AND P5, PT, R26, c[0x0][0x178], !P1 ;  /* 0x00005e001a007a0c */ /* 0x000fe40004fa1270 */
[----:B------:R-:W-:Y:S02]  /*389b0*/  ISETP.LT.AND P6, PT, R25, c[0x0][0x178], !P1 ;  /* 0x00005e0019007a0c */ /* 0x000fe40004fc1270 */
[----:B------:R-:W-:Y:S01]  /*389c0*/  IADD3 R3, R0, c[0x0][0x198], RZ ;  /* 0x0000660000037a10 */ /* 0x000fe20007ffe0ff */
[----:B------:R3:W-:Y:S04]  /*389d0*/  @P3 STG.E.U16 [R12.64], R14 ;  /* 0x0000000e0c003986 */ /* 0x0007e8000c101504 */
[----:B0-----:R-:W-:-:S04]  /*389e0*/  IMAD.WIDE R16, R3, 0x2, R10 ;  /* 0x0000000203107825 */ /* 0x001fc800078e020a */
[----:B-1----:R-:W-:-:S04]  /*389f0*/  IMAD.WIDE R18, R3, 0x2, R8 ;  /* 0x0000000203127825 */ /* 0x002fc800078e0208 */
[----:B---3--:R-:W-:Y:S01]  /*38a00*/  IMAD.WIDE R12, R0, 0x2, R6 ;  /* 0x00000002000c7825 */ /* 0x008fe200078e0206 */
[----:B----4-:R-:W-:Y:S02]  /*38a10*/  PRMT R22, R2, 0x7632, R22 ;  /* 0x0000763202167816 */ /* 0x010fe40000000016 */
[----:B------:R-:W-:Y:S02]  /*38a20*/  IADD3 R0, R3, c[0x0][0x198], RZ ;  /* 0x0000660003007a10 */ /* 0x000fe40007ffe0ff */
[----:B--2---:R-:W-:Y:S01]  /*38a30*/  PRMT R20, R15, 0x7632, R20 ;  /* 0x000076320f147816 */ /* 0x004fe20000000014 */
[----:B------:R-:W-:-:S04]  /*38a40*/  IMAD.WIDE R14, R3, 0x2, R4 ;  /* 0x00000002030e7825 */ /* 0x000fc800078e0204 */
[----:B------:R0:W-:Y:S04]  /*38a50*/  @P2 STG.E.U16 [R12.64], R20 ;  /* 0x000000140c002986 */ /* 0x0001e8000c101504 */
[----:B------:R1:W-:Y:S04]  /*38a60*/  @P4 STG.E.U16 [R14.64], R24 ;  /* 0x000000180e004986 */ /* 0x0003e8000c101504 */
[----:B------:R-:W-:Y:S01]  /*38a70*/  @P5 STG.E.U16 [R16.64], R23 ;  /* 0x0000001710005986 */ /* 0x000fe2000c101504 */
[----:B0-----:R-:W-:-:S03]  /*38a80*/  PRMT R20, R24, 0x7632, R20 ;  /* 0x0000763218147816 */ /* 0x001fc60000000014 */
[----:B------:R0:W-:Y:S01]  /*38a90*/  @P6 STG.E.U16 [R18.64], R2 ;  /* 0x0000000212006986 */ /* 0x0001e2000c101504 */
[----:B------:R-:W-:-:S03]  /*38aa0*/  IMAD.WIDE R12, R3, 0x2, R6 ;  /* 0x00000002030c7825 */ /* 0x000fc600078e0206 */
[----:B-1----:R-:W2:Y:S04]  /*38ab0*/  LDL.LU R24, [R1+0x5b8] ;  /* 0x0005b80001187983 */ /* 0x002ea80000300800 */
[----:B0-----:R-:W3:Y:S04]  /*38ac0*/  LDL.LU R2, [R1+0x5a8] ;  /* 0x0005a80001027983 */ /* 0x001ee80000300800 */
[----:B------:R-:W4:Y:S01]  /*38ad0*/  LDL R3, [R1+0x568] ;  /* 0x0005680001037983 */ /* 0x000f220000100800 */
[----:B------:R-:W-:Y:S02]  /*38ae0*/  IADD3 R21, R29, 0xad, RZ ;  /* 0x000000ad1d157810 */ /* 0x000fe40007ffe0ff */
[----:B------:R-:W-:-:S02]  /*38af0*/  ISETP.LT.AND P2, PT, R27, c[0x0][0x178], !P1 ;  /* 0x00005e001b007a0c */ /* 0x000fc40004f41270 */
[----:B------:R-:W-:Y:S02]  /*38b00*/  ISETP.GE.AND P3, PT, R21, c[0x0][0x17c], PT ;  /* 0x00005f0015007a0c */ /* 0x000fe40003f66270 */
[----:B------:R-:W-:Y:S02]  /*38b10*/  PRMT R21, R23, 0x7632, R21 ;  /* 0x0000763217157816 */ /* 0x000fe40000000015 */
[----:B------:R-:W-:Y:S02]  /*38b20*/  ISETP.LT.AND P4, PT, R28, c[0x0][0x178], !P3 ;  /* 0x00005e001c007a0c */ /* 0x000fe40005f81270 */
[----:B------:R-:W-:Y:S02]  /*38b30*/  ISETP.LT.AND P5, PT, R26, c[0x0][0x178], !P3 ;  /* 0x00005e001a007a0c */ /* 0x000fe40005fa1270 */
[----:B------:R-:W-:Y:S01]  /*38b40*/  IADD3 R23, R29, 0xae, RZ ;  /* 0x000000ae1d177810 */ /* 0x000fe20007ffe0ff */
[----:B------:R-:W-:-:S03]  /*38b50*/  IMAD.WIDE R14, R0, 0x2, R4 ;  /* 0x00000002000e7825 */ /* 0x000fc600078e0204 */
[----:B------:R-:W-:Y:S02]  /*38b60*/  ISETP.GE.AND P1, PT, R23, c[0x0][0x17c], PT ;  /* 0x00005f0017007a0c */ /* 0x000fe40003f26270 */
[----:B------:R-:W2:Y:S01]  /*38b70*/  LDL.LU R23, [R1+0x5d8] ;  /* 0x0005d80001177983 */ /* 0x000ea20000300800 */
[----:B------:R-:W-:-:S03]  /*38b80*/  IMAD.WIDE R16, R0, 0x2, R10 ;  /* 0x0000000200107825 */ /* 0x000fc600078e020a */
[----:B----4-:R0:W-:Y:S04]  /*38b90*/  @P2 STG.E.U16 [R12.64], R3 ;  /* 0x000000030c002986 */ /* 0x0101e8000c101504 */
[----:B------:R-:W-:Y:S04]  /*38ba0*/  @P4 STG.E.U16 [R14.64], R20 ;  /* 0x000000140e004986 */ /* 0x000fe8000c101504 */
[----:B0-----:R-:W4:Y:S04]  /*38bb0*/  LDL.LU R13, [R1+0x568] ;  /* 0x00056800010d7983 */ /* 0x001f280000300800 */
[----:B------:R0:W-:Y:S04]  /*38bc0*/  @P5 STG.E.U16 [R16.64], R21 ;  /* 0x0000001510005986 */ /* 0x0001e8000c101504 */
[----:B0-----:R-:W3:Y:S01]  /*38bd0*/  LDL.LU R21, [R1+0x5e8] ;  /* 0x0005e80001157983 */ /* 0x001ee20000300800 */
[----:B------:R-:W-:Y:S01]  /*38be0*/  ISETP.LT.AND P6, PT, R25, c[0x0][0x178], !P3 ;  /* 0x00005e0019007a0c */ /* 0x000fe20005fc1270 */
[----:B------:R-:W-:Y:S01]  /*38bf0*/  IMAD.WIDE R18, R0, 0x2, R8 ;  /* 0x0000000200127825 */ /* 0x000fe200078e0208 */
[----:B------:R-:W-:-:S02]  /*38c00*/  ISETP.LT.AND P2, PT, R27, c[0x0][0x178], !P3 ;  /* 0x00005e001b007a0c */ /* 0x000fc40005f41270 */
[----:B------:R-:W-:Y:S02]  /*38c10*/  ISETP.LT.AND P3, PT, R28, c[0x0][0x178], !P1 ;  /* 0x00005e001c007a0c */ /* 0x000fe40004f61270 */
[----:B------:R-:W-:Y:S02]  /*38c20*/  ISETP.LT.AND P5, PT, R26, c[0x0][0x178], !P1 ;  /* 0x00005e001a007a0c */ /* 0x000fe40004fa1270 */
[----:B------:R-:W-:Y:S02]  /*38c30*/  IADD3 R12, R29, 0xaf, RZ ;  /* 0x000000af1d0c7810 */ /* 0x000fe40007ffe0ff */
[----:B------:R-:W-:-:S03]  /*38c40*/  IADD3 R3, R0, c[0x0][0x198], RZ ;  /* 0x0000660000037a10 */ /* 0x000fc60007ffe0ff */
[----:B------:R0:W-:Y:S01]  /*38c50*/  @P6 STG.E.U16 [R18.64], R22 ;  /* 0x0000001612006986 */ /* 0x0001e2000c101504 */
[----:B------:R-:W-:Y:S02]  /*38c60*/  ISETP.LT.AND P6, PT, R25, c[0x0][0x178], !P1 ;  /* 0x00005e0019007a0c */ /* 0x000fe40004fc1270 */
[----:B------:R-:W-:Y:S01]  /*38c70*/  ISETP.GE.AND P4, PT, R12, c[0x0][0x17c], PT ;  /* 0x00005f000c007a0c */ /* 0x000fe20003f86270 */
[----:B------:R-:W-:-:S04]  /*38c80*/  IMAD.WIDE R14, R3, 0x2, R4 ;  /* 0x00000002030e7825 */ /* 0x000fc800078e0204 */
[----:B------:R-:W-:-:S04]  /*38c90*/  IMAD.WIDE R16, R3, 0x2, R10 ;  /* 0x0000000203107825 */ /* 0x000fc800078e020a */
[----:B0-----:R-:W-:Y:S01]  /*38ca0*/  IMAD.WIDE R18, R3, 0x2, R8 ;  /* 0x0000000203127825 */ /* 0x001fe200078e0208 */
[----:B--2---:R-:W-:Y:S02]  /*38cb0*/  PRMT R22, R24, 0x7632, R22 ;  /* 0x0000763218167816 */ /* 0x004fe40000000016 */
[----:B----4-:R-:W-:Y:S01]  /*38cc0*/  PRMT R20, R13, 0x7632, R20 ;  /* 0x000076320d147816 */ /* 0x010fe20000000014 */
[----:B------:R-:W-:-:S05]  /*38cd0*/  IMAD.WIDE R12, R0, 0x2, R6 ;  /* 0x00000002000c7825 */ /* 0x000fca00078e0206 */
[----:B------:R-:W-:Y:S04]  /*38ce0*/  @P2 STG.E.U16 [R12.64], R20 ;  /* 0x000000140c002986 */ /* 0x000fe8000c101504 */
[----:B---3--:R-:W-:Y:S04]  /*38cf0*/  @P3 STG.E.U16 [R14.64], R21 ;  /* 0x000000150e003986 */ /* 0x008fe8000c101504 */
[----:B------:R-:W-:Y:S04]  /*38d00*/  @P5 STG.E.U16 [R16.64], R23 ;  /* 0x0000001710005986 */ /* 0x000fe8000c101504 */
[----:B------:R0:W-:Y:S04]  /*38d10*/  @P6 STG.E.U16 [R18.64], R24 ;  /* 0x0000001812006986 */ /* 0x0001e8000c101504 */
[----:B0-----:R-:W2:Y:S01]  /*38d20*/  LDL.LU R24, [R1+0x37c] ;  /* 0x00037c0001187983 */ /* 0x001ea20000300800 */
[----:B------:R-:W-:-:S02]  /*38d30*/  IADD3 R0, R29, 0xb0, RZ ;  /* 0x000000b01d007810 */ /* 0x000fc40007ffe0ff */
[----:B------:R-:W-:Y:S02]  /*38d40*/  ISETP.LT.AND P3, PT, R27, c[0x0][0x178], !P1 ;  /* 0x00005e001b007a0c */ /* 0x000fe40004f61270 */
[----:B------:R-:W-:Y:S02]  /*38d50*/  ISETP.LT.AND P1, PT, R28, c[0x0][0x178], !P4 ;  /* 0x00005e001c007a0c */ /* 0x000fe40006721270 */
[----:B------:R-:W-:Y:S02]  /*38d60*/  ISETP.GE.AND P2, PT, R0, c[0x0][0x17c], PT ;  /* 0x00005f0000007a0c */ /* 0x000fe40003f46270 */
[----:B------:R-:W-:Y:S02]  /*38d70*/  PRMT R0, R21, 0x7632, R0 ;  /* 0x0000763215007816 */ /* 0x000fe40000000000 */
[C---:B------:R-:W-:Y:S01]  /*38d80*/  IADD3 R21, R3.reuse, c[0x0][0x198], RZ ;  /* 0x0000660003157a10 */ /* 0x040fe20007ffe0ff */
[----:B------:R-:W-:Y:S01]  /*38d90*/  IMAD.WIDE R12, R3, 0x2, R6 ;  /* 0x00000002030c7825 */ /* 0x000fe200078e0206 */
[----:B------:R-:W-:-:S03]  /*38da0*/  ISETP.LT.AND P5, PT, R26, c[0x0][0x178], !P4 ;  /* 0x00005e001a007a0c */ /* 0x000fc600067a1270 */
[----:B------:R-:W-:Y:S01]  /*38db0*/  IMAD.WIDE R14, R21, 0x2, R4 ;  /* 0x00000002150e7825 */ /* 0x000fe200078e0204 */
[----:B--2---:R0:W-:Y:S04]  /*38dc0*/  STL [R1+0x14e8], R24 ;  /* 0x0014e81801007387 */ /* 0x0041e80000100800 */
[----:B0-----:R-:W2:Y:S01]  /*38dd0*/  LDL R24, [R1+0x39c] ;  /* 0x00039c0001187983 */ /* 0x001ea20000100800 */
[----:B------:R-:W-:Y:S02]  /*38de0*/  ISETP.LT.AND P6, PT, R25, c[0x0][0x178], !P4 ;  /* 0x00005e0019007a0c */ /* 0x000fe400067c1270 */
[----:B------:R-:W-:Y:S01]  /*38df0*/  ISETP.LT.AND P4, PT, R27, c[0x0][0x178], !P4 ;  /* 0x00005e001b007a0c */ /* 0x000fe20006781270 */
[----:B------:R-:W-:Y:S01]  /*38e00*/  @P3 STG.E.U16 [R12.64], R2 ;  /* 0x000000020c003986 */ /* 0x000fe2000c101504 */
[----:B------:R-:W-:-:S03]  /*38e10*/  PRMT R20, R23, 0x7632, R20 ;  /* 0x0000763217147816 */ /* 0x000fc60000000014 */
[----:B------:R0:W-:Y:S01]  /*38e20*/  @P1 STG.E.U16 [R14.64], R0 ;  /* 0x000000000e001986 */ /* 0x0001e2000c101504 */
[----:B------:R-:W-:Y:S01]  /*38e30*/  ISETP.LT.AND P1, PT, R28, c[0x0][0x178], !P2 ;  /* 0x00005e001c007a0c */ /* 0x000fe20005721270 */
[----:B------:R-:W-:Y:S01]  /*38e40*/  IMAD.WIDE R16, R21, 0x2, R10 ;  /* 0x0000000215107825 */ /* 0x000fe200078e020a */
[----:B------:R-:W-:-:S03]  /*38e50*/  IADD3 R23, R29, 0xb1, RZ ;  /* 0x000000b11d177810 */ /* 0x000fc60007ffe0ff */
[C---:B------:R-:W-:Y:S01]  /*38e60*/  IMAD.WIDE R18, R21.reuse, 0x2, R8 ;  /* 0x0000000215127825 */ /* 0x040fe200078e0208 */
[----:B------:R1:W-:Y:S01]  /*38e70*/  @P5 STG.E.U16 [R16.64], R20 ;  /* 0x0000001410005986 */ /* 0x0003e2000c101504 */
[C---:B0-----:R-:W-:Y:S02]  /*38e80*/  IADD3 R0, R21.reuse, c[0x0][0x198], RZ ;  /* 0x0000660015007a10 */ /* 0x041fe40007ffe0ff */
[----:B------:R-:W-:Y:S01]  /*38e90*/  IMAD.WIDE R12, R21, 0x2, R6 ;  /* 0x00000002150c7825 */ /* 0x000fe200078e0206 */
[----:B------:R-:W-:Y:S01]  /*38ea0*/  PRMT R14, R2, 0x7632, R14 ;  /* 0x00007632020e7816 */ /* 0x000fe2000000000e */
[----:B------:R0:W-:Y:S01]  /*38eb0*/  @P6 STG.E.U16 [R18.64], R22 ;  /* 0x0000001612006986 */ /* 0x0001e2000c101504 */
[----:B------:R-:W-:Y:S01]  /*38ec0*/  ISETP.GE.AND P3, PT, R23, c[0x0][0x17c], PT ;  /* 0x00005f0017007a0c */ /* 0x000fe20003f66270 */
[----:B-1----:R-:W-:Y:S02]  /*38ed0*/  IMAD.WIDE R16, R0, 0x2, R4 ;  /* 0x0000000200107825 */ /* 0x002fe400078e0204 */
[----:B------:R-:W3:Y:S04]  /*38ee0*/  LDL R23, [R1+0xfe8] ;  /* 0x000fe80001177983 */ /* 0x000ee80000100800 */
[----:B------:R-:W-:Y:S04]  /*38ef0*/  @P4 STG.E.U16 [R12.64], R14 ;  /* 0x0000000e0c004986 */ /* 0x000fe8000c101504 */
[----:B0-----:R-:W4:Y:S04]  /*38f00*/  LDL.LU R22, [R1+0x34c] ;  /* 0x00034c0001167983 */ /* 0x001f280000300800 */
[----:B------:R-:W4:Y:S04]  /*38f10*/  LDL.LU R25, [R1+0x44c] ;  /* 0x00044c0001197983 */ /* 0x000f280000300800 */
[----:B------:R-:W4:Y:S04]  /*38f20*/  LDL.LU R2, [R1+0x3ac] ;  /* 0x0003ac0001027983 */ /* 0x000f280000300800 */
[----:B------:R-:W4:Y:S04]  /*38f30*/  LDL.LU R21, [R1+0x36c] ;  /* 0x00036c0001157983 */ /* 0x000f280000300800 */
[----:B--2---:R0:W-:Y:S04]  /*38f40*/  @P1 STG.E.U16 [R16.64], R24 ;  /* 0x0000001810001986 */ /* 0x0041e8000c101504 */
[----:B0-----:R-:W2:Y:S01]  /*38f50*/  LDL.LU R24, [R1+0x14e8] ;  /* 0x0014e80001187983 */ /* 0x001ea20000300800 */
[----:B------:R-:W-:Y:S01]  /*38f60*/  ISETP.LT.AND P5, PT, R26, c[0x0][0x178], !P2 ;  /* 0x00005e001a007a0c */ /* 0x000fe200057a1270 */
[----:B------:R-:W-:-:S04]  /*38f70*/  IMAD.WIDE R14, R0, 0x2, R10 ;  /* 0x00000002000e7825 */ /* 0x000fc800078e020a */
[----:B------:R-:W-:Y:S01]  /*38f80*/  IMAD.WIDE R12, R0, 0x2, R8 ;  /* 0x00000002000c7825 */ /* 0x000fe200078e0208 */
[----:B---3--:R-:W-:-:S07]  /*38f90*/  ISETP.LT.AND P6, PT, R23, c[0x0][0x178], !P2 ;  /* 0x00005e0017007a0c */ /* 0x008fce00057c1270 */
[----:B--2---:R0:W-:Y:S04]  /*38fa0*/  @P5 STG.E.U16 [R14.64], R24 ;  /* 0x000000180e005986 */ /* 0x0041e8000c101504 */
[----:B0-----:R-:W2:Y:S01]  /*38fb0*/  LDL.LU R15, [R1+0x39c] ;  /* 0x00039c00010f7983 */ /* 0x001ea20000300800 */
[----:B------:R-:W-:Y:S01]  /*38fc0*/  ISETP.LT.AND P2, PT, R27, c[0x0][0x178], !P2 ;  /* 0x00005e001b007a0c */ /* 0x000fe20005741270 */
[----:B------:R-:W-:Y:S01]  /*38fd0*/  IMAD.WIDE R16, R0, 0x2, R6 ;  /* 0x0000000200107825 */ /* 0x000fe200078e0206 */
[----:B------:R-:W-:Y:S01]  /*38fe0*/  ISETP.LT.AND P5, PT, R28, c[0x0][0x178], !P3 ;  /* 0x00005e001c007a0c */ /* 0x000fe20005fa1270 */
[----:B----4-:R0:W-:Y:S01]  /*38ff0*/  @P6 STG.E.U16 [R12.64], R21 ;  /* 0x000000150c006986 */ /* 0x0101e2000c101504 */
[----:B------:R-:W-:Y:S02]  /*39000*/  ISETP.LT.AND P6, PT, R26, c[0x0][0x178], !P3 ;  /* 0x00005e001a007a0c */ /* 0x000fe40005fc1270 */
[----:B------:R-:W-:-:S02]  /*39010*/  IADD3 R0, R0, c[0x0][0x198], RZ ;  /* 0x0000660000007a10 */ /* 0x000fc40007ffe0ff */
[----:B------:R-:W-:Y:S02]  /*39020*/  PRMT R20, R24, 0x7632, R20 ;  /* 0x0000763218147816 */ /* 0x000fe40000000014 */
[----:B------:R-:W-:Y:S01]  /*39030*/  IADD3 R3, R29, 0xb2, RZ ;  /* 0x000000b21d037810 */ /* 0x000fe20007ffe0ff */
[----:B------:R-:W3:Y:S04]  /*39040*/  LDL.LU R24, [R1+0x38c] ;  /* 0x00038c0001187983 */ /* 0x000ee80000300800 */
[----:B------:R1:W-:Y:S01]  /*39050*/  @P2 STG.E.U16 [R16.64], R22 ;  /* 0x0000001610002986 */ /* 0x0003e2000c101504 */
[----:B------:R-:W-:Y:S02]  /*39060*/  ISETP.LT.AND P2, PT, R23, c[0x0][0x178], !P3 ;  /* 0x00005e0017007a0c */ /* 0x000fe40005f41270 */
[----:B------:R-:W-:-:S02]  /*39070*/  PRMT R18, R21, 0x7632, R18 ;  /* 0x0000763215127816 */ /* 0x000fc40000000012 */
[----:B0-----:R-:W4:Y:S01]  /*39080*/  LDL.LU R21, [R1+0x35c] ;  /* 0x00035c0001157983 */ /* 0x001f220000300800 */
[----:B------:R-:W-:Y:S01]  /*39090*/  ISETP.LT.AND P3, PT, R27, c[0x0][0x178], !P3 ;  /* 0x00005e001b007a0c */ /* 0x000fe20005f61270 */
[C---:B------:R-:W-:Y:S01]  /*390a0*/  IMAD.WIDE R12, R0.reuse, 0x2, R10 ;  /* 0x00000002000c7825 */ /* 0x040fe200078e020a */
[----:B------:R-:W-:Y:S02]  /*390b0*/  ISETP.GE.AND P4, PT, R3, c[0x0][0x17c], PT ;  /* 0x00005f0003007a0c */ /* 0x000fe40003f86270 */
[----:B------:R-:W-:Y:S01]  /*390c0*/  IADD3 R3, R29, 0xb3, RZ ;  /* 0x000000b31d037810 */ /* 0x000fe20007ffe0ff */
[----:B-1----:R-:W-:-:S03]  /*390d0*/  IMAD.WIDE R16, R0, 0x2, R8 ;  /* 0x0000000200107825 */ /* 0x002fc600078e0208 */
[----:B------:R-:W-:Y:S02]  /*390e0*/  ISETP.GE.AND P1, PT, R3, c[0x0][0x17c], PT ;  /* 0x00005f0003007a0c */ /* 0x000fe40003f26270 */
[----:B------:R-:W-:Y:S02]  /*390f0*/  PRMT R3, R22, 0x7632, R3 ;  /* 0x0000763216037816 */ /* 0x000fe40000000003 */
[----:B------:R-:W3:Y:S01]  /*39100*/  LDL.LU R22, [R1+0x49c] ;  /* 0x00049c0001167983 */ /* 0x000ee20000300800 */
[----:B--2---:R-:W-:Y:S01]  /*39110*/  PRMT R19, R15, 0x7632, R19 ;  /* 0x000076320f137816 */ /* 0x004fe20000000013 */
[----:B------:R-:W-:-:S05]  /*39120*/  IMAD.WIDE R14, R0, 0x2, R4 ;  /* 0x00000002000e7825 */ /* 0x000fca00078e0204 */
[----:B------:R-:W-:Y:S01]  /*39130*/  @P5 STG.E.U16 [R14.64], R19 ;  /* 0x000000130e005986 */ /* 0x000fe2000c101504 */
[----:B------:R-:W-:-:S03]  /*39140*/  ISETP.LT.AND P5, PT, R28, c[0x0][0x178], !P4 ;  /* 0x00005e001c007a0c */ /* 0x000fc600067a1270 */
[----:B------:R0:W-:Y:S04]  /*39150*/  @P6 STG.E.U16 [R12.64], R20 ;  /* 0x000000140c006986 */ /* 0x0001e8000c101504 */
[----:B------:R1:W-:Y:S01]  /*39160*/  @P2 STG.E.U16 [R16.64], R18 ;  /* 0x0000001210002986 */ /* 0x0003e2000c101504 */
[C---:B0-----:R-:W-:Y:S01]  /*39170*/  IMAD.WIDE R12, R0.reuse, 0x2, R6 ;  /* 0x00000002000c7825 */ /* 0x041fe200078e0206 */
[----:B-1----:R-:W-:-:S04]  /*39180*/  IADD3 R16, R0, c[0x0][0x198], RZ ;  /* 0x0000660000107a10 */ /* 0x002fc80007ffe0ff */
[----:B------:R0:W-:Y:S01]  /*39190*/  @P3 STG.E.U16 [R12.64], R3 ;  /* 0x000000030c003986 */ /* 0x0001e2000c101504 */
[----:B------:R-:W-:-:S04]  /*391a0*/  IADD3 R0, R29, 0xb4, RZ ;  /* 0x000000b41d007810 */ /* 0x000fc80007ffe0ff */
[----:B------:R-:W-:Y:S02]  /*391b0*/  ISETP.GE.AND P6, PT, R0, c[0x0][0x17c], PT ;  /* 0x00005f0000007a0c */ /* 0x000fe40003fc6270 */
[----:B------:R-:W-:Y:S01]  /*391c0*/  PRMT R0, R25, 0x7632, R0 ;  /* 0x0000763219007816 */ /* 0x000fe20000000000 */
[----:B0-----:R-:W-:-:S05]  /*391d0*/  IMAD.WIDE R12, R16, 0x2, R4 ;  /* 0x00000002100c7825 */ /* 0x001fca00078e0204 */
[----:B------:R0:W-:Y:S04]  /*391e0*/  @P5 STG.E.U16 [R12.64], R25 ;  /* 0x000000190c005986 */ /* 0x0001e8000c101504 */
[----:B0-----:R-:W2:Y:S01]  /*391f0*/  LDL.LU R25, [R1+0x45c] ;  /* 0x00045c0001197983 */ /* 0x001ea20000300800 */
[----:B------:R-:W-:Y:S01]  /*39200*/  ISETP.LT.AND P2, PT, R26, c[0x0][0x178], !P4 ;  /* 0x00005e001a007a0c */ /* 0x000fe20006741270 */
[----:B------:R-:W-:Y:S01]  /*39210*/  IMAD.WIDE R14, R16, 0x2, R10 ;  /* 0x00000002100e7825 */ /* 0x000fe200078e020a */
[----:B------:R-:W-:Y:S02]  /*39220*/  ISETP.LT.AND P3, PT, R23, c[0x0][0x178], !P4 ;  /* 0x00005e0017007a0c */ /* 0x000fe40006761270 */
[----:B------:R-:W-:Y:S02]  /*39230*/  ISETP.LT.AND P4, PT, R27, c[0x0][0x178], !P4 ;  /* 0x00005e001b007a0c */ /* 0x000fe40006781270 */
[----:B------:R-:W-:Y:S01]  /*39240*/  ISETP.LT.AND P5, PT, R28, c[0x0][0x178], !P1 ;  /* 0x00005e001c007a0c */ /* 0x000fe20004fa1270 */
[C---:B------:R-:W-:Y:S01]  /*39250*/  IMAD.WIDE R12, R16.reuse, 0x2, R8 ;  /* 0x00000002100c7825 */ /* 0x040fe200078e0208 */
[----:B------:R-:W-:-:S05]  /*39260*/  IADD3 R17, R16, c[0x0][0x198], RZ ;  /* 0x0000660010117a10 */ /* 0x000fca0007ffe0ff */
[----:B------:R0:W-:Y:S01]  /*39270*/  @P2 STG.E.U16 [R14.64], R2 ;  /* 0x000000020e002986 */ /* 0x0001e2000c101504 */
[----:B------:R-:W-:Y:S02]  /*39280*/  ISETP.LT.AND P2, PT, R26, c[0x0][0x178], !P1 ;  /* 0x00005e001a007a0c */ /* 0x000fe40004f41270 */
[----:B------:R-:W-:Y:S01]  /*39290*/  PRMT R3, R2, 0x7632, R3 ;  /* 0x0000763202037816 */ /* 0x000fe20000000003 */
[----:B---3--:R1:W-:Y:S01]  /*392a0*/  @P3 STG.E.U16 [R12.64], R24 ;  /* 0x000000180c003986 */ /* 0x0083e2000c101504 */
[----:B------:R-:W-:Y:S01]  /*392b0*/  ISETP.LT.AND P3, PT, R23, c[0x0][0x178], !P1 ;  /* 0x00005e0017007a0c */ /* 0x000fe20004f61270 */
[----:B0-----:R-:W-:Y:S02]  /*392c0*/  IMAD.WIDE R14, R16, 0x2, R6 ;  /* 0x00000002100e7825 */ /* 0x001fe400078e0206 */
[----:B------:R-:W3:Y:S01]  /*392d0*/  LDL.LU R2, [R1+0x3bc] ;  /* 0x0003bc0001027983 */ /* 0x000ee20000300800 */
[----:B------:R-:W-:Y:S01]  /*392e0*/  IADD3 R16, R29, 0xb5, RZ ;  /* 0x000000b51d107810 */ /* 0x000fe20007ffe0ff */
[----:B-1----:R-:W-:-:S02]  /*392f0*/  IMAD.WIDE R12, R17, 0x2, R4 ;  /* 0x00000002110c7825 */ /* 0x002fc400078e0204 */
[----:B----4-:R0:W-:Y:S01]  /*39300*/  @P4 STG.E.U16 [R14.64], R21 ;  /* 0x000000150e004986 */ /* 0x0101e2000c101504 */
[----:B------:R-:W-:Y:S02]  /*39310*/  ISETP.GE.AND P4, PT, R16, c[0x0][0x17c], PT ;  /* 0x00005f0010007a0c */ /* 0x000fe40003f86270 */
[----:B------:R-:W-:Y:S01]  /*39320*/  PRMT R16, R24, 0x7632, R16 ;  /* 0x0000763218107816 */ /* 0x000fe20000000010 */
[----:B------:R1:W-:Y:S01]  /*39330*/  @P5 STG.E.U16 [R12.64], R0 ;  /* 0x000000000c005986 */ /* 0x0003e2000c101504 */
[----:B------:R-:W-:-:S03]  /*39340*/  ISETP.LT.AND P1, PT, R27, c[0x0][0x178], !P1 ;  /* 0x00005e001b007a0c */ /* 0x000fc60004f21270 */
[----:B------:R-:W4:Y:S01]  /*39350*/  LDL.LU R24, [R1+0x2fc] ;  /* 0x0002fc0001187983 */ /* 0x000f220000300800 */
[----:B0-----:R-:W-:Y:S01]  /*39360*/  IMAD.WIDE R14, R17, 0x2, R10 ;  /* 0x00000002110e7825 */ /* 0x001fe200078e020a */
[----:B------:R-:W-:-:S04]  /*39370*/  ISETP.LT.AND P5, PT, R26, c[0x0][0x178], !P6 ;  /* 0x00005e001a007a0c */ /* 0x000fc800077a1270 */
[----:B------:R0:W-:Y:S01]  /*39380*/  @P2 STG.E.U16 [R14.64], R3 ;  /* 0x000000030e002986 */ /* 0x0001e2000c101504 */
[----:B------:R-:W-:Y:S01]  /*39390*/  ISETP.LT.AND P2, PT, R28, c[0x0][0x178], !P6 ;  /* 0x00005e001c007a0c */ /* 0x000fe20007741270 */
[----:B-1----:R-:W-:Y:S01]  /*393a0*/  IMAD.WIDE R12, R17, 0x2, R8 ;  /* 0x00000002110c7825 */ /* 0x002fe200078e0208 */
[----:B------:R-:W-:-:S04]  /*393b0*/  PRMT R0, R21, 0x7632, R0 ;  /* 0x0000763215007816 */ /* 0x000fc80000000000 */
[----:B------:R1:W-:Y:S01]  /*393c0*/  @P3 STG.E.U16 [R12.64], R16 ;  /* 0x000000100c003986 */ /* 0x0003e2000c101504 */
[----:B0-----:R-:W-:-:S05]  /*393d0*/  IADD3 R3, R17, c[0x0][0x198], RZ ;  /* 0x0000660011037a10 */ /* 0x001fca0007ffe0ff */
[----:B------:R-:W-:-:S04]  /*393e0*/  IMAD.WIDE R14, R3, 0x2, R10 ;  /* 0x00000002030e7825 */ /* 0x000fc800078e020a */
[----:B-1----:R-:W-:-:S04]  /*393f0*/  IMAD.WIDE R16, R17, 0x2, R6 ;  /* 0x0000000211107825 */ /* 0x002fc800078e0206 */
[----:B------:R-:W-:Y:S01]  /*39400*/  IMAD.WIDE R12, R3, 0x2, R4 ;  /* 0x00000002030c7825 */ /* 0x000fe200078e0204 */
[----:B------:R0:W-:Y:S04]  /*39410*/  @P1 STG.E.U16 [R16.64], R0 ;  /* 0x0000000010001986 */ /* 0x0001e8000c101504 */
[----:B------:R1:W-:Y:S01]  /*39420*/  @P2 STG.E.U16 [R12.64], R22 ;  /* 0x000000160c002986 */ /* 0x0003e2000c101504 */
[----:B0-----:R-:W-:-:S03]  /*39430*/  PRMT R0, R22, 0x7632, R0 ;  /* 0x0000763216007816 */ /* 0x001fc60000000000 */
[----:B-1----:R-:W4:Y:S04]  /*39440*/  LDL.LU R22, [R1+0x51c] ;  /* 0x00051c0001167983 */ /* 0x002f280000300800 */
[----:B--2---:R0:W-:Y:S01]  /*39450*/  @P5 STG.E.U16 [R14.64], R25 ;  /* 0x000000190e005986 */ /* 0x0041e2000c101504 */
[----:B------:R-:W-:-:S03]  /*39460*/  PRMT R20, R25, 0x7632, R20 ;  /* 0x0000763219147816 */ /* 0x000fc60000000014 */
[----:B0-----:R-:W2:Y:S01]  /*39470*/  LDL.LU R25, [R1+0x4bc] ;  /* 0x0004bc0001197983 */ /* 0x001ea20000300800 */
[----:B------:R-:W-:Y:S01]  /*39480*/  ISETP.LT.AND P3, PT, R23, c[0x0][0x178], !P6 ;  /* 0x00005e0017007a0c */ /* 0x000fe20007761270 */
[----:B------:R-:W-:Y:S01]  /*39490*/  IMAD.WIDE R12, R3, 0x2, R8 ;  /* 0x00000002030c7825 */ /* 0x000fe200078e0208 */
[----:B------:R-:W-:Y:S02]  /*394a0*/  ISETP.LT.AND P6, PT, R27, c[0x0][0x178], !P6 ;  /* 0x00005e001b007a0c */ /* 0x000fe400077c1270 */
[----:B------:R-:W-:Y:S02]  /*394b0*/  ISETP.LT.AND P2, PT, R28, c[0x0][0x178], !P4 ;  /* 0x00005e001c007a0c */ /* 0x000fe40006741270 */
[----:B------:R-:W-:Y:S02]  /*394c0*/  ISETP.LT.AND P5, PT, R26, c[0x0][0x178], !P4 ;  /* 0x00005e001a007a0c */ /* 0x000fe400067a1270 */
[----:B------:R-:W-:Y:S02]  /*394d0*/  IADD3 R19, R3, c[0x0][0x198], RZ ;  /* 0x0000660003137a10 */ /* 0x000fe40007ffe0ff */
[----:B------:R-:W-:-:S03]  /*394e0*/  IADD3 R18, R29, 0xb6, RZ ;  /* 0x000000b61d127810 */ /* 0x000fc60007ffe0ff */
[----:B---3--:R0:W-:Y:S01]  /*394f0*/  @P3 STG.E.U16 [R12.64], R2 ;  /* 0x000000020c003986 */ /* 0x0081e2000c101504 */
[----:B------:R-:W-:Y:S01]  /*39500*/  ISETP.LT.AND P3, PT, R23, c[0x0][0x178], !P4 ;  /* 0x00005e0017007a0c */ /* 0x000fe20006761270 */
[----:B------:R-:W-:Y:S01]  /*39510*/  IMAD.WIDE R14, R19, 0x2, R4 ;  /* 0x00000002130e7825 */ /* 0x000fe200078e0204 */
[----:B------:R-:W-:Y:S02]  /*39520*/  ISETP.LT.AND P4, PT, R27, c[0x0][0x178], !P4 ;  /* 0x00005e001b007a0c */ /* 0x000fe40006781270 */
[----:B------:R-:W-:Y:S01]  /*39530*/  ISETP.GE.AND P1, PT, R18, c[0x0][0x17c], PT ;  /* 0x00005f0012007a0c */ /* 0x000fe20003f26270 */
[----:B------:R-:W-:-:S04]  /*39540*/  IMAD.WIDE R16, R19, 0x2, R10 ;  /* 0x0000000213107825 */ /* 0x000fc800078e020a */
[----:B0-----:R-:W-:Y:S01]  /*39550*/  IMAD.WIDE R12, R3, 0x2, R6 ;  /* 0x00000002030c7825 */ /* 0x001fe200078e0206 */
[----:B------:R-:W-:Y:S02]  /*39560*/  PRMT R18, R2, 0x7632, R18 ;  /* 0x0000763202127816 */ /* 0x000fe40000000012 */
[----:B----4-:R-:W-:Y:S01]  /*39570*/  PRMT R3, R24, 0x7632, R3 ;  /* 0x0000763218037816 */ /* 0x010fe20000000003 */
[----:B------:R-:W3:Y:S04]  /*39580*/  LDL.LU R2, [R1+0x4ac] ;  /* 0x0004ac0001027983 */ /* 0x000ee80000300800 */
[----:B------:R0:W-:Y:S04]  /*39590*/  @P6 STG.E.U16 [R12.64], R24 ;  /* 0x000000180c006986 */ /* 0x0001e8000c101504 */
[----:B------:R1:W-:Y:S01]  /*395a0*/  @P2 STG.E.U16 [R14.64], R0 ;  /* 0x000000000e002986 */ /* 0x0003e2000c101504 */
[----:B------:R-:W-:-:S03]  /*395b0*/  ISETP.LT.AND P2, PT, R28, c[0x0][0x178], !P1 ;  /* 0x00005e001c007a0c */ /* 0x000fc60004f41270 */
[----:B------:R4:W-:Y:S01]  /*395c0*/  @P5 STG.E.U16 [R16.64], R20 ;  /* 0x0000001410005986 */ /* 0x0009e2000c101504 */
[----:B------:R-:W-:Y:S01]  /*395d0*/  ISETP.LT.AND P5, PT, R26, c[0x0][0x178], !P1 ;  /* 0x00005e001a007a0c */ /* 0x000fe20004fa1270 */
[C---:B0-----:R-:W-:Y:S02]  /*395e0*/  IMAD.WIDE R12, R19.reuse, 0x2, R8 ;  /* 0x00000002130c7825 */ /* 0x041fe400078e0208 */
[----:B------:R-:W3:Y:S02]  /*395f0*/  LDL.LU R24, [R1+0x46c] ;  /* 0x00046c0001187983 */ /* 0x000ee40000300800 */
[C---:B-1----:R-:W-:Y:S01]  /*39600*/  IMAD.WIDE R14, R19.reuse, 0x2, R6 ;  /* 0x00000002130e7825 */ /* 0x042fe200078e0206 */
[----:B------:R-:W-:Y:S01]  /*39610*/  IADD3 R0, R19, c[0x0][0x198], RZ ;  /* 0x0000660013007a10 */ /* 0x000fe20007ffe0ff */
[----:B------:R0:W-:Y:S01]  /*39620*/  @P3 STG.E.U16 [R12.64], R18 ;  /* 0x000000120c003986 */ /* 0x0001e2000c101504 */
[C---:B----4-:R-:W-:Y:S02]  /*39630*/  IADD3 R16, R29.reuse, 0xb7, RZ ;  /* 0x000000b71d107810 */ /* 0x050fe40007ffe0ff */
[----:B------:R-:W-:Y:S01]  /*39640*/  IADD3 R17, R29, 0xb8, RZ ;  /* 0x000000b81d117810 */ /* 0x000fe20007ffe0ff */
[----:B------:R-:W-:Y:S01]  /*39650*/  @P4 STG.E.U16 [R14.64], R3 ;  /* 0x000000030e004986 */ /* 0x000fe2000c101504 */
[----:B------:R-:W-:-:S02]  /*39660*/  ISETP.GE.AND P3, PT, R16, c[0x0][0x17c], PT ;  /* 0x00005f0010007a0c */ /* 0x000fc40003f66270 */
[----:B------:R-:W-:Y:S01]  /*39670*/  ISETP.GE.AND P4, PT, R17, c[0x0][0x17c], PT ;  /* 0x00005f0011007a0c */ /* 0x000fe20003f86270 */
[----:B------:R-:W-:-:S04]  /*39680*/  IMAD.WIDE R16, R0, 0x2, R4 ;  /* 0x0000000200107825 */ /* 0x000fc800078e0204 */
[----:B0-----:R-:W-:Y:S01]  /*39690*/  IMAD.WIDE R12, R0, 0x2, R10 ;  /* 0x00000002000c7825 */ /* 0x001fe200078e020a */
[----:B------:R-:W-:Y:S01]  /*396a0*/  @P2 STG.E.U16 [R16.64], R22 ;  /* 0x0000001610002986 */ /* 0x000fe2000c101504 */
[----:B--2---:R-:W-:-:S03]  /*396b0*/  PRMT R18, R25, 0x7632, R18 ;  /* 0x0000763219127816 */ /* 0x004fc60000000012 */
[----:B------:R0:W-:Y:S04]  /*396c0*/  @P5 STG.E.U16 [R12.64], R25 ;  /* 0x000000190c005986 */ /* 0x0001e8000c101504 */
[----:B0-----:R-:W2:Y:S01]  /*396d0*/  LDL.LU R25, [R1+0x53c] ;  /* 0x00053c0001197983 */ /* 0x001ea20000300800 */
[----:B------:R-:W-:Y:S02]  /*396e0*/  ISETP.LT.AND P6, PT, R23, c[0x0][0x178], !P1 ;  /* 0x00005e0017007a0c */ /* 0x000fe40004fc1270 */
[----:B------:R-:W-:Y:S01]  /*396f0*/  ISETP.LT.AND P1, PT, R27, c[0x0][0x178], !P1 ;  /* 0x00005e001b007a0c */ /* 0x000fe20004f21270 */
[----:B------:R-:W-:Y:S01]  /*39700*/  IMAD.WIDE R14, R0, 0x2, R8 ;  /* 0x00000002000e7825 */ /* 0x000fe200078e0208 */
[----:B------:R-:W-:-:S03]  /*39710*/  ISETP.LT.AND P2, PT, R28, c[0x0][0x178], !P3 ;  /* 0x00005e001c007a0c */ /* 0x000fc60005f41270 */
[C---:B------:R-:W-:Y:S01]  /*39720*/  IMAD.WIDE R12, R0.reuse, 0x2, R6 ;  /* 0x00000002000c7825 */ /* 0x040fe200078e0206 */
[----:B------:R-:W-:Y:S02]  /*39730*/  IADD3 R0, R0, c[0x0][0x198], RZ ;  /* 0x0000660000007a10 */ /* 0x000fe40007ffe0ff */
[----:B------:R-:W-:Y:S02]  /*39740*/  ISETP.LT.AND P5, PT, R26, c[0x0][0x178], !P3 ;  /* 0x00005e001a007a0c */ /* 0x000fe40005fa1270 */
[----:B------:R-:W-:Y:S01]  /*39750*/  PRMT R3, R22, 0x7632, R3 ;  /* 0x0000763216037816 */ /* 0x000fe20000000003 */
[----:B---3--:R-:W-:Y:S04]  /*39760*/  @P6 STG.E.U16 [R14.64], R2 ;  /* 0x000000020e006986 */ /* 0x008fe8000c101504 */
[----:B--2---:R0:W-:Y:S04]  /*39770*/  STL [R1+0x14e4], R25 ;  /* 0x0014e41901007387 */ /* 0x0041e80000100800 */
[----:B0-----:R-:W2:Y:S01]  /*39780*/  LDL R25, [R1+0x55c] ;  /* 0x00055c0001197983 */ /* 0x001ea20000100800 */
[----:B------:R-:W-:-:S03]  /*39790*/  ISETP.LT.AND P6, PT, R23, c[0x0][0x178], !P3 ;  /* 0x00005e0017007a0c */ /* 0x000fc60005fc1270 */
[----:B------:R0:W-:Y:S01]  /*397a0*/  @P1 STG.E.U16 [R12.64], R24 ;  /* 0x000000180c001986 */ /* 0x0001e2000c101504 */
[----:B------:R-:W-:Y:S01]  /*397b0*/  ISETP.LT.AND P3, PT, R27, c[0x0][0x178], !P3 ;  /* 0x00005e001b007a0c */ /* 0x000fe20005f61270 */
[----:B------:R-:W-:Y:S01]  /*397c0*/  IMAD.WIDE R14, R0, 0x2, R10 ;  /* 0x00000002000e7825 */ /* 0x000fe200078e020a */
[----:B------:R-:W-:Y:S02]  /*397d0*/  PRMT R19, R2, 0x7632, R19 ;  /* 0x0000763202137816 */ /* 0x000fe40000000013 */
[----:B------:R-:W-:Y:S01]  /*397e0*/  IADD3 R20, R29, 0xb9, RZ ;  /* 0x000000b91d147810 */ /* 0x000fe20007ffe0ff */
[C---:B------:R-:W-:Y:S01]  /*397f0*/  IMAD.WIDE R16, R0.reuse, 0x2, R8 ;  /* 0x0000000200107825 */ /* 0x040fe200078e0208 */
[----:B------:R-:W3:Y:S03]  /*39800*/  LDL.LU R2, [R1+0x50c] ;  /* 0x00050c0001027983 */ /* 0x000ee60000300800 */
[----:B0-----:R-:W-:Y:S01]  /*39810*/  IMAD.WIDE R12, R0, 0x2, R4 ;  /* 0x00000002000c7825 */ /* 0x001fe200078e0204 */
[----:B------:R-:W-:Y:S01]  /*39820*/  ISETP.GE.AND P1, PT, R20, c[0x0][0x17c], PT ;  /* 0x00005f0014007a0c */ /* 0x000fe20003f26270 */
[----:B------:R-:W4:Y:S04]  /*39830*/  LDL.LU R21, [R1+0x48c] ;  /* 0x00048c0001157983 */ /* 0x000f280000300800 */
[----:B------:R0:W-:Y:S01]  /*39840*/  @P2 STG.E.U16 [R12.64], R3 ;  /* 0x000000030c002986 */ /* 0x0001e2000c101504 */
[----:B------:R-:W-:-:S02]  /*39850*/  ISETP.LT.AND P2, PT, R28, c[0x0][0x178], !P4 ;  /* 0x00005e001c007a0c */ /* 0x000fc40006741270 */
[----:B------:R-:W-:Y:S01]  /*39860*/  PRMT R20, R24, 0x7632, R20 ;  /* 0x0000763218147816 */ /* 0x000fe20000000014 */
[----:B------:R-:W-:Y:S04]  /*39870*/  @P5 STG.E.U16 [R14.64], R18 ;  /* 0x000000120e005986 */ /* 0x000fe8000c101504 */
[----:B------:R-:W3:Y:S01]  /*39880*/  LDL.LU R22, [R1+0x58c] ;  /* 0x00058c0001167983 */ /* 0x000ee20000300800 */
[C---:B0-----:R-:W-:Y:S01]  /*39890*/  IMAD.WIDE R12, R0.reuse, 0x2, R6 ;  /* 0x00000002000c7825 */ /* 0x041fe200078e0206 */
[----:B------:R-:W-:Y:S02]  /*398a0*/  IADD3 R0, R0, c[0x0][0x198], RZ ;  /* 0x0000660000007a10 */ /* 0x000fe40007ffe0ff */
[----:B------:R0:W-:Y:S04]  /*398b0*/  @P6 STG.E.U16 [R16.64], R19 ;  /* 0x0000001310006986 */ /* 0x0001e8000c101504 */
[----:B------:R-:W-:Y:S04]  /*398c0*/  @P3 STG.E.U16 [R12.64], R20 ;  /* 0x000000140c003986 */ /* 0x000fe8000c101504 */
[----:B------:R-:W3:Y:S01]  /*398d0*/  LDL.LU R24, [R1+0x54c] ;  /* 0x00054c0001187983 */ /* 0x000ee20000300800 */
[----:B0-----:R-:W-:-:S05]  /*398e0*/  IMAD.WIDE R16, R0, 0x2, R4 ;  /* 0x0000000200107825 */ /* 0x001fca00078e0204 */
[----:B--2---:R0:W-:Y:S04]  /*398f0*/  @P2 STG.E.U16 [R16.64], R25 ;  /* 0x0000001910002986 */ /* 0x0041e8000c101504 */
[----:B0-----:R-:W2:Y:S01]  /*39900*/  LDL.LU R25, [R1+0x14e4] ;  /* 0x0014e40001197983 */ /* 0x001ea20000300800 */
[----:B------:R-:W-:Y:S01]  /*39910*/  ISETP.LT.AND P5, PT, R26, c[0x0][0x178], !P4 ;  /* 0x00005e001a007a0c */ /* 0x000fe200067a1270 */
[----:B------:R-:W-:Y:S01]  /*39920*/  IMAD.WIDE R14, R0, 0x2, R10 ;  /* 0x00000002000e7825 */ /* 0x000fe200078e020a */
[----:B------:R-:W-:Y:S02]  /*39930*/  ISETP.LT.AND P6, PT, R23, c[0x0][0x178], !P4 ;  /* 0x00005e0017007a0c */ /* 0x000fe400067c1270 */
[----:B------:R-:W-:-:S09]  /*39940*/  ISETP.LT.AND P4, PT, R27, c[0x0][0x178], !P4 ;  /* 0x00005e001b007a0c */ /* 0x000fd20006781270 */
[----:B--2---:R0:W-:Y:S04]  /*39950*/  @P5 STG.E.U16 [R14.64], R25 ;  /* 0x000000190e005986 */ /* 0x0041e8000c101504 */
[----:B0-----:R-:W2:Y:S01]  /*39960*/  LDL.LU R15, [R1+0x55c] ;  /* 0x00055c00010f7983 */ /* 0x001ea20000300800 */
[----:B------:R-:W-:Y:S01]  /*39970*/  ISETP.LT.AND P5, PT, R28, c[0x0][0x178], !P1 ;  /* 0x00005e001c007a0c */ /* 0x000fe20004fa1270 */
[----:B------:R-:W-:-:S04]  /*39980*/  IMAD.WIDE R12, R0, 0x2, R8 ;  /* 0x00000002000c7825 */ /* 0x000fc800078e0208 */
[C---:B------:R-:W-:Y:S01]  /*39990*/  IMAD.WIDE R16, R0.reuse, 0x2, R6 ;  /* 0x0000000200107825 */ /* 0x040fe200078e0206 */
[----:B------:R-:W-:Y:S01]  /*399a0*/  IADD3 R0, R0, c[0x0][0x198], RZ ;  /* 0x0000660000007a10 */ /* 0x000fe20007ffe0ff */
[----:B---3--:R0:W-:Y:S01]  /*399b0*/  @P6 STG.E.U16 [R12.64], R2 ;  /* 0x000000020c006986 */ /* 0x0081e2000c101504 */
[----:B------:R-:W-:Y:S02]  /*399c0*/  PRMT R20, R25, 0x7632, R20 ;  /* 0x0000763219147816 */ /* 0x000fe40000000014 */
[----:B------:R-:W-:Y:S01]  /*399d0*/  PRMT R18, R2, 0x7632, R18 ;  /* 0x0000763202127816 */ /* 0x000fe20000000012 */
[----:B----4-:R1:W-:Y:S04]  /*399e0*/  @P4 STG.E.U16 [R16.64], R21 ;  /* 0x0000001510004986 */ /* 0x0103e8000c101504 */
[----:B------:R-:W3:Y:S01]  /*399f0*/  LDL.LU R25, [R1+0x52c] ;  /* 0x00052c0001197983 */ /* 0x000ee20000300800 */
[----:B0-----:R-:W-:-:S03]  /*39a00*/  IMAD.WIDE R12, R0, 0x2, R4 ;  /* 0x00000002000c7825 */ /* 0x001fc600078e0204 */
[----:B------:R-:W4:Y:S01]  /*39a10*/  LDL.LU R2, [R1+0x14e0] ;  /* 0x0014e00001027983 */ /* 0x000f220000300800 */
[----:B------:R-:W-:Y:S02]  /*39a20*/  ISETP.LT.AND P6, PT, R26, c[0x0][0x178], !P1 ;  /* 0x00005e001a007a0c */ /* 0x000fe40004fc1270 */
[----:B------:R-:W-:Y:S02]  /*39a30*/  ISETP.LT.AND P4, PT, R23, c[0x0][0x178], !P1 ;  /* 0x00005e0017007a0c */ /* 0x000fe40004f81270 */
[----:B------:R-:W-:Y:S01]  /*39a40*/  IADD3 R3, R29, 0xba, RZ ;  /* 0x000000ba1d037810 */ /* 0x000fe20007ffe0ff */
[----:B-1----:R-:W-:Y:S01]  /*39a50*/  IMAD.WIDE R16, R0, 0x2, R8 ;  /* 0x0000000200107825 */ /* 0x002fe200078e0208 */
[----:B------:R-:W-:Y:S02]  /*39a60*/  ISETP.LT.AND P1, PT, R27, c[0x0][0x178], !P1 ;  /* 0x00005e001b007a0c */ /* 0x000fe40004f21270 */
[----:B------:R-:W-:Y:S02]  /*39a70*/  ISETP.GE.AND P3, PT, R3, c[0x0][0x17c], PT ;  /* 0x00005f0003007a0c */ /* 0x000fe40003f66270 */
[----:B------:R-:W-:-:S04]  /*39a80*/  IADD3 R3, R29, 0xbb, RZ ;  /* 0x000000bb1d037810 */ /* 0x000fc80007ffe0ff */
[----:B------:R-:W-:Y:S02]  /*39a90*/  ISETP.GE.AND P2, PT, R3, c[0x0][0x17c], PT ;  /* 0x00005f0003007a0c */ /* 0x000fe40003f46270 */
[----:B------:R-:W-:Y:S02]  /*39aa0*/  PRMT R3, R21, 0x7632, R3 ;  /* 0x0000763215037816 */ /* 0x000fe40000000003 */
[----:B--2---:R-:W-:-:S05]  /*39ab0*/  PRMT R19, R15, 0x7632, R19 ;  /* 0x000076320f137816 */ /* 0x004fca0000000013 */
[----:B------:R0:W-:Y:S04]  /*39ac0*/  @P5 STG.E.U16 [R12.64], R19 ;  /* 0x000000130c005986 */ /* 0x0001e8000c101504 */
[----:B0-----:R-:W2:Y:S01]  /*39ad0*/  LDL.LU R19, [R1+0x47c] ;  /* 0x00047c0001137983 */ /* 0x001ea20000300800 */
[----:B------:R-:W-:Y:S01]  /*39ae0*/  IMAD.WIDE R14, R0, 0x2, R10 ;  /* 0x00000002000e7825 */ /* 0x000fe200078e020a */
[----:B------:R-:W-:Y:S02]  /*39af0*/  ISETP.LT.AND P5, PT, R28, c[0x0][0x178], !P3 ;  /* 0x00005e001c007a0c */ /* 0x000fe40005fa1270 */
[----:B------:R-:W4:Y:S01]  /*39b00*/  LDL.LU R21, [R1+0x5cc] ;  /* 0x0005cc0001157983 */ /* 0x000f220000300800 */
[----:B------:R-:W-:-:S03]  /*39b10*/  IMAD.WIDE R12, R0, 0x2, R6 ;  /* 0x00000002000c7825 */ /* 0x000fc600078e0206 */
[----:B------:R-:W-:Y:S04]  /*39b20*/  @P6 STG.E.U16 [R14.64], R20 ;  /* 0x000000140e006986 */ /* 0x000fe8000c101504 */
[----:B------:R0:W-:Y:S01]  /*39b30*/  @P4 STG.E.U16 [R16.64], R18 ;  /* 0x0000001210004986 */ /* 0x0001e2000c101504 */
[----:B------:R-:W-:-:S03]  /*39b40*/  ISETP.LT.AND P4, PT, R26, c[0x0][0x178], !P3 ;  /* 0x00005e001a007a0c */ /* 0x000fc60005f81270 */
[----:B------:R1:W-:Y:S01]  /*39b50*/  @P1 STG.E.U16 [R12.64], R3 ;  /* 0x000000030c001986 */ /* 0x0003e2000c101504 */
[----:B0-----:R-:W-:-:S05]  /*39b60*/  IADD3 R16, R0, c[0x0][0x198], RZ ;  /* 0x0000660000107a10 */ /* 0x001fca0007ffe0ff */
[----:B-1----:R-:W-:-:S04]  /*39b70*/  IMAD.WIDE R12, R16, 0x2, R4 ;  /* 0x00000002100c7825 */ /* 0x002fc800078e0204 */
[----:B------:R-:W-:Y:S01]  /*39b80*/  IMAD.WIDE R14, R16, 0x2, R10 ;  /* 0x00000002100e7825 */ /* 0x000fe200078e020a */
[----:B------:R-:W-:Y:S01]  /*39b90*/  @P5 STG.E.U16 [R12.64], R22 ;  /* 0x000000160c005986 */ /* 0x000fe2000c101504 */
[----:B------:R-:W-:-:S03]  /*39ba0*/  PRMT R3, R24, 0x7632, R3 ;  /* 0x0000763218037816 */ /* 0x000fc60000000003 */
[----:B------:R0:W-:Y:S04]  /*39bb0*/  @P4 STG.E.U16 [R14.64], R24 ;  /* 0x000000180e004986 */ /* 0x0001e8000c101504 */
[----:B0-----:R-:W4:Y:S01]  /*39bc0*/  LDL.LU R24, [R1+0x59c] ;  /* 0x00059c0001187983 */ /* 0x001f220000300800 */
[----:B------:R-:W-:Y:S02]  /*39bd0*/  ISETP.LT.AND P1, PT, R23, c[0x0][0x178], !P3 ;  /* 0x00005e0017007a0c */ /* 0x000fe40005f21270 */
[----:B------:R-:W-:Y:S02]  /*39be0*/  ISETP.LT.AND P3, PT, R27, c[0x0][0x178], !P3 ;  /* 0x00005e001b007a0c */ /* 0x000fe40005f61270 */
[----:B------:R-:W-:Y:S01]  /*39bf0*/  IADD3 R0, R29, 0xbc, RZ ;  /* 0x000000bc1d007810 */ /* 0x000fe20007ffe0ff */
[C---:B------:R-:W-:Y:S01]  /*39c00*/  IMAD.WIDE R12, R16.reuse, 0x2, R8 ;  /* 0x00000002100c7825 */ /* 0x040fe200078e0208 */
[----:B------:R-:W-:-:S02]  /*39c10*/  IADD3 R17, R16, c[0x0][0x198], RZ ;  /* 0x0000660010117a10 */ /* 0x000fc40007ffe0ff */
[----:B------:R-:W-:Y:S01]  /*39c20*/  ISETP.GE.AND P6, PT, R0, c[0x0][0x17c], PT ;  /* 0x00005f0000007a0c */ /* 0x000fe20003fc6270 */
[----:B------:R-:W-:Y:S01]  /*39c30*/  IMAD.WIDE R14, R16, 0x2, R6 ;  /* 0x00000002100e7825 */ /* 0x000fe200078e0206 */
[----:B------:R-:W-:Y:S02]  /*39c40*/  PRMT R0, R22, 0x7632, R0 ;  /* 0x0000763216007816 */ /* 0x000fe40000000000 */
[----:B------:R-:W4:Y:S01]  /*39c50*/  LDL.LU R22, [R1+0x57c] ;  /* 0x00057c0001167983 */ /* 0x000f220000300800 */
[----:B------:R-:W-:-:S03]  /*39c60*/  IADD3 R16, R29, 0xbd, RZ ;  /* 0x000000bd1d107810 */ /* 0x000fc60007ffe0ff */
[----:B---3--:R0:W-:Y:S01]  /*39c70*/  @P1 STG.E.U16 [R12.64], R25 ;  /* 0x000000190c001986 */ /* 0x0081e2000c101504 */
[----:B------:R-:W-:Y:S02]  /*39c80*/  ISETP.LT.AND P5, PT, R28, c[0x0][0x178], !P2 ;  /* 0x00005e001c007a0c */ /* 0x000fe400057a1270 */
[----:B------:R-:W-:Y:S02]  /*39c90*/  ISETP.LT.AND P4, PT, R26, c[0x0][0x178], !P2 ;  /* 0x00005e001a007a0c */ /* 0x000fe40005781270 */
[----:B------:R-:W-:Y:S01]  /*39ca0*/  ISETP.LT.AND P1, PT, R23, c[0x0][0x178], !P2 ;  /* 0x00005e0017007a0c */ /* 0x000fe20005721270 */
[----:B0-----:R-:W-:Y:S01]  /*39cb0*/  IMAD.WIDE R12, R17, 0x2, R4 ;  /* 0x00000002110c7825 */ /* 0x001fe200078e0204 */
[----:B------:R-:W-:Y:S01]  /*39cc0*/  ISETP.LT.AND P2, PT, R27, c[0x0][0x178], !P2 ;  /* 0x00005e001b007a0c */ /* 0x000fe20005741270 */
[----:B--2---:R0:W-:Y:S01]  /*39cd0*/  @P3 STG.E.U16 [R14.64], R19 ;  /* 0x000000130e003986 */ /* 0x0041e2000c101504 */
[----:B------:R-:W-:Y:S02]  /*39ce0*/  ISETP.GE.AND P3, PT, R16, c[0x0][0x17c], PT ;  /* 0x00005f0010007a0c */ /* 0x000fe40003f66270 */
[----:B------:R-:W-:-:S02]  /*39cf0*/  PRMT R16, R25, 0x7632, R16 ;  /* 0x0000763219107816 */ /* 0x000fc40000000010 */
[----:B------:R-:W2:Y:S01]  /*39d00*/  LDL.LU R25, [R1+0x56c] ;  /* 0x00056c0001197983 */ /* 0x000ea20000300800 */
[----:B0-----:R-:W-:-:S03]  /*39d10*/  IMAD.WIDE R14, R17, 0x2, R10 ;  /* 0x00000002110e7825 */ /* 0x001fc600078e020a */
[----:B------:R0:W-:Y:S01]  /*39d20*/  @P5 STG.E.U16 [R12.64], R0 ;  /* 0x000000000c005986 */ /* 0x0001e2000c101504 */
[----:B------:R-:W-:-:S03]  /*39d30*/  ISETP.LT.AND P5, PT, R26, c[0x0][0x178], !P6 ;  /* 0x00005e001a007a0c */ /* 0x000fc600077a1270 */
[----:B------:R1:W-:Y:S01]  /*39d40*/  @P4 STG.E.U16 [R14.64], R3 ;  /* 0x000000030e004986 */ /* 0x0003e2000c101504 */
[----:B------:R-:W-:Y:S01]  /*39d50*/  ISETP.LT.AND P4, PT, R28, c[0x0][0x178], !P6 ;  /* 0x00005e001c007a0c */ /* 0x000fe20007781270 */
[C---:B0-----:R-:W-:Y:S01]  /*39d60*/  IMAD.WIDE R12, R17.reuse, 0x2, R8 ;  /* 0x00000002110c7825 */ /* 0x041fe200078e0208 */
[----:B-1----:R-:W-:-:S04]  /*39d70*/  IADD3 R3, R17, c[0x0][0x198], RZ ;  /* 0x0000660011037a10 */ /* 0x002fc80007ffe0ff */
[----:B------:R0:W-:Y:S01]  /*39d80*/  @P1 STG.E.U16 [R12.64], R16 ;  /* 0x000000100c001986 */ /* 0x0001e2000c101504 */
[----:B------:R-:W-:Y:S01]  /*39d90*/  PRMT R0, R19, 0x7632, R0 ;  /* 0x0000763213007816 */ /* 0x000fe20000000000 */
[----:B------:R-:W-:-:S04]  /*39da0*/  IMAD.WIDE R14, R3, 0x2, R10 ;  /* 0x00000002030e7825 */ /* 0x000fc800078e020a */
[----:B0-----:R-:W-:-:S04]  /*39db0*/  IMAD.WIDE R16, R17, 0x2, R6 ;  /* 0x0000000211107825 */ /* 0x001fc800078e0206 */
[----:B------:R-:W-:Y:S01]  /*39dc0*/  IMAD.WIDE R12, R3, 0x2, R4 ;  /* 0x00000002030c7825 */ /* 0x000fe200078e0204 */
[----:B------:R-:W-:Y:S01]  /*39dd0*/  @P2 STG.E.U16 [R16.64], R0 ;  /* 0x0000000010002986 */ /* 0x000fe2000c101504 */
[----:B----4-:R-:W-:-:S03]  /*39de0*/  PRMT R20, R24, 0x7632, R20 ;  /* 0x0000763218147816 */ /* 0x010fc60000000014 */
[----:B------:R-:W-:Y:S04]  /*39df0*/  @P4 STG.E.U16 [R12.64], R21 ;  /* 0x000000150c004986 */ /* 0x000fe8000c101504 */
[----:B------:R0:W-:Y:S04]  /*39e00*/  @P5 STG.E.U16 [R14.64], R24 ;  /* 0x000000180e005986 */ /* 0x0001e8000c101504 */
[----:B0-----:R-:W3:Y:S01]  /*39e10*/  LDL.LU R24, [R1+0x5ec] ;  /* 0x0005ec0001187983 */ /* 0x001ee20000300800 */
[----:B------:R-:W-:Y:S02]  /*39e20*/  ISETP.LT.AND P1, PT, R23, c[0x0][0x178], !P6 ;  /* 0x00005e0017007a0c */ /* 0x000fe40007721270 */
[----:B------:R-:W-:Y:S01]  /*39e30*/  ISETP.LT.AND P6, PT, R27, c[0x0][0x178], !P6 ;  /* 0x00005e001b007a0c */ /* 0x000fe200077c1270 */
[----:B------:R-:W-:Y:S01]  /*39e40*/  IMAD.WIDE R12, R3, 0x2, R8 ;  /* 0x00000002030c7825 */ /* 0x000fe200078e0208 */
[----:B------:R-:W-:-:S02]  /*39e50*/  ISETP.LT.AND P4, PT, R28, c[0x0][0x178], !P3 ;  /* 0x00005e001c007a0c */ /* 0x000fc40005f81270 */
[----:B------:R-:W-:Y:S02]  /*39e60*/  ISETP.LT.AND P5, PT, R26, c[0x0][0x178], !P3 ;  /* 0x00005e001a007a0c */ /* 0x000fe40005fa1270 */
[----:B------:R-:W-:Y:S02]  /*39e70*/  IADD3 R18, R29, 0xbe, RZ ;  /* 0x000000be1d127810 */ /* 0x000fe40007ffe0ff */
[C---:B------:R-:W-:Y:S01]  /*39e80*/  IADD3 R19, R3.reuse, c[0x0][0x198], RZ ;  /* 0x0000660003137a10 */ /* 0x040fe20007ffe0ff */
[----:B------:R-:W-:Y:S01]  /*39e90*/  IMAD.WIDE R16, R3, 0x2, R6 ;  /* 0x0000000203107825 */ /* 0x000fe200078e0206 */
[----:B------:R-:W-:Y:S01]  /*39ea0*/  ISETP.GE.AND P2, PT, R18, c[0x0][0x17c], PT ;  /* 0x00005f0012007a0c */ /* 0x000fe20003f46270 */
[----:B------:R0:W-:Y:S01]  /*39eb0*/  @P1 STG.E.U16 [R12.64], R22 ;  /* 0x000000160c001986 */ /* 0x0001e2000c101504 */
[----:B------:R-:W-:Y:S01]  /*39ec0*/  ISETP.LT.AND P1, PT, R23, c[0x0][0x178], !P3 ;  /* 0x00005e0017007a0c */ /* 0x000fe20005f21270 */
[----:B------:R-:W-:Y:S01]  /*39ed0*/  IMAD.WIDE R14, R19, 0x2, R4 ;  /* 0x00000002130e7825 */ /* 0x000fe200078e0204 */
[----:B------:R-:W-:-:S02]  /*39ee0*/  PRMT R18, R21, 0x7632, R18 ;  /* 0x0000763215127816 */ /* 0x000fc40000000012 */
[----:B------:R-:W-:Y:S01]  /*39ef0*/  PRMT R0, R22, 0x7632, R0 ;  /* 0x0000763216007816 */ /* 0x000fe20000000000 */
[----:B------:R-:W4:Y:S01]  /*39f00*/  LDL.LU R21, [R1+0x5ac] ;  /* 0x0005ac0001157983 */ /* 0x000f220000300800 */
[----:B0-----:R-:W-:Y:S01]  /*39f10*/  IMAD.WIDE R12, R19, 0x2, R10 ;  /* 0x00000002130c7825 */ /* 0x001fe200078e020a */
[----:B------:R-:W-:Y:S02]  /*39f20*/  ISETP.LT.AND P3, PT, R27, c[0x0][0x178], !P3 ;  /* 0x00005e001b007a0c */ /* 0x000fe40005f61270 */
[----:B--2---:R-:W-:Y:S04]  /*39f30*/  @P6 STG.E.U16 [R16.64], R25 ;  /* 0x0000001910006986 */ /* 0x004fe8000c101504 */
[----:B------:R0:W-:Y:S04]  /*39f40*/  @P4 STG.E.U16 [R14.64], R18 ;  /* 0x000000120e004986 */ /* 0x0001e8000c101504 */
[----:B------:R1:W-:Y:S01]  /*39f50*/  @P5 STG.E.U16 [R12.64], R20 ;  /* 0x000000140c005986 */ /* 0x0003e2000c101504 */
[----:B0-----:R-:W-:-:S04]  /*39f60*/  IMAD.WIDE R14, R19, 0x2, R6 ;  /* 0x00000002130e7825 */ /* 0x001fc800078e0206 */
[C---:B-1----:R-:W-:Y:S01]  /*39f70*/  IMAD.WIDE R12, R19.reuse, 0x2, R8 ;  /* 0x00000002130c7825 */ /* 0x042fe200078e0208 */
[----:B------:R-:W-:Y:S01]  /*39f80*/  IADD3 R19, R19, c[0x0][0x198], RZ ;  /* 0x0000660013137a10 */ /* 0x000fe20007ffe0ff */
[----:B------:R-:W2:Y:S04]  /*39f90*/  LDL.LU R20, [R1+0x5bc] ;  /* 0x0005bc0001147983 */ /* 0x000ea80000300800 */
[----:B------:R0:W-:Y:S04]  /*39fa0*/  @P1 STG.E.U16 [R12.64], R0 ;  /* 0x000000000c001986 */ /* 0x0001e8000c101504 */
[----:B------:R-:W-:Y:S04]  /*39fb0*/  STL.64 [R1+0x14d8], R6 ;  /* 0x0014d80601007387 */ /* 0x000fe80000100a00 */
[----:B------:R-:W-:Y:S01]  /*39fc0*/  STL.64 [R1+0x14d0], R4 ;  /* 0x0014d00401007387 */ /* 0x000fe20000100a00 */
[----:B0-----:R-:W-:-:S03]  /*39fd0*/  IMAD.WIDE R12, R19, 0x2, R4 ;  /* 0x00000002130c7825 */ /* 0x001fc600078e0204 */
[----:B------:R-:W0:Y:S01]  /*39fe0*/  LDS.128 R4, [R2] ;  /* 0x0000000002047984 */ /* 0x000e220000000c00 */
[----:B------:R-:W-:Y:S02]  /*39ff0*/  ISETP.LT.AND P5, PT, R28, c[0x0][0x178], !P2 ;  /* 0x00005e001c007a0c */ /* 0x000fe400057a1270 */
[----:B------:R-:W-:-:S05]  /*3a000*/  PRMT R3, R25, 0x7632, R3 ;  /* 0x0000763219037816 */ /* 0x000fca0000000003 */
[----:B------:R-:W-:Y:S06]  /*3a010*/  @P3 STG.E.U16 [R14.64], R3 ;  /* 0x000000030e003986 */ /* 0x000fec000c101504 */
[----:B---3--:R1:W-:Y:S04]  /*3a020*/  @P5 STG.E.U16 [R12.64], R24 ;  /* 0x000000180c005986 */ /* 0x0083e8000c101504 */
[----:B-1----:R-:W3:Y:S04]  /*3a030*/  LDL.LU R13, [R1+0x5dc] ;  /* 0x0005dc00010d7983 */ /* 0x002ee80000300800 */
[----:B0-----:R-:W-:Y:S04]  /*3a040*/  STL [R1+0x54], R5 ;  /* 0x0000540501007387 */ /* 0x001fe80000100800 */
[----:B------:R0:W-:Y:S01]  /*3a050*/  STL.64 [R1+0x58], R6 ;  /* 0x0000580601007387 */ /* 0x0001e20000100a00 */
[----:B------:R-:W-:-:S03]  /*3a060*/  IMAD.MOV.U32 R22, RZ, RZ, R4 ;  /* 0x000000ffff167224 */ /* 0x000fc600078e0004 */
[----:B0-----:R-:W4:Y:S04]  /*3a070*/  LDL.LU.64 R6, [R1+0x14d8] ;  /* 0x0014d80001067983 */ /* 0x001f280000300a00 */
[----:B------:R-:W4:Y:S04]  /*3a080*/  LDL.LU.64 R4, [R1+0x14d0] ;  /* 0x0014d00001047983 */ /* 0x000f280000300a00 */
[----:B------:R-:W4:Y:S01]  /*3a090*/  LDL R25, [R1+0x610] ;  /* 0x0006100001197983 */ /* 0x000f220000100800 */
[----:B------:R-:W-:Y:S02]  /*3a0a0*/  ISETP.LT.AND P6, PT, R26, c[0x0][0x178], !P2 ;  /* 0x00005e001a007a0c */ /* 0x000fe400057c1270 */
[----:B------:R-:W-:-:S02]  /*3a0b0*/  ISETP.LT.AND P4, PT, R23, c[0x0][0x178], !P2 ;  /* 0x00005e0017007a0c */ /* 0x000fc40005781270 */
[----:B------:R-:W-:Y:S01]  /*3a0c0*/  IADD3 R16, R29, 0xbf, RZ ;  /* 0x000000bf1d107810 */ /* 0x000fe20007ffe0ff */
[----:B------:R-:W-:Y:S01]  /*3a0d0*/  IMAD.WIDE R14, R19, 0x2, R10 ;  /* 0x00000002130e7825 */ /* 0x000fe200078e020a */
[----:B------:R-:W-:Y:S02]  /*3a0e0*/  ISETP.LT.AND P2, PT, R27, c[0x0][0x178], !P2 ;  /* 0x00005e001b007a0c */ /* 0x000fe40005741270 */
[----:B------:R-:W-:Y:S01]  /*3a0f0*/  ISETP.GE.AND P1, PT, R16, c[0x0][0x17c], PT ;  /* 0x00005f0010007a0c */ /* 0x000fe20003f26270 */
[----:B------:R-:W-:-:S03]  /*3a100*/  IMAD.WIDE R16, R19, 0x2, R8 ;  /* 0x0000000213107825 */ /* 0x000fc600078e0208 */
[----:B------:R-:W-:Y:S02]  /*3a110*/  ISETP.LT.AND P5, PT, R28, c[0x0][0x178], !P1 ;  /* 0x00005e001c007a0c */ /* 0x000fe40004fa1270 */
[----:B------:R-:W-:Y:S02]  /*3a120*/  IADD3 R0, R29, 0xc0, RZ ;  /* 0x000000c01d007810 */ /* 0x000fe40007ffe0ff */
[----:B------:R-:W-:Y:S02]  /*3a130*/  IADD3 R3, R19, c[0x0][0x198], RZ ;  /* 0x0000660013037a10 */ /* 0x000fe40007ffe0ff */
[----:B------:R-:W-:Y:S02]  /*3a140*/  ISETP.GE.AND P3, PT, R0, c[0x0][0x17c], PT ;  /* 0x00005f0000007a0c */ /* 0x000fe40003f66270 */
[----:B------:R-:W-:Y:S02]  /*3a150*/  PRMT R0, R24, 0x7632, R0 ;  /* 0x0000763218007816 */ /* 0x000fe40000000000 */
[----:B------:R-:W4:Y:S04]  /*3a160*/  LDL.LU R24, [R1+0x5f0] ;  /* 0x0005f00001187983 */ /* 0x000f280000300800 */
[----:B---3--:R0:W-:Y:S01]  /*3a170*/  @P6 STG.E.U16 [R14.64], R13 ;  /* 0x0000000d0e006986 */ /* 0x0081e2000c101504 */
[----:B------:R-:W-:-:S03]  /*3a180*/  ISETP.LT.AND P6, PT, R26, c[0x0][0x178], !P1 ;  /* 0x00005e001a007a0c */ /* 0x000fc60004fc1270 */
[----:B--2---:R4:W-:Y:S01]  /*3a190*/  @P4 STG.E.U16 [R16.64], R20 ;  /* 0x0000001410004986 */ /* 0x0049e2000c101504 */
[----:B------:R-:W-:Y:S02]  /*3a1a0*/  ISETP.LT.AND P4, PT, R23, c[0x0][0x178], !P1 ;  /* 0x00005e0017007a0c */ /* 0x000fe40004f81270 */
[----:B------:R-:W-:Y:S01]  /*3a1b0*/  PRMT R18, R13, 0x7632, R18 ;  /* 0x000076320d127816 */ /* 0x000fe20000000012 */
[----:B0-----:R-:W-:-:S04]  /*3a1c0*/  IMAD.WIDE R12, R3, 0x2, R10 ;  /* 0x00000002030c7825 */ /* 0x001fc800078e020a */
[----:B----4-:R-:W-:Y:S01]  /*3a1d0*/  IMAD.WIDE R16, R19, 0x2, R6 ;  /* 0x0000000213107825 */ /* 0x010fe200078e0206 */
[----:B------:R-:W-:-:S03]  /*3a1e0*/  PRMT R19, R20, 0x7632, R19 ;  /* 0x0000763214137816 */ /* 0x000fc60000000013 */
[----:B------:R-:W-:Y:S01]  /*3a1f0*/  IMAD.WIDE R14, R3, 0x2, R4 ;  /* 0x00000002030e7825 */ /* 0x000fe200078e0204 */
[----:B------:R0:W-:Y:S01]  /*3a200*/  @P2 STG.E.U16 [R16.64], R21 ;  /* 0x0000001510002986 */ /* 0x0001e2000c101504 */
[----:B------:R-:W-:-:S03]  /*3a210*/  ISETP.LT.AND P1, PT, R27, c[0x0][0x178], !P1 ;  /* 0x00005e001b007a0c */ /* 0x000fc60004f21270 */
[----:B------:R1:W-:Y:S04]  /*3a220*/  @P5 STG.E.U16 [R14.64], R0 ;  /* 0x000000000e005986 */ /* 0x0003e8000c101504 */
[----:B------:R2:W-:Y:S01]  /*3a230*/  @P6 STG.E.U16 [R12.64], R18 ;  /* 0x000000120c006986 */ /* 0x0005e2000c101504 */
[----:B0-----:R-:W-:Y:S01]  /*3a240*/  IMAD.WIDE R16, R3, 0x2, R8 ;  /* 0x0000000203107825 */ /* 0x001fe200078e0208 */
[----:B------:R-:W-:-:S04]  /*3a250*/  IADD3 R20, R29, 0xc1, RZ ;  /* 0x000000c11d147810 */ /* 0x000fc80007ffe0ff */
[----:B------:R-:W-:Y:S01]  /*3a260*/  @P4 STG.E.U16 [R16.64], R19 ;  /* 0x0000001310004986 */ /* 0x000fe2000c101504 */
[----:B------:R-:W-:Y:S02]  /*3a270*/  ISETP.LT.AND P4, PT, R28, c[0x0][0x178], !P3 ;  /* 0x00005e001c007a0c */ /* 0x000fe40005f81270 */
[C---:B-1----:R-:W-:Y:S01]  /*3a280*/  IADD3 R0, R3.reuse, c[0x0][0x198], RZ ;  /* 0x0000660003007a10 */ /* 0x042fe20007ffe0ff */
[----:B--2---:R-:W-:Y:S01]  /*3a290*/  IMAD.WIDE R12, R3, 0x2, R6 ;  /* 0x00000002030c7825 */ /* 0x004fe200078e0206 */
[----:B------:R-:W-:Y:S01]  /*3a2a0*/  ISETP.GE.AND P2, PT, R20, c[0x0][0x17c], PT ;  /* 0x00005f0014007a0c */ /* 0x000fe20003f46270 */
[----:B------:R-:W2:Y:S01]  /*3a2b0*/  LDL.LU R28, [R1+0x14c8] ;  /* 0x0014c800011c7983 */ /* 0x000ea20000300800 */
[----:B------:R-:W-:Y:S01]  /*3a2c0*/  PRMT R20, R21, 0x7632, R20 ;  /* 0x0000763215147816 */ /* 0x000fe20000000014 */
[----:B------:R-:W-:-:S04]  /*3a2d0*/  IMAD.WIDE R14, R0, 0x2, R4 ;  /* 0x00000002000e7825 */ /* 0x000fc800078e0204 */
[----:B------:R-:W-:Y:S04]  /*3a2e0*/  @P1 STG.E.U16 [R12.64], R20 ;  /* 0x000000140c001986 */ /* 0x000fe8000c101504 */
[----:B------:R0:W-:Y:S04]  /*3a2f0*/  @P4 STG.E.U16 [R14.64], R25 ;  /* 0x000000190e004986 */ /* 0x0001e8000c101504 */
[----:B0-----:R-:W3:Y:S04]  /*3a300*/  LDL.LU R14, [R1+0x610] ;  /* 0x00061000010e7983 */ /* 0x001ee80000300800 */
[----:B------:R-:W4:Y:S01]  /*3a310*/  LDL.LU R15, [R1+0x600] ;  /* 0x00060000010f7983 */ /* 0x000f220000300800 */
[----:B------:R-:W-:-:S02]  /*3a320*/  ISETP.LT.AND P5, PT, R26, c[0x0][0x178], !P3 ;  /* 0x00005e001a007a0c */ /* 0x000fc40005fa1270 */
[----:B------:R-:W-:Y:S01]  /*3a330*/  ISETP.LT.AND P6, PT, R23, c[0x0][0x178], !P3 ;  /* 0x00005e0017007a0c */ /* 0x000fe20005fc1270 */
[----:B------:R-:W-:-:S04]  /*3a340*/  IMAD.WIDE R16, R0, 0x2, R10 ;  /* 0x0000000200107825 */ /* 0x000fc800078e020a */
[----:B------:R-:W-:-:S06]  /*3a350*/  IMAD.WIDE R18, R0, 0x2, R8 ;  /* 0x0000000200127825 */ /* 0x000fcc00078e0208 */
[----:B----4-:R-:W-:Y:S04]  /*3a360*/  @P5 STG.E.U16 [R16.64], R15 ;  /* 0x0000000f10005986 */ /* 0x010fe8000c101504 */
[----:B------:R-:W-:Y:S04]  /*3a370*/  @P6 STG.E.U16 [R18.64], R24 ;  /* 0x0000001812006986 */ /* 0x000fe8000c101504 */
[----:B--2---:R-:W0:Y:S04]  /*3a380*/  LDS.128 R16, [R28] ;  /* 0x000000001c107984 */ /* 0x004e280000000c00 */
[----:B0-----:R-:W-:Y:S04]  /*3a390*/  STL [R1+0x4], R17 ;  /* 0x0000041101007387 */ /* 0x001fe80000100800 */
[----:B------:R-:W-:Y:S04]  /*3a3a0*/  STL.64 [R1+0x8], R18 ;  /* 0x0000081201007387 */ /* 0x000fe80000100a00 */
[----:B------:R-:W2:Y:S04]  /*3a3b0*/  LDL R25, [R1+0x650] ;  /* 0x0006500001197983 */ /* 0x000ea80000100800 */
[----:B------:R0:W-:Y:S04]  /*3a3c0*/  STL [R1+0x149c], R28 ;  /* 0x00149c1c01007387 */ /* 0x0001e80000100800 */
[----:B0-----:R-:W4:Y:S01]  /*3a3d0*/  LDL R28, [R1+0xfe0] ;  /* 0x000fe000011c7983 */ /* 0x001f220000100800 */
[----:B------:R-:W-:Y:S01]  /*3a3e0*/  ISETP.LT.AND P3, PT, R27, c[0x0][0x178], !P3 ;  /* 0x00005e001b007a0c */ /* 0x000fe20005f61270 */
[----:B------:R-:W-:Y:S01]  /*3a3f0*/  IMAD.WIDE R12, R0, 0x2, R6 ;  /* 0x00000002000c7825 */ /* 0x000fe200078e0206 */
[----:B------:R-:W-:-:S02]  /*3a400*/  ISETP.LT.AND P6, PT, R26, c[0x0][0x178], !P2 ;  /* 0x00005e001a007a0c */ /* 0x000fc400057c1270 */
[----:B------:R-:W-:Y:S02]  /*3a410*/  ISETP.LT.AND P4, PT, R23, c[0x0][0x178], !P2 ;  /* 0x00005e0017007a0c */ /* 0x000fe40005781270 */
[----:B------:R-:W-:Y:S02]  /*3a420*/  IADD3 R18, R0, c[0x0][0x198], RZ ;  /* 0x0000660000127a10 */ /* 0x000fe40007ffe0ff */
[----:B------:R-:W-:Y:S02]  /*3a430*/  IADD3 R21, R29, 0xc2, RZ ;  /* 0x000000c21d157810 */ /* 0x000fe40007ffe0ff */
[----:B---3--:R-:W-:Y:S02]  /*3a440*/  PRMT R0, R14, 0x7632, R0 ;  /* 0x000076320e007816 */ /* 0x008fe40000000000 */
[----:B------:R-:W-:Y:S01]  /*3a450*/  ISETP.GE.AND P1, PT, R21, c[0x0][0x17c], PT ;  /* 0x00005f0015007a0c */ /* 0x000fe20003f26270 */
[----:B------:R0:W-:Y:S01]  /*3a460*/  @P3 STG.E.U16 [R12.64], R22 ;  /* 0x000000160c003986 */ /* 0x0001e2000c101504 */
[----:B------:R-:W-:Y:S01]  /*3a470*/  PRMT R3, R15, 0x7632, R3 ;  /* 0x000076320f037816 */ /* 0x000fe20000000003 */
[----:B------:R-:W-:Y:S01]  /*3a480*/  IMAD.MOV.U32 R21, RZ, RZ, R16 ;  /* 0x000000ffff157224 */ /* 0x000fe200078e0010 */
[----:B------:R-:W-:Y:S01]  /*3a490*/  PRMT R20, R24, 0x7632, R20 ;  /* 0x0000763218147816 */ /* 0x000fe20000000014 */
[----:B------:R-:W-:-:S04]  /*3a4a0*/  IMAD.WIDE R14, R18, 0x2, R10 ;  /* 0x00000002120e7825 */ /* 0x000fc800078e020a */
[----:B------:R-:W-:-:S04]  /*3a4b0*/  IMAD.WIDE R16, R18, 0x2, R8 ;  /* 0x0000000212107825 */ /* 0x000fc800078e0208 */
[----:B0-----:R-:W-:Y:S01]  /*3a4c0*/  IMAD.WIDE R12, R18, 0x2, R4 ;  /* 0x00000002120c7825 */ /* 0x001fe200078e0204 */
[----:B------:R-:W-:Y:S04]  /*3a4d0*/  STL.64 [R1+0x14c0], R6 ;  /* 0x0014c00601007387 */ /* 0x000fe80000100a00 */
[----:B------:R-:W-:Y:S01]  /*3a4e0*/  STL.64 [R1+0x14b8], R4 ;  /* 0x0014b80401007387 */ /* 0x000fe20000100a00 */
[----:B----4-:R-:W-:Y:S02]  /*3a4f0*/  ISETP.LT.AND P5, PT, R28, c[0x0][0x178], !P2 ;  /* 0x00005e001c007a0c */ /* 0x010fe400057a1270 */
[----:B------:R-:W-:-:S11]  /*3a500*/  ISETP.LT.AND P2, PT, R27, c[0x0][0x178], !P2 ;  /* 0x00005e001b007a0c */ /* 0x000fd60005741270 */
[----:B------:R0:W-:Y:S04]  /*3a510*/  @P5 STG.E.U16 [R12.64], R0 ;  /* 0x000000000c005986 */ /* 0x0001e8000c101504 */
[----:B------:R1:W-:Y:S04]  /*3a520*/  @P6 STG.E.U16 [R14.64], R3 ;  /* 0x000000030e006986 */ /* 0x0003e8000c101504 */
[----:B------:R-:W-:Y:S01]  /*3a530*/  @P4 STG.E.U16 [R16.64], R20 ;  /* 0x0000001410004986 */ /* 0x000fe2000c101504 */
[----:B------:R-:W-:Y:S02]  /*3a540*/  ISETP.LT.AND P4, PT, R28, c[0x0][0x178], !P1 ;  /* 0x00005e001c007a0c */ /* 0x000fe40004f81270 */
[C---:B0-----:R-:W-:Y:S01]  /*3a550*/  IADD3 R0, R18.reuse, c[0x0][0x198], RZ ;  /* 0x0000660012007a10 */ /* 0x041fe20007ffe0ff */
[----:B------:R-:W-:Y:S01]  /*3a560*/  IMAD.WIDE R12, R18, 0x2, R6 ;  /* 0x00000002120c7825 */ /* 0x000fe200078e0206 */
[----:B-1----:R-:W-:-:S03]  /*3a570*/  PRMT R3, R22, 0x7632, R3 ;  /* 0x0000763216037816 */ /* 0x002fc60000000003 */
[----:B------:R-:W-:Y:S02]  /*3a580*/  IMAD.WIDE R14, R0, 0x2, R4 ;  /* 0x00000002000e7825 */ /* 0x000fe400078e0204 */
[----:B------:R-:W-:Y:S04]  /*3a590*/  @P2 STG.E.U16 [R12.64], R3 ;  /* 0x000000030c002986 */ /* 0x000fe8000c101504 */
[----:B--2---:R0:W-:Y:S04]  /*3a5a0*/  @P4 STG.E.U16 [R14.64], R25 ;  /* 0x000000190e004986 */ /* 0x0041e8000c101504 */
[----:B0-----:R-:W2:Y:S04]  /*3a5b0*/  LDL.LU R14, [R1+0x650] ;  /* 0x00065000010e7983 */ /* 0x001ea80000300800 */
[----:B------:R-:W3:Y:S01]  /*3a5c0*/  LDL.LU R15, [R1+0x630] ;  /* 0x00063000010f7983 */ /* 0x000ee20000300800 */
[----:B------:R-:W-:-:S05]  /*3a5d0*/  LOP3.LUT R24, R2, 0x40, RZ, 0x3c, !PT ;  /* 0x0000004002187812 */ /* 0x000fca00078e3cff */
[----:B------:R-:W0:Y:S01]  /*3a5e0*/  LDS.128 R4, [R24] ;  /* 0x0000000018047984 */ /* 0x000e220000000c00 */
[----:B------:R-:W-:Y:S01]  /*3a5f0*/  ISETP.LT.AND P5, PT, R26, c[0x0][0x178], !P1 ;  /* 0x00005e001a007a0c */ /* 0x000fe20004fa1270 */
[----:B------:R-:W-:-:S04]  /*3a600*/  IMAD.WIDE R16, R0, 0x2, R10 ;  /* 0x0000000200107825 */ /* 0x000fc800078e020a */
[----:B0-----:R-:W-:-:S08]  /*3a610*/  IMAD.MOV.U32 R22, RZ, RZ, R4 ;  /* 0x000000ffff167224 */ /* 0x001fd000078e0004 */
[----:B---3--:R0:W-:Y:S04]  /*3a620*/  @P5 STG.E.U16 [R16.64], R15 ;  /* 0x0000000f10005986 */ /* 0x0081e8000c101504 */
[----:B0-----:R-:W3:Y:S04]  /*3a630*/  LDL.LU R17, [R1+0x620] ;  /* 0x0006200001117983 */ /* 0x001ee80000300800 */
[----:B------:R-:W-:Y:S04]  /*3a640*/  STL [R1+0x44], R5 ;  /* 0x0000440501007387 */ /* 0x000fe80000100800 */
[----:B------:R0:W-:Y:S04]  /*3a650*/  STL.64 [R1+0x48], R6 ;  /* 0x0000480601007387 */ /* 0x0001e80000100a00 */
[----:B0-----:R-:W4:Y:S04]  /*3a660*/  LDL.LU.64 R6, [R1+0x14c0] ;  /* 0x0014c00001067983 */ /* 0x001f280000300a00 */
[----:B------:R-:W4:Y:S04]  /*3a670*/  LDL.LU.64 R4, [R1+0x14b8] ;  /* 0x0014b80001047983 */ /* 0x000f280000300a00 */
[----:B------:R-:W4:Y:S01]  /*3a680*/  LDL R25, [R1+0x680] ;  /* 0x0006800001197983 */ /* 0x000f220000100800 */
[----:B------:R-:W-:-:S02]  /*3a690*/  ISETP.LT.AND P6, PT, R23, c[0x0][0x178], !P1 ;  /* 0x00005e0017007a0c */ /* 0x000fc40004fc1270 */
[----:B------:R-:W-:Y:S02]  /*3a6a0*/  IADD3 R19, R29, 0xc3, RZ ;  /* 0x000000c31d137810 */ /* 0x000fe40007ffe0ff */
[----:B------:R-:W-:Y:S02]  /*3a6b0*/  ISETP.LT.AND P1, PT, R27, c[0x0][0x178], !P1 ;  /* 0x00005e001b007a0c */ /* 0x000fe40004f21270 */
[----:B------:R-:W-:Y:S01]  /*3a6c0*/  ISETP.GE.AND P3, PT, R19, c[0x0][0x17c], PT ;  /* 0x00005f0013007a0c */ /* 0x000fe20003f66270 */
[----:B------:R-:W-:-:S03]  /*3a6d0*/  IMAD.WIDE R18, R0, 0x2, R8 ;  /* 0x0000000200127825 */ /* 0x000fc600078e0208 */
[----:B------:R-:W-:Y:S02]  /*3a6e0*/  ISETP.LT.AND P5, PT, R28, c[0x0][0x178], !P3 ;  /* 0x00005e001c007a0c */ /* 0x000fe40005fa1270 */
[----:B------:R-:W-:Y:S02]  /*3a6f0*/  IADD3 R3, R0, c[0x0][0x198], RZ ;  /* 0x0000660000037a10 */ /* 0x000fe40007ffe0ff */
[----:B------:R-:W-:-:S04]  /*3a700*/  IADD3 R20, R29, 0xc4, RZ ;  /* 0x000000c41d147810 */ /* 0x000fc80007ffe0ff */
[----:B------:R-:W-:Y:S02]  /*3a710*/  ISETP.GE.AND P2, PT, R20, c[0x0][0x17c], PT ;  /* 0x00005f0014007a0c */ /* 0x000fe40003f46270 */
[----:B------:R-:W-:Y:S01]  /*3a720*/  ISETP.LT.AND P4, PT, R23, c[0x0][0x178], !P3 ;  /* 0x00005e0017007a0c */ /* 0x000fe20005f81270 */
[----:B------:R0:W-:Y:S04]  /*3a730*/  STL [R1+0x1498], R24 ;  /* 0x0014981801007387 */ /* 0x0001e80000100800 */
[----:B0-----:R-:W4:Y:S04]  /*3a740*/  LDL.LU R24, [R1+0x640] ;  /* 0x0006400001187983 */ /* 0x001f280000300800 */
[----:B---3--:R2:W-:Y:S01]  /*3a750*/  @P6 STG.E.U16 [R18.64], R17 ;  /* 0x0000001112006986 */ /* 0x0085e2000c101504 */
[----:B------:R-:W-:-:S02]  /*3a760*/  ISETP.LT.AND P6, PT, R26, c[0x0][0x178], !P3 ;  /* 0x00005e001a007a0c */ /* 0x000fc40005fc1270 */
[----:B--2---:R-:W-:Y:S02]  /*3a770*/  PRMT R18, R14, 0x7632, R18 ;  /* 0x000076320e127816 */ /* 0x004fe40000000012 */
[----:B------:R-:W-:Y:S01]  /*3a780*/  PRMT R19, R15, 0x7632, R19 ;  /* 0x000076320f137816 */ /* 0x000fe20000000013 */
[----:B----4-:R-:W-:Y:S01]  /*3a790*/  IMAD.WIDE R12, R0, 0x2, R6 ;  /* 0x00000002000c7825 */ /* 0x010fe200078e0206 */
[----:B------:R-:W-:-:S04]  /*3a7a0*/  IADD3 R0, R29, 0xc5, RZ ;  /* 0x000000c51d007810 */ /* 0x000fc80007ffe0ff */
[----:B------:R0:W-:Y:S01]  /*3a7b0*/  @P1 STG.E.U16 [R12.64], R21 ;  /* 0x000000150c001986 */ /* 0x0001e2000c101504 */
[C---:B------:R-:W-:Y:S01]  /*3a7c0*/  IMAD.WIDE R14, R3.reuse, 0x2, R10 ;  /* 0x00000002030e7825 */ /* 0x040fe200078e020a */
[----:B------:R-:W-:Y:S02]  /*3a7d0*/  ISETP.GE.AND P1, PT, R0, c[0x0][0x17c], PT ;  /* 0x00005f0000007a0c */ /* 0x000fe40003f26270 */
[C---:B------:R-:W-:Y:S01]  /*3a7e0*/  IADD3 R0, R3.reuse, c[0x0][0x198], RZ ;  /* 0x0000660003007a10 */ /* 0x040fe20007ffe0ff */
[----:B0-----:R-:W-:-:S05]  /*3a7f0*/  IMAD.WIDE R12, R3, 0x2, R4 ;  /* 0x00000002030c7825 */ /* 0x001fca00078e0204 */
[----:B------:R0:W-:Y:S04]  /*3a800*/  @P5 STG.E.U16 [R12.64], R18 ;  /* 0x000000120c005986 */ /* 0x0001e8000c101504 */
[----:B------:R1:W-:Y:S01]  /*3a810*/  @P6 STG.E.U16 [R14.64], R19 ;  /* 0x000000130e006986 */ /* 0x0003e2000c101504 */
[----:B------:R-:W-:Y:S02]  /*3a820*/  ISETP.LT.AND P6, PT, R23, c[0x0][0x178], !P2 ;  /* 0x00005e0017007a0c */ /* 0x000fe400057c1270 */
[----:B------:R-:W-:Y:S01]  /*3a830*/  LOP3.LUT R23, R2, 0x60, RZ, 0x3c, !PT ;  /* 0x0000006002177812 */ /* 0x000fe200078e3cff */
[----:B------:R-:W-:Y:S01]  /*3a840*/  STL.64 [R1+0x14b0], R6 ;  /* 0x0014b00601007387 */ /* 0x000fe20000100a00 */
[----:B0-----:R-:W-:-:S03]  /*3a850*/  IMAD.WIDE R12, R3, 0x2, R6 ;  /* 0x00000002030c7825 */ /* 0x001fc600078e0206 */
[----:B------:R-:W-:Y:S01]  /*3a860*/  STL.64 [R1+0x14a8], R4 ;  /* 0x0014a80401007387 */ /* 0x000fe20000100a00 */
[----:B-1----:R-:W-:-:S03]  /*3a870*/  IMAD.WIDE R14, R0, 0x2, R4 ;  /* 0x00000002000e7825 */ /* 0x002fc600078e0204 */
[----:B------:R-:W0:Y:S01]  /*3a880*/  LDS.128 R4, [R23] ;  /* 0x0000000017047984 */ /* 0x000e220000000c00 */
[----:B------:R-:W-:Y:S01]  /*3a890*/  PRMT R20, R17, 0x7632, R20 ;  /* 0x0000763211147816 */ /* 0x000fe20000000014 */
[----:B------:R-:W-:Y:S01]  /*3a8a0*/  IMAD.WIDE R16, R3, 0x2, R8 ;  /* 0x0000000203107825 */ /* 0x000fe200078e0208 */
[----:B------:R-:W-:-:S04]  /*3a8b0*/  ISETP.LT.AND P3, PT, R27, c[0x0][0x178], !P3 ;  /* 0x00005e001b007a0c */ /* 0x000fc80005f61270 */
[----:B------:R1:W-:Y:S01]  /*3a8c0*/  @P4 STG.E.U16 [R16.64], R20 ;  /* 0x0000001410004986 */ /* 0x0003e2000c101504 */
[----:B------:R-:W-:Y:S02]  /*3a8d0*/  ISETP.LT.AND P4, PT, R28, c[0x0][0x178], !P2 ;  /* 0x00005e001c007a0c */ /* 0x000fe40005781270 */
[----:B-1----:R-:W-:Y:S02]  /*3a8e0*/  PRMT R20, R21, 0x7632, R20 ;  /* 0x0000763215147816 */ /* 0x002fe40000000014 */
[----:B------:R-:W-:-:S04]  /*3a8f0*/  IADD3 R21, R29, 0xc6, RZ ;  /* 0x000000c61d157810 */ /* 0x000fc80007ffe0ff */
[----:B------:R-:W-:Y:S01]  /*3a900*/  @P3 STG.E.U16 [R12.64], R20 ;  /* 0x000000140c003986 */ /* 0x000fe2000c101504 */
[----:B------:R-:W-:-:S03]  /*3a910*/  ISETP.GE.AND P3, PT, R21, c[0x0][0x17c], PT ;  /* 0x00005f0015007a0c */ /* 0x000fc60003f66270 */
[----:B------:R-:W2:Y:S04]  /*3a920*/  LDL.LU R21, [R1+0x660] ;  /* 0x0006600001157983 */ /* 0x000ea80000300800 */
[----:B------:R1:W-:Y:S04]  /*3a930*/  @P4 STG.E.U16 [R14.64], R25 ;  /* 0x000000190e004986 */ /* 0x0003e8000c101504 */
[----:B-1----:R-:W3:Y:S01]  /*3a940*/  LDL.LU R15, [R1+0x680] ;  /* 0x00068000010f7983 */ /* 0x002ee20000300800 */
[----:B0-----:R-:W-:-:S03]  /*3a950*/  IMAD.MOV.U32 R25, RZ, RZ, R4 ;  /* 0x000000ffff197224 */ /* 0x001fc600078e0004 */
[----:B------:R-:W-:Y:S04]  /*3a960*/  STL [R1+0x34], R5 ;  /* 0x0000340501007387 */ /* 0x000fe80000100800 */
[----:B------:R0:W-:Y:S04]  /*3a970*/  STL.64 [R1+0x38], R6 ;  /* 0x0000380601007387 */ /* 0x0001e80000100a00 */
[----:B0-----:R-:W4:Y:S04]  /*3a980*/  LDL.LU.64 R6, [R1+0x14b0] ;  /* 0x0014b00001067983 */ /* 0x001f280000300a00 */
[----:B------:R-:W3:Y:S04]  /*3a990*/  LDL.LU.64 R4, [R1+0x14a8] ;  /* 0x0014a80001047983 */ /* 0x000ee80000300a00 */
[----:B------:R0:W-:Y:S04]  /*3a9a0*/  STL [R1+0x1494], R23 ;  /* 0x0014941701007387 */ /* 0x0001e80000100800 */
[----:B0-----:R-:W3:Y:S01]  /*3a9b0*/  LDL R23, [R1+0xfe8] ;  /* 0x000fe80001177983 */ /* 0x001ee20000100800 */
[----:B------:R-:W-:Y:S01]  /*3a9c0*/  ISETP.LT.AND P5, PT, R26, c[0x0][0x178], !P2 ;  /* 0x00005e001a007a0c */ /* 0x000fe200057a1270 */
[----:B------:R-:W-:Y:S01]  /*3a9d0*/  IMAD.WIDE R16, R0, 0x2, R10 ;  /* 0x0000000200107825 */ /* 0x000fe200078e020a */
[----:B------:R-:W-:-:S03]  /*3a9e0*/  ISETP.LT.AND P2, PT, R27, c[0x0][0x178], !P2 ;  /* 0x00005e001b007a0c */ /* 0x000fc60005741270 */
[C---:B------:R-:W-:Y:S01]  /*3a9f0*/  IMAD.WIDE R18, R0.reuse, 0x2, R8 ;  /* 0x0000000200127825 */ /* 0x040fe200078e0208 */
[----:B------:R-:W-:Y:S02]  /*3aa00*/  IADD3 R3, R0, c[0x0][0x198], RZ ;  /* 0x0000660000037a10 */ /* 0x000fe40007ffe0ff */
[----:B------:R-:W-:Y:S01]  /*3aa10*/  PRMT R20, R24, 0x7632, R20 ;  /* 0x0000763218147816 */ /* 0x000fe20000000014 */
[----:B------:R-:W-:Y:S04]  /*3aa20*/  STL [R1+0x14a4], R26 ;  /* 0x0014a41a01007387 */ /* 0x000fe80000100800 */
[----:B------:R-:W-:Y:S04]  /*3aa30*/  STL [R1+0x14a0], R25 ;  /* 0x0014a01901007387 */ /* 0x000fe80000100800 */
[----:B--2---:R0:W-:Y:S01]  /*3aa40*/  @P5 STG.E.U16 [R16.64], R21 ;  /* 0x0000001510005986 */ /* 0x0041e2000c101504 */
[----:B------:R-:W-:-:S03]  /*3aa50*/  ISETP.LT.AND P5, PT, R28, c[0x0][0x178], !P1 ;  /* 0x00005e001c007a0c */ /* 0x000fc60004fa1270 */
[----:B------:R1:W-:Y:S01]  /*3aa60*/  @P6 STG.E.U16 [R18.64], R24 ;  /* 0x0000001812006986 */ /* 0x0003e2000c101504 */
[----:B------:R-:W-:Y:S01]  /*3aa70*/  ISETP.LT.AND P6, PT, R26, c[0x0][0x178], !P1 ;  /* 0x00005e001a007a0c */ /* 0x000fe20004fc1270 */
[----:B0-----:R-:W-:Y:S01]  /*3aa80*/  IMAD.WIDE R16, R3, 0x2, R8 ;  /* 0x0000000203107825 */ /* 0x001fe200078e0208 */
[----:B-1----:R-:W-:-:S03]  /*3aa90*/  PRMT R18, R21, 0x7632, R18 ;  /* 0x0000763215127816 */ /* 0x002fc60000000012 */
[----:B----4-:R-:W-:Y:S01]  /*3aaa0*/  IMAD.WIDE R12, R0, 0x2, R6 ;  /* 0x00000002000c7825 */ /* 0x010fe200078e0206 */
[----:B---3--:R-:W-:-:S04]  /*3aab0*/  PRMT R0, R15, 0x7632, R0 ;  /* 0x000076320f007816 */ /* 0x008fc80000000000 */
[----:B------:R0:W-:Y:S01]  /*3aac0*/  @P2 STG.E.U16 [R12.64], R22 ;  /* 0x000000160c002986 */ /* 0x0001e2000c101504 */
[----:B------:R-:W-:Y:S01]  /*3aad0*/  IMAD.WIDE R14, R3, 0x2, R10 ;  /* 0x00000002030e7825 */ /* 0x000fe200078e020a */
[----:B------:R-:W-:-:S03]  /*3aae0*/  ISETP.LT.AND P4, PT, R23, c[0x0][0x178], !P1 ;  /* 0x00005e0017007a0c */ /* 0x000fc60004f81270 */
[----:B0-----:R-:W-:Y:S01]  /*3aaf0*/  IMAD.WIDE R12, R3, 0x2, R4 ;  /* 0x00000002030c7825 */ /* 0x001fe200078e0204 */
[----:B------:R-:W-:-:S04]  /*3ab00*/  ISETP.LT.AND P1, PT, R27, c[0x0][0x178], !P1 ;  /* 0x00005e001b007a0c */ /* 0x000fc80004f21270 */
[----:B------:R0:W-:Y:S01]  /*3ab10*/  @P5 STG.E.U16 [R12.64], R0 ;  /* 0x000000000c005986 */ /* 0x0001e2000c101504 */
[----:B------:R-:W-:-:S03]  /*3ab20*/  ISETP.LT.AND P5, PT, R26, c[0x0][0x178], !P3 ;  /* 0x00005e001a007a0c */ /* 0x000fc60005fa1270 */
[----:B------:R-:W-:Y:S01]  /*3ab30*/  @P6 STG.E.U16 [R14.64], R18 ;  /* 0x000000120e006986 */ /* 0x000fe2000c101504 */
[----:B------:R-:W-:-:S03]  /*3ab40*/  ISETP.LT.AND P6, PT, R23, c[0x0][0x178], !P3 ;  /* 0x00005e0017007a0c */ /* 0x000fc60005fc1270 */
[----:B------:R1:W-:Y:S01]  /*3ab50*/  @P4 STG.E.U16 [R16.64], R20 ;  /* 0x0000001410004986 */ /* 0x0003e2000c101504 */
[----:B------:R-:W-:Y:S02]  /*3ab60*/  ISETP.LT.AND P4, PT, R28, c[0x0][0x178], !P3 ;  /* 0x00005e001c007a0c */ /* 0x000fe40005f81270 */
[----:B------:R-:W-:Y:S02]  /*3ab70*/  ISETP.LT.AND P3, PT, R27, c[0x0][0x178], !P3 ;  /* 0x00005e001b007a0c */ /* 0x000fe40005f61270 */
[----:B------:R-:W2:Y:S01]  /*3ab80*/  LDS.128 R24, [R2+0x800] ;  /* 0x0008000002187984 */ /* 0x000ea20000000c00 */
[----:B0-----:R-:W-:Y:S01]  /*3ab90*/  IMAD.WIDE R12, R3, 0x2, R6 ;  /* 0x00000002030c7825 */ /* 0x001fe200078e0206 */
[----:B------:R-:W-:Y:S02]  /*3aba0*/  IADD3 R21, R29, 0xc8, RZ ;  /* 0x000000c81d157810 */ /* 0x000fe40007ffe0ff */
[----:B-1----:R-:W-:-:S05]  /*3abb0*/  PRMT R20, R22, 0x7632, R20 ;  /* 0x0000763216147816 */ /* 0x002fca0000000014 */
[----:B------:R0:W-:Y:S01]  /*3abc0*/  @P1 STG.E.U16 [R12.64], R20 ;  /* 0x000000140c001986 */ /* 0x0001e2000c101504 */
[----:B------:R-:W-:-:S03]  /*3abd0*/  ISETP.GE.AND P1, PT, R21, c[0x0][0x17c], PT ;  /* 0x00005f0015007a0c */ /* 0x000fc60003f26270 */
[----:B0-----:R-:W3:Y:S04]  /*3abe0*/  LDL.LU R12, [R1+0x6b0] ;  /* 0x0006b000010c7983 */ /* 0x001ee80000300800 */
[----:B------:R-:W4:Y:S04]  /*3abf0*/  LDL.LU R13, [R1+0x690] ;  /* 0x00069000010d7983 */ /* 0x000f280000300800 */
[----:B------:R-:W4:Y:S04]  /*3ac00*/  LDL R20, [R1+0xfec] ;  /* 0x000fec0001147983 */ /* 0x000f280000100800 */
[----:B------:R-:W4:Y:S04]  /*3ac10*/  LDL.LU R21, [R1+0x670] ;  /* 0x0006700001157983 */ /* 0x000f280000300800 */
[----:B--2---:R-:W-:Y:S04]  /*3ac20*/  STL [R1+0x24], R25 ;  /* 0x0000241901007387 */ /* 0x004fe80000100800 */
[----:B------:R0:W-:Y:S04]  /*3ac30*/  STL.64 [R1+0x28], R26 ;  /* 0x0000281a01007387 */ /* 0x0001e80000100a00 */
[----:B0-----:R-:W2:Y:S04]  /*3ac40*/  LDL.LU R26, [R1+0x14a4] ;  /* 0x0014a400011a7983 */ /* 0x001ea80000300800 */
[----:B------:R-:W2:Y:S01]  /*3ac50*/  LDL.LU R25, [R1+0x14a0] ;  /* 0x0014a00001197983 */ /* 0x000ea20000300800 */
[----:B------:R-:W-:-:S02]  /*3ac60*/  IADD3 R0, R3, c[0x0][0x198], RZ ;  /* 0x0000660003007a10 */ /* 0x000fc40007ffe0ff */
[----:B------:R-:W-:-:S03]  /*3ac70*/  IADD3 R19, R29, 0xc7, RZ ;  /* 0x000000c71d137810 */ /* 0x000fc60007ffe0ff */
[----:B------:R-:W-:Y:S01]  /*3ac80*/  IMAD.WIDE R14, R0, 0x2, R4 ;  /* 0x00000002000e7825 */ /* 0x000fe200078e0204 */
[----:B------:R-:W-:-:S03]  /*3ac90*/  ISETP.GE.AND P2, PT, R19, c[0x0][0x17c], PT ;  /* 0x00005f0013007a0c */ /* 0x000fc60003f46270 */
[----:B------:R-:W-:-:S04]  /*3aca0*/  IMAD.WIDE R16, R0, 0x2, R10 ;  /* 0x0000000200107825 */ /* 0x000fc800078e020a */
[----:B------:R-:W-:-:S04]  /*3acb0*/  IMAD.WIDE R18, R0, 0x2, R8 ;  /* 0x0000000200127825 */ /* 0x000fc800078e0208 */
[----:B------:R-:W-:-:S04]  /*3acc0*/  IMAD.WIDE R2, R0, 0x2, R6 ;  /* 0x0000000200027825 */ /* 0x000fc800078e0206 */
[----:B------:R-:W-:Y:S02]  /*3acd0*/  IMAD.MOV.U32 R22, RZ, RZ, R24 ;  /* 0x000000ffff167224 */ /* 0x000fe400078e0018 */
[----:B------:R-:W2:Y:S04]  /*3ace0*/  LDL.LU R24, [R1+0x6e0] ;  /* 0x0006e00001187983 */ /* 0x000ea80000300800 */
[----:B------:R-:W2:Y:S04]  /*3acf0*/  LDL.LU R27, [R1+0x6a0] ;  /* 0x0006a000011b7983 */ /* 0x000ea80000300800 */
[----:B---3--:R-:W-:Y:S04]  /*3ad00*/  @P4 STG.E.U16 [R14.64], R12 ;  /* 0x0000000c0e004986 */ /* 0x008fe8000c101504 */
[----:B----4-:R0:W-:Y:S01]  /*3ad10*/  @P5 STG.E.U16 [R16.64], R13 ;  /* 0x0000000d10005986 */ /* 0x0101e2000c101504 */
[----:B------:R-:W-:-:S02]  /*3ad20*/  ISETP.LT.AND P5, PT, R28, c[0x0][0x178], !P2 ;  /* 0x00005e001c007a0c */ /* 0x000fc400057a1270 */
[----:B------:R-:W-:Y:S01]  /*3ad30*/  ISETP.LT.AND P4, PT, R23, c[0x0][0x178], !P2 ;  /* 0x00005e0017007a0c */ /* 0x000fe20005781270 */
[----:B------:R1:W-:Y:S01]  /*3ad40*/  @P6 STG.E.U16 [R18.64], R21 ;  /* 0x0000001512006986 */ /* 0x0003e2000c101504 */
[----:B0-----:R-:W-:Y:S02]  /*3ad50*/  IADD3 R16, R0, c[0x0][0x198], RZ ;  /* 0x0000660000107a10 */ /* 0x001fe40007ffe0ff */
[----:B------:R-:W-:Y:S02]  /*3ad60*/  PRMT R0, R12, 0x7632, R0 ;  /* 0x000076320c007816 */ /* 0x000fe40000000000 */
[----:B------:R-:W-:Y:S01]  /*3ad70*/  PRMT R17, R13, 0x7632, R17 ;  /* 0x000076320d117816 */ /* 0x000fe20000000011 */
[----:B------:R-:W-:Y:S01]  /*3ad80*/  IMAD.WIDE R12, R16, 0x2, R10 ;  /* 0x00000002100c7825 */ /* 0x000fe200078e020a */
[----:B-1----:R-:W-:Y:S02]  /*3ad90*/  IADD3 R18, R29, 0xc9, RZ ;  /* 0x000000c91d127810 */ /* 0x002fe40007ffe0ff */
[----:B--2---:R-:W-:-:S02]  /*3ada0*/  ISETP.LT.AND P6, PT, R26, c[0x0][0x178], !P2 ;  /* 0x00005e001a007a0c */ /* 0x004fc400057c1270 */
[----:B------:R-:W-:Y:S01]  /*3adb0*/  ISETP.LT.AND P2, PT, R20, c[0x0][0x178], !P2 ;  /* 0x00005e0014007a0c */ /* 0x000fe20005741270 */
[----:B------:R0:W-:Y:S01]  /*3adc0*/  @P3 STG.E.U16 [R2.64], R25 ;  /* 0x0000001902003986 */ /* 0x0001e2000c101504 */
[----:B------:R-:W-:Y:S01]  /*3add0*/  PRMT R19, R21, 0x7632, R19 ;  /* 0x0000763215137816 */ /* 0x000fe20000000013 */
[----:B------:R-:W-:Y:S01]  /*3ade0*/  IMAD.WIDE R14, R16, 0x2, R8 ;  /* 0x00000002100e7825 */ /* 0x000fe200078e0208 */
[----:B------:R-:W-:Y:S02]  /*3adf0*/  ISETP.GE.AND P3, PT, R18, c[0x0][0x17c], PT ;  /* 0x00005f0012007a0c */ /* 0x000fe40003f66270 */
[----:B------:R-:W-:Y:S01]  /*3ae00*/  PRMT R18, R25, 0x7632, R18 ;  /* 0x0000763219127816 */ /* 0x000fe20000000012 */
[----:B0-----:R-:W-:-:S05]  /*3ae10*/  IMAD.WIDE R2, R16, 0x2, R4 ;  /* 0x0000000210027825 */ /* 0x001fca00078e0204 */
[----:B------:R0:W-:Y:S04]  /*3ae20*/  @P5 STG.E.U16 [R2.64], R0 ;  /* 0x0000000002005986 */ /* 0x0001e8000c101504 */
[----:B------:R-:W-:Y:S04]  /*3ae30*/  @P6 STG.E.U16 [R12.64], R17 ;  /* 0x000000110c006986 */ /* 0x000fe8000c101504 */
[----:B------:R-:W-:Y:S01]  /*3ae40*/  @P4 STG.E.U16 [R14.64], R19 ;  /* 0x000000130e004986 */ /* 0x000fe2000c101504 */
[----:B0-----:R-:W-:Y:S01]  /*3ae50*/  IMAD.WIDE R2, R16, 0x2, R6 ;  /* 0x0000000210027825 */ /* 0x001fe200078e0206 */
[----:B------:R-:W-:-:S02]  /*3ae60*/  ISETP.LT.AND P4, PT, R28, c[0x0][0x178], !P1 ;  /* 0x00005e001c007a0c */ /* 0x000fc40004f81270 */
[----:B------:R-:W2:Y:S04]  /*3ae70*/  LDL.LU R28, [R1+0x149c] ;  /* 0x00149c00011c7983 */ /* 0x000ea80000300800 */
[----:B------:R0:W-:Y:S04]  /*3ae80*/  @P2 STG.E.U16 [R2.64], R18 ;  /* 0x0000001202002986 */ /* 0x0001e8000c101504 */
[----:B0-----:R-:W3:Y:S01]  /*3ae90*/  LDL.LU R18, [R1+0x6c0] ;  /* 0x0006c00001127983 */ /* 0x001ee20000300800 */
[----:B------:R-:W-:Y:S02]  /*3aea0*/  ISETP.LT.AND P5, PT, R26, c[0x0][0x178], !P1 ;  /* 0x00005e001a007a0c */ /* 0x000fe40004fa1270 */
[----:B------:R-:W-:-:S05]  /*3aeb0*/  IADD3 R0, R16, c[0x0][0x198], RZ ;  /* 0x0000660010007a10 */ /* 0x000fca0007ffe0ff */
[----:B------:R-:W-:-:S04]  /*3aec0*/  IMAD.WIDE R12, R0, 0x2, R4 ;  /* 0x00000002000c7825 */ /* 0x000fc800078e0204 */
[C---:B------:R-:W-:Y:S01]  /*3aed0*/  IMAD.WIDE R14, R0.reuse, 0x2, R10 ;  /* 0x00000002000e7825 */ /* 0x040fe200078e020a */
[----:B------:R-:W-:Y:S04]  /*3aee0*/  @P4 STG.E.U16 [R12.64], R24 ;  /* 0x000000180c004986 */ /* 0x000fe8000c101504 */
[----:B---3--:R-:W-:Y:S04]  /*3aef0*/  @P5 STG.E.U16 [R14.64], R18 ;  /* 0x000000120e005986 */ /* 0x008fe8000c101504 */
[----:B--2---:R-:W0:Y:S04]  /*3af00*/  LDS.128 R12, [R28+0x800] ;  /* 0x000800001c0c7984 */ /* 0x004e280000000c00 */
[----:B0-----:R-:W-:Y:S04]  /*3af10*/  STL [R1+0x14], R13 ;  /* 0x0000140d01007387 */ /* 0x001fe80000100800 */
[----:B------:R-:W-:Y:S04]  /*3af20*/  STL.64 [R1+0x18], R14 ;  /* 0x0000180e01007387 */ /* 0x000fe80000100a00 */
[----:B------:R-:W2:Y:S04]  /*3af30*/  LDL R25, [R1+0x710] ;  /* 0x0007100001197983 */ /* 0x000ea80000100800 */
[----:B------:R-:W3:Y:S01]  /*3af40*/  LDL.LU R28, [R1+0xfe0] ;  /* 0x000fe000011c7983 */ /* 0x000ee20000300800 */
[----:B------:R-:W-:Y:S01]  /*3af50*/  ISETP.LT.AND P6, PT, R23, c[0x0][0x178], !P1 ;  /* 0x00005e0017007a0c */ /* 0x000fe20004fc1270 */
[----:B------:R-:W-:-:S04]  /*3af60*/  IMAD.WIDE R16, R0, 0x2, R8 ;  /* 0x0000000200107825 */ /* 0x000fc800078e0208 */
[----:B------:R-:W-:-:S08]  /*3af70*/  IMAD.WIDE R2, R0, 0x2, R6 ;  /* 0x0000000200027825 */ /* 0x000fd000078e0206 */
[----:B------:R0:W-:Y:S02]  /*3af80*/  @P6 STG.E.U16 [R16.64], R27 ;  /* 0x0000001b10006986 */ /* 0x0001e4000c101504 */
[----:B0-----:R-:W-:Y:S02]  /*3af90*/  IADD3 R16, R0, c[0x0][0x198], RZ ;  /* 0x0000660000107a10 */ /* 0x001fe40007ffe0ff */
[----:B------:R-:W-:Y:S02]  /*3afa0*/  PRMT R0, R24, 0x7632, R0 ;  /* 0x0000763218007816 */ /* 0x000fe40000000000 */
[----:B------:R-:W4:Y:S01]  /*3afb0*/  LDL.LU R24, [R1+0x1498] ;  /* 0x0014980001187983 */ /* 0x000f220000300800 */
[----:B------:R-:W-:Y:S02]  /*3afc0*/  ISETP.LT.AND P1, PT, R20, c[0x0][0x178], !P1 ;  /* 0x00005e0014007a0c */ /* 0x000fe40004f21270 */
[----:B------:R-:W-:Y:S02]  /*3afd0*/  ISETP.LT.AND P6, PT, R26, c[0x0][0x178], !P3 ;  /* 0x00005e001a007a0c */ /* 0x000fe40005fc1270 */
[----:B------:R-:W-:-:S02]  /*3afe0*/  ISETP.LT.AND P4, PT, R23, c[0x0][0x178], !P3 ;  /* 0x00005e0017007a0c */ /* 0x000fc40005f81270 */
[C---:B------:R-:W-:Y:S02]  /*3aff0*/  IADD3 R19, R29.reuse, 0xca, RZ ;  /* 0x000000ca1d137810 */ /* 0x040fe40007ffe0ff */
[----:B------:R-:W-:Y:S02]  /*3b000*/  PRMT R17, R18, 0x7632, R17 ;  /* 0x0000763212117816 */ /* 0x000fe40000000011 */
[----:B------:R-:W-:-:S03]  /*3b010*/  IADD3 R18, R29, 0xcb, RZ ;  /* 0x000000cb1d127810 */ /* 0x000fc60007ffe0ff */
[----:B------:R0:W-:Y:S01]  /*3b020*/  @P1 STG.E.U16 [R2.64], R22 ;  /* 0x0000001602001986 */ /* 0x0001e2000c101504 */
[----:B------:R-:W-:Y:S01]  /*3b030*/  IMAD.MOV.U32 R21, RZ, RZ, R12 ;  /* 0x000000ffff157224 */ /* 0x000fe200078e000c */
[----:B------:R-:W-:Y:S01]  /*3b040*/  ISETP.GE.AND P2, PT, R19, c[0x0][0x17c], PT ;  /* 0x00005f0013007a0c */ /* 0x000fe20003f46270 */
[----:B------:R-:W-:Y:S01]  /*3b050*/  IMAD.WIDE R12, R16, 0x2, R10 ;  /* 0x00000002100c7825 */ /* 0x000fe200078e020a */
[----:B------:R-:W-:Y:S02]  /*3b060*/  PRMT R19, R27, 0x7632, R19 ;  /* 0x000076321b137816 */ /* 0x000fe40000000013 */
[----:B------:R-:W-:Y:S01]  /*3b070*/  ISETP.GE.AND P1, PT, R18, c[0x0][0x17c], PT ;  /* 0x00005f0012007a0c */ /* 0x000fe20003f26270 */
[----:B------:R-:W-:-:S04]  /*3b080*/  IMAD.WIDE R14, R16, 0x2, R8 ;  /* 0x00000002100e7825 */ /* 0x000fc800078e0208 */
[----:B0-----:R-:W-:Y:S01]  /*3b090*/  IMAD.WIDE R2, R16, 0x2, R4 ;  /* 0x0000000210027825 */ /* 0x001fe200078e0204 */
[----:B------:R-:W-:Y:S02]  /*3b0a0*/  PRMT R18, R22, 0x7632, R18 ;  /* 0x0000763216127816 */ /* 0x000fe40000000012 */
[----:B---3--:R-:W-:Y:S02]  /*3b0b0*/  ISETP.LT.AND P5, PT, R28, c[0x0][0x178], !P3 ;  /* 0x00005e001c007a0c */ /* 0x008fe40005fa1270 */
[----:B------:R-:W-:-:S11]  /*3b0c0*/  ISETP.LT.AND P3, PT, R20, c[0x0][0x178], !P3 ;  /* 0x00005e0014007a0c */ /* 0x000fd60005f61270 */
[----:B------:R0:W-:Y:S04]  /*3b0d0*/  @P5 STG.E.U16 [R2.64], R0 ;  /* 0x0000000002005986 */ /* 0x0001e8000c101504 */
[----:B------:R-:W-:Y:S04]  /*3b0e0*/  @P6 STG.E.U16 [R12.64], R17 ;  /* 0x000000110c006986 */ /* 0x000fe8000c101504 */
[----:B------:R-:W-:Y:S01]  /*3b0f0*/  @P4 STG.E.U16 [R14.64], R19 ;  /* 0x000000130e004986 */ /* 0x000fe2000c101504 */
[----:B0-----:R-:W-:-:S05]  /*3b100*/  IMAD.WIDE R2, R16, 0x2, R6 ;  /* 0x0000000210027825 */ /* 0x001fca00078e0206 */
[----:B------:R0:W-:Y:S04]  /*3b110*/  @P3 STG.E.U16 [R2.64], R18 ;  /* 0x0000001202003986 */ /* 0x0001e8000c101504 */
[----:B0-----:R-:W3:Y:S01]  /*3b120*/  LDL.LU R18, [R1+0x6f0] ;  /* 0x0006f00001127983 */ /* 0x001ee20000300800 */
[----:B------:R-:W-:Y:S02]  /*3b130*/  ISETP.LT.AND P4, PT, R28, c[0x0][0x178], !P2 ;  /* 0x00005e001c007a0c */ /* 0x000fe40005781270 */
[----:B------:R-:W-:-:S05]  /*3b140*/  IADD3 R0, R16, c[0x0][0x198], RZ ;  /* 0x0000660010007a10 */ /* 0x000fca0007ffe0ff */
[----:B------:R-:W-:Y:S01]  /*3b150*/  IMAD.WIDE R12, R0, 0x2, R4 ;  /* 0x00000002000c7825 */ /* 0x000fe200078e0204 */
[----:B------:R-:W-:-:S05]  /*3b160*/  ISETP.LT.AND P5, PT, R26, c[0x0][0x178], !P2 ;  /* 0x00005e001a007a0c */ /* 0x000fca00057a1270 */
[----:B--2---:R0:W-:Y:S04]  /*3b170*/  @P4 STG.E.U16 [R12.64], R25 ;  /* 0x000000190c004986 */ /* 0x0041e8000c101504 */
[----:B----4-:R-:W1:Y:S01]  /*3b180*/  LDS.128 R24, [R24+0x800] ;  /* 0x0008000018187984 */ /* 0x010e620000000c00 */
[----:B------:R-:W-:-:S03]  /*3b190*/  IMAD.WIDE R14, R0, 0x2, R10 ;  /* 0x00000002000e7825 */ /* 0x000fc600078e020a */
[----:B0-----:R-:W2:Y:S04]  /*3b1a0*/  LDL.LU R13, [R1+0x710] ;  /* 0x00071000010d7983 */ /* 0x001ea80000300800 */
[----:B---3--:R0:W-:Y:S04]  /*3b1b0*/  @P5 STG.E.U16 [R14.64], R18 ;  /* 0x000000120e005986 */ /* 0x0081e8000c101504 */
[----:B0-----:R-:W3:Y:S04]  /*3b1c0*/  LDL.LU R15, [R1+0x6d0] ;  /* 0x0006d000010f7983 */ /* 0x001ee80000300800 */
[----:B------:R-:W4:Y:S04]  /*3b1d0*/  LDL R22, [R1+0x750] ;  /* 0x0007500001167983 */ /* 0x000f280000100800 */
[----:B-1----:R0:W-:Y:S04]  /*3b1e0*/  STL [R1+0x148c], R27 ;  /* 0x00148c1b01007387 */ /* 0x0021e80000100800 */
[----:B0-----:R-:W4:Y:S01]  /*3b1f0*/  LDL R27, [R1+0xfe4] ;  /* 0x000fe400011b7983 */ /* 0x001f220000100800 */
[----:B------:R-:W-:-:S02]  /*3b200*/  ISETP.LT.AND P6, PT, R23, c[0x0][0x178], !P2 ;  /* 0x00005e0017007a0c */ /* 0x000fc400057c1270 */
[----:B------:R-:W-:Y:S01]  /*3b210*/  ISETP.LT.AND P2, PT, R20, c[0x0][0x178], !P2 ;  /* 0x00005e0014007a0c */ /* 0x000fe20005741270 */
[----:B------:R-:W-:Y:S01]  /*3b220*/  IMAD.WIDE R16, R0, 0x2, R8 ;  /* 0x0000000200107825 */ /* 0x000fe200078e0208 */
[----:B------:R-:W-:-:S03]  /*3b230*/  ISETP.LT.AND P5, PT, R28, c[0x0][0x178], !P1 ;  /* 0x00005e001c007a0c */ /* 0x000fc60004fa1270 */
[----:B------:R-:W-:Y:S01]  /*3b240*/  IMAD.WIDE R2, R0, 0x2, R6 ;  /* 0x0000000200027825 */ /* 0x000fe200078e0206 */
[----:B------:R-:W-:Y:S02]  /*3b250*/  ISETP.LT.AND P4, PT, R23, c[0x0][0x178], !P1 ;  /* 0x00005e0017007a0c */ /* 0x000fe40004f81270 */
[----:B------:R-:W-:-:S04]  /*3b260*/  IADD3 R19, R29, 0xcc, RZ ;  /* 0x000000cc1d137810 */ /* 0x000fc80007ffe0ff */
[----:B------:R-:W-:Y:S01]  /*3b270*/  ISETP.GE.AND P3, PT, R19, c[0x0][0x17c], PT ;  /* 0x00005f0013007a0c */ /* 0x000fe20003f66270 */
[----:B---3--:R0:W-:Y:S04]  /*3b280*/  @P6 STG.E.U16 [R16.64], R15 ;  /* 0x0000000f10006986 */ /* 0x0081e8000c101504 */
[----:B------:R1:W-:Y:S01]  /*3b290*/  @P2 STG.E.U16 [R2.64], R21 ;  /* 0x0000001502002986 */ /* 0x0003e2000c101504 */
[----:B0-----:R-:W-:Y:S02]  /*3b2a0*/  IADD3 R16, R0, c[0x0][0x198], RZ ;  /* 0x0000660000107a10 */ /* 0x001fe40007ffe0ff */
[----:B--2---:R-:W-:Y:S02]  /*3b2b0*/  PRMT R0, R13, 0x7632, R0 ;  /* 0x000076320d007816 */ /* 0x004fe40000000000 */
[----:B----4-:R-:W-:-:S02]  /*3b2c0*/  ISETP.LT.AND P6, PT, R27, c[0x0][0x178], !P1 ;  /* 0x00005e001b007a0c */ /* 0x010fc40004fc1270 */
[----:B------:R-:W-:Y:S01]  /*3b2d0*/  ISETP.LT.AND P1, PT, R20, c[0x0][0x178], !P1 ;  /* 0x00005e0014007a0c */ /* 0x000fe20004f21270 */
[----:B-1----:R-:W-:Y:S01]  /*3b2e0*/  IMAD.WIDE R2, R16, 0x2, R4 ;  /* 0x0000000210027825 */ /* 0x002fe200078e0204 */
[----:B------:R-:W-:Y:S02]  /*3b2f0*/  PRMT R17, R18, 0x7632, R17 ;  /* 0x0000763212117816 */ /* 0x000fe40000000011 */
[----:B------:R-:W-:Y:S01]  /*3b300*/  IADD3 R18, R29, 0xcd, RZ ;  /* 0x000000cd1d127810 */ /* 0x000fe20007ffe0ff */
[----:B------:R-:W-:Y:S01]  /*3b310*/  IMAD.WIDE R12, R16, 0x2, R10 ;  /* 0x00000002100c7825 */ /* 0x000fe200078e020a */
[----:B------:R-:W-:Y:S01]  /*3b320*/  PRMT R19, R15, 0x7632, R19 ;  /* 0x000076320f137816 */ /* 0x000fe20000000013 */
[----:B------:R0:W-:Y:S01]  /*3b330*/  @P5 STG.E.U16 [R2.64], R0 ;  /* 0x0000000002005986 */ /* 0x0001e2000c101504 */
[----:B------:R-:W-:Y:S01]  /*3b340*/  ISETP.GE.AND P2, PT, R18, c[0x0][0x17c], PT ;  /* 0x00005f0012007a0c */ /* 0x000fe20003f46270 */
[----:B------:R-:W-:Y:S01]  /*3b350*/  IMAD.WIDE R14, R16, 0x2, R8 ;  /* 0x00000002100e7825 */ /* 0x000fe200078e0208 */
[----:B------:R-:W-:Y:S01]  /*3b360*/  PRMT R18, R21, 0x7632, R18 ;  /* 0x0000763215127816 */ /* 0x000fe20000000012 */
[----:B------:R-:W-:Y:S01]  /*3b370*/  @P6 STG.E.U16 [R12.64], R17 ;  /* 0x000000110c006986 */ /* 0x000fe2000c101504 */
[----:B------:R-:W-:-:S03]  /*3b380*/  ISETP.LT.AND P6, PT, R23, c[0x0][0x178], !P3 ;  /* 0x00005e0017007a0c */ /* 0x000fc60005fc1270 */
[----:B------:R-:W-:Y:S01]  /*3b390*/  @P4 STG.E.U16 [R14.64], R19 ;  /* 0x000000130e004986 */ /* 0x000fe2000c101504 */
[----:B0-----:R-:W-:-:S03]  /*3b3a0*/  IMAD.WIDE R2, R16, 0x2, R6 ;  /* 0x0000000210027825 */ /* 0x001fc600078e0206 */
[----:B------:R-:W2:Y:S04]  /*3b3b0*/  LDL.LU R23, [R1+0x1494] ;  /* 0x0014940001177983 */ /* 0x000ea80000300800 */
[----:B------:R0:W-:Y:S04]  /*3b3c0*/  @P1 STG.E.U16 [R2.64], R18 ;  /* 0x0000001202001986 */ /* 0x0001e8000c101504 */
[----:B0-----:R-:W3:Y:S01]  /*3b3d0*/  LDL.LU R18, [R1+0x740] ;  /* 0x0007400001127983 */ /* 0x001ee20000300800 */
[----:B------:R-:W-:Y:S02]  /*3b3e0*/  ISETP.LT.AND P4, PT, R28, c[0x0][0x178], !P3 ;  /* 0x00005e001c007a0c */ /* 0x000fe40005f81270 */
[----:B------:R-:W-:-:S02]  /*3b3f0*/  ISETP.LT.AND P5, PT, R27, c[0x0][0x178], !P3 ;  /* 0x00005e001b007a0c */ /* 0x000fc40005fa1270 */
[----:B------:R-:W-:-:S05]  /*3b400*/  IADD3 R0, R16, c[0x0][0x198], RZ ;  /* 0x0000660010007a10 */ /* 0x000fca0007ffe0ff */
[----:B------:R-:W-:-:S04]  /*3b410*/  IMAD.WIDE R12, R0, 0x2, R4 ;  /* 0x00000002000c7825 */ /* 0x000fc800078e0204 */
[----:B------:R-:W-:Y:S01]  /*3b420*/  IMAD.WIDE R14, R0, 0x2, R10 ;  /* 0x00000002000e7825 */ /* 0x000fe200078e020a */
[----:B------:R0:W-:Y:S04]  /*3b430*/  @P4 STG.E.U16 [R12.64], R22 ;  /* 0x000000160c004986 */ /* 0x0001e8000c101504 */
[----:B0-----:R-:W4:Y:S04]  /*3b440*/  LDL R12, [R1+0xfe8] ;  /* 0x000fe800010c7983 */ /* 0x001f280000100800 */
[----:B------:R-:W4:Y:S01]  /*3b450*/  LDL.LU R13, [R1+0x750] ;  /* 0x00075000010d7983 */ /* 0x000f220000300800 */
[----:B------:R-:W-:Y:S01]  /*3b460*/  ISETP.LT.AND P3, PT, R20, c[0x0][0x178], !P3 ;  /* 0x00005e0014007a0c */ /* 0x000fe20005f61270 */
[----:B------:R-:W-:-:S04]  /*3b470*/  IMAD.WIDE R16, R0, 0x2, R8 ;  /* 0x0000000200107825 */ /* 0x000fc800078e0208 */
[----:B------:R-:W-:Y:S01]  /*3b480*/  IMAD.WIDE R2, R0, 0x2, R6 ;  /* 0x0000000200027825 */ /* 0x000fe200078e0206 */
[----:B--2---:R-:W0:Y:S04]  /*3b490*/  LDS.128 R20, [R23+0x800] ;  /* 0x0008000017147984 */ /* 0x004e280000000c00 */
[----:B---3--:R1:W-:Y:S04]  /*3b4a0*/  @P5 STG.E.U16 [R14.64], R18 ;  /* 0x000000120e005986 */ /* 0x0083e8000c101504 */
[----:B-1----:R-:W2:Y:S04]  /*3b4b0*/  LDL R14, [R1+0xfe4] ;  /* 0x000fe400010e7983 */ /* 0x002ea80000100800 */
[----:B------:R-:W3:Y:S01]  /*3b4c0*/  LDL.LU R15, [R1+0x720] ;  /* 0x00072000010f7983 */ /* 0x000ee20000300800 */
[----:B------:R-:W-:-:S03]  /*3b4d0*/  ISETP.LT.AND P5, PT, R28, c[0x0][0x178], !P2 ;  /* 0x00005e001c007a0c */ /* 0x000fc600057a1270 */
[----:B------:R-:W2:Y:S04]  /*3b4e0*/  LDL.LU R27, [R1+0x700] ;  /* 0x00070000011b7983 */ /* 0x000ea80000300800 */
[----:B0-----:R0:W-:Y:S04]  /*3b4f0*/  STL [R1+0x1490], R23 ;  /* 0x0014901701007387 */ /* 0x0011e80000100800 */
[----:B0-----:R-:W2:Y:S04]  /*3b500*/  LDL R23, [R1+0xfec] ;  /* 0x000fec0001177983 */ /* 0x001ea80000100800 */
[----:B---3--:R0:W-:Y:S04]  /*3b510*/  @P6 STG.E.U16 [R16.64], R15 ;  /* 0x0000000f10006986 */ /* 0x0081e8000c101504 */
[----:B------:R1:W-:Y:S01]  /*3b520*/  @P3 STG.E.U16 [R2.64], R24 ;  /* 0x0000001802003986 */ /* 0x0003e2000c101504 */
[----:B0-----:R-:W-:-:S02]  /*3b530*/  IADD3 R16, R0, c[0x0][0x198], RZ ;  /* 0x0000660000107a10 */ /* 0x001fc40007ffe0ff */
[----:B----4-:R-:W-:-:S03]  /*3b540*/  PRMT R0, R13, 0x7632, R0 ;  /* 0x000076320d007816 */ /* 0x010fc60000000000 */
[----:B-1----:R-:W-:-:S05]  /*3b550*/  IMAD.WIDE R2, R16, 0x2, R4 ;  /* 0x0000000210027825 */ /* 0x002fca00078e0204 */
[----:B------:R0:W-:Y:S04]  /*3b560*/  @P5 STG.E.U16 [R2.64], R0 ;  /* 0x0000000002005986 */ /* 0x0001e8000c101504 */
[----:B0-----:R-:W3:Y:S04]  /*3b570*/  LDL R2, [R1+0xfe4] ;  /* 0x000fe40001027983 */ /* 0x001ee80000100800 */
[----:B------:R-:W4:Y:S01]  /*3b580*/  LDL R3, [R1+0xfe8] ;  /* 0x000fe80001037983 */ /* 0x000f220000100800 */
[----:B--2---:R-:W-:Y:S02]  /*3b590*/  ISETP.LT.AND P6, PT, R14, c[0x0][0x178], !P2 ;  /* 0x00005e000e007a0c */ /* 0x004fe400057c1270 */
[----:B------:R-:W-:-:S02]  /*3b5a0*/  IADD3 R19, R29, 0xce, RZ ;  /* 0x000000ce1d137810 */ /* 0x000fc40007ffe0ff */
[----:B------:R-:W-:Y:S01]  /*3b5b0*/  ISETP.LT.AND P4, PT, R12, c[0x0][0x178], !P2 ;  /* 0x00005e000c007a0c */ /* 0x000fe20005781270 */
[----:B------:R-:W-:Y:S01]  /*3b5c0*/  IMAD.WIDE R12, R16, 0x2, R10 ;  /* 0x00000002100c7825 */ /* 0x000fe200078e020a */
[----:B------:R-:W-:Y:S02]  /*3b5d0*/  ISETP.LT.AND P2, PT, R23, c[0x0][0x178], !P2 ;  /* 0x00005e0017007a0c */ /* 0x000fe40005741270 */
[----:B------:R-:W-:Y:S02]  /*3b5e0*/  PRMT R17, R18, 0x7632, R17 ;  /* 0x0000763212117816 */ /* 0x000fe40000000011 */
[----:B------:R-:W-:Y:S02]  /*3b5f0*/  ISETP.GE.AND P1, PT, R19, c[0x0][0x17c], PT ;  /* 0x00005f0013007a0c */ /* 0x000fe40003f26270 */
[----:B------:R-:W-:Y:S01]  /*3b600*/  IADD3 R18, R29, 0xcf, RZ ;  /* 0x000000cf1d127810 */ /* 0x000fe20007ffe0ff */
[----:B------:R-:W-:Y:S01]  /*3b610*/  @P6 STG.E.U16 [R12.64], R17 ;  /* 0x000000110c006986 */ /* 0x000fe2000c101504 */
[----:B------:R-:W-:Y:S01]  /*3b620*/  PRMT R19, R15, 0x7632, R19 ;  /* 0x000076320f137816 */ /* 0x000fe20000000013 */
[----:B------:R-:W-:Y:S01]  /*3b630*/  IMAD.WIDE R14, R16, 0x2, R8 ;  /* 0x00000002100e7825 */ /* 0x000fe200078e0208 */
[----:B------:R-:W-:-:S02]  /*3b640*/  ISETP.GE.AND P3, PT, R18, c[0x0][0x17c], PT ;  /* 0x00005f0012007a0c */ /* 0x000fc40003f66270 */
[----:B------:R-:W-:Y:S02]  /*3b650*/  PRMT R18, R24, 0x7632, R18 ;  /* 0x0000763218127816 */ /* 0x000fe40000000012 */
[----:B------:R-:W-:Y:S01]  /*3b660*/  @P4 STG.E.U16 [R14.64], R19 ;  /* 0x000000130e004986 */ /* 0x000fe2000c101504 */
[----:B---3--:R-:W-:-:S03]  /*3b670*/  ISETP.LT.AND P5, PT, R2, c[0x0][0x178], !P1 ;  /* 0x00005e0002007a0c */ /* 0x008fc60004fa1270 */
[----:B------:R-:W2:Y:S01]  /*3b680*/  LDL R24, [R1+0xfe4] ;  /* 0x000fe40001187983 */ /* 0x000ea20000100800 */
[----:B----4-:R-:W-:Y:S01]  /*3b690*/  ISETP.LT.AND P6, PT, R3, c[0x0][0x178], !P1 ;  /* 0x00005e0003007a0c */ /* 0x010fe20004fc1270 */
[----:B------:R-:W-:-:S05]  /*3b6a0*/  IMAD.WIDE R2, R16, 0x2, R6 ;  /* 0x0000000210027825 */ /* 0x000fca00078e0206 */
[----:B------:R0:W-:Y:S04]  /*3b6b0*/  @P2 STG.E.U16 [R2.64], R18 ;  /* 0x0000001202002986 */ /* 0x0001e8000c101504 */
[----:B0-----:R-:W3:Y:S01]  /*3b6c0*/  LDL R3, [R1+0x760] ;  /* 0x0007600001037983 */ /* 0x001ee20000100800 */
[----:B------:R-:W-:Y:S02]  /*3b6d0*/  ISETP.LT.AND P4, PT, R28, c[0x0][0x178], !P1 ;  /* 0x00005e001c007a0c */ /* 0x000fe40004f81270 */
[----:B------:R-:W-:-:S05]  /*3b6e0*/  IADD3 R0, R16, c[0x0][0x198], RZ ;  /* 0x0000660010007a10 */ /* 0x000fca0007ffe0ff */
[----:B------:R-:W-:-:S06]  /*3b6f0*/  IMAD.WIDE R12, R0, 0x2, R4 ;  /* 0x00000002000c7825 */ /* 0x000fcc00078e0204 */
[----:B---3--:R0:W-:Y:S04]  /*3b700*/  @P4 STG.E.U16 [R12.64], R3 ;  /* 0x000000030c004986 */ /* 0x0081e8000c101504 */
[----:B0-----:R-:W3:Y:S04]  /*3b710*/  LDL.LU R12, [R1+0x760] ;  /* 0x00076000010c7983 */ /* 0x001ee80000300800 */
[----:B------:R-:W4:Y:S01]  /*3b720*/  LDL.LU R13, [R1+0x730] ;  /* 0x00073000010d7983 */ /* 0x000f220000300800 */
[----:B------:R-:W-:Y:S01]  /*3b730*/  IMAD.WIDE R14, R0, 0x2, R10 ;  /* 0x00000002000e7825 */ /* 0x000fe200078e020a */
[----:B------:R-:W-:-:S03]  /*3b740*/  ISETP.LT.AND P1, PT, R23, c[0x0][0x178], !P1 ;  /* 0x00005e0017007a0c */ /* 0x000fc60004f21270 */
[----:B------:R-:W-:Y:S01]  /*3b750*/  IMAD.WIDE R16, R0, 0x2, R8 ;  /* 0x0000000200107825 */ /* 0x000fe200078e0208 */
[----:B----4-:R0:W-:Y:S04]  /*3b760*/  @P5 STG.E.U16 [R14.64], R13 ;  /* 0x0000000d0e005986 */ /* 0x0101e8000c101504 */
[----:B0-----:R-:W4:Y:S01]  /*3b770*/  LDL R15, [R1+0xfe8] ;  /* 0x000fe800010f7983 */ /* 0x001f220000100800 */
[----:B------:R-:W-:Y:S01]  /*3b780*/  ISETP.LT.AND P5, PT, R28, c[0x0][0x178], !P3 ;  /* 0x00005e001c007a0c */ /* 0x000fe20005fa1270 */
[----:B------:R-:W-:Y:S01]  /*3b790*/  IMAD.WIDE R2, R0, 0x2, R6 ;  /* 0x0000000200027825 */ /* 0x000fe200078e0206 */
[----:B------:R-:W-:Y:S01]  /*3b7a0*/  IADD3 R19, R29, 0xd0, RZ ;  /* 0x000000d01d137810 */ /* 0x000fe20007ffe0ff */
[----:B------:R0:W-:Y:S01]  /*3b7b0*/  @P6 STG.E.U16 [R16.64], R27 ;  /* 0x0000001b10006986 */ /* 0x0001e2000c101504 */
[----:B--2---:R-:W-:-:S02]  /*3b7c0*/  ISETP.LT.AND P6, PT, R24, c[0x0][0x178], !P3 ;  /* 0x00005e0018007a0c */ /* 0x004fc40005fc1270 */
[----:B------:R-:W-:Y:S01]  /*3b7d0*/  ISETP.GE.AND P2, PT, R19, c[0x0][0x17c], PT ;  /* 0x00005f0013007a0c */ /* 0x000fe20003f46270 */
[----:B------:R1:W-:Y:S01]  /*3b7e0*/  @P1 STG.E.U16 [R2.64], R20 ;  /* 0x0000001402001986 */ /* 0x0003e2000c101504 */
[----:B------:R-:W-:Y:S02]  /*3b7f0*/  PRMT R19, R27, 0x7632, R19 ;  /* 0x000076321b137816 */ /* 0x000fe40000000013 */
[----:B0-----:R-:W-:Y:S01]  /*3b800*/  IADD3 R16, R0, c[0x0][0x198], RZ ;  /* 0x0000660000107a10 */ /* 0x001fe20007ffe0ff */
[----:B------:R-:W2:Y:S01]  /*3b810*/  LDL.LU R27, [R1+0x634] ;  /* 0x00063400011b7983 */ /* 0x000ea20000300800 */
[----:B------:R-:W-:Y:S02]  /*3b820*/  IADD3 R0, R29, 0xd1, RZ ;  /* 0x000000d11d007810 */ /* 0x000fe40007ffe0ff */
[----:B---3--:R-:W-:Y:S01]  /*3b830*/  PRMT R17, R12, 0x7632, R17 ;  /* 0x000076320c117816 */ /* 0x008fe20000000011 */
[----:B-1----:R-:W-:Y:S01]  /*3b840*/  IMAD.WIDE R2, R16, 0x2, R4 ;  /* 0x0000000210027825 */ /* 0x002fe200078e0204 */
[----:B------:R-:W-:-:S02]  /*3b850*/  ISETP.GE.AND P1, PT, R0, c[0x0][0x17c], PT ;  /* 0x00005f0000007a0c */ /* 0x000fc40003f26270 */
[----:B------:R-:W-:Y:S01]  /*3b860*/  PRMT R18, R13, 0x7632, R18 ;  /* 0x000076320d127816 */ /* 0x000fe20000000012 */
[----:B------:R-:W3:Y:S01]  /*3b870*/  LDL R0, [R1+0xfe8] ;  /* 0x000fe80001007983 */ /* 0x000ee20000100800 */
[----:B------:R-:W-:Y:S01]  /*3b880*/  IMAD.WIDE R12, R16, 0x2, R10 ;  /* 0x00000002100c7825 */ /* 0x000fe200078e020a */
[----:B------:R-:W-:Y:S02]  /*3b890*/  PRMT R20, R20, 0x7632, R20 ;  /* 0x0000763214147816 */ /* 0x000fe40000000014 */
[----:B------:R0:W-:Y:S04]  /*3b8a0*/  @P5 STG.E.U16 [R2.64], R17 ;  /* 0x0000001102005986 */ /* 0x0001e8000c101504 */
[----:B------:R1:W-:Y:S01]  /*3b8b0*/  @P6 STG.E.U16 [R12.64], R18 ;  /* 0x000000120c006986 */ /* 0x0003e2000c101504 */
[----:B0-----:R-:W-:Y:S01]  /*3b8c0*/  IMAD.WIDE R2, R16, 0x2, R6 ;  /* 0x0000000210027825 */ /* 0x001fe200078e0206 */
[----:B-1----:R-:W-:-:S02]  /*3b8d0*/  IADD3 R18, R29, 0xd2, RZ ;  /* 0x000000d21d127810 */ /* 0x002fc40007ffe0ff */
[----:B----4-:R-:W-:Y:S02]  /*3b8e0*/  ISETP.LT.AND P4, PT, R15, c[0x0][0x178], !P3 ;  /* 0x00005e000f007a0c */ /* 0x010fe40005f81270 */
[----:B------:R-:W-:Y:S01]  /*3b8f0*/  ISETP.LT.AND P3, PT, R23, c[0x0][0x178], !P3 ;  /* 0x00005e0017007a0c */ /* 0x000fe20005f61270 */
[----:B------:R-:W-:-:S10]  /*3b900*/  IMAD.WIDE R14, R16, 0x2, R8 ;  /* 0x00000002100e7825 */ /* 0x000fd400078e0208 */
[----:B------:R-:W-:Y:S04]  /*3b910*/  @P4 STG.E.U16 [R14.64], R19 ;  /* 0x000000130e004986 */ /* 0x000fe8000c101504 */
[----:B------:R0:W-:Y:S01]  /*3b920*/  @P3 STG.E.U16 [R2.64], R20 ;  /* 0x0000001402003986 */ /* 0x0001e2000c101504 */
[----:B------:R-:W-:-:S03]  /*3b930*/  ISETP.GE.AND P3, PT, R18, c[0x0][0x17c], PT ;  /* 0x00005f0012007a0c */ /* 0x000fc60003f66270 */
[----:B0-----:R-:W4:Y:S04]  /*3b940*/  LDL R3, [R1+0x614] ;  /* 0x0006140001037983 */ /* 0x001f280000100800 */
[----:B------:R-:W2:Y:S01]  /*3b950*/  LDL.LU R18, [R1+0x604] ;  /* 0x0006040001127983 */ /* 0x000ea20000300800 */
[----:B------:R-:W-:Y:S02]  /*3b960*/  ISETP.LT.AND P4, PT, R28, c[0x0][0x178], !P2 ;  /* 0x00005e001c007a0c */ /* 0x000fe40005781270 */
[----:B------:R-:W-:Y:S02]  /*3b970*/  ISETP.LT.AND P5, PT, R24, c[0x0][0x178], !P2 ;  /* 0x00005e0018007a0c */ /* 0x000fe400057a1270 */
[----:B---3--:R-:W-:Y:S02]  /*3b980*/  ISETP.LT.AND P6, PT, R0, c[0x0][0x178], !P2 ;  /* 0x00005e0000007a0c */ /* 0x008fe400057c1270 */
[----:B------:R-:W-:-:S05]  /*3b990*/  IADD3 R0, R16, c[0x0][0x198], RZ ;  /* 0x0000660010007a10 */ /* 0x000fca0007ffe0ff */
[----:B------:R-:W-:-:S04]  /*3b9a0*/  IMAD.WIDE R12, R0, 0x2, R4 ;  /* 0x00000002000c7825 */ /* 0x000fc800078e0204 */
[C---:B------:R-:W-:Y:S01]  /*3b9b0*/  IMAD.WIDE R14, R0.reuse, 0x2, R10 ;  /* 0x00000002000e7825 */ /* 0x040fe200078e020a */
[----:B----4-:R0:W-:Y:S04]  /*3b9c0*/  @P4 STG.E.U16 [R12.64], R3 ;  /* 0x000000030c004986 */ /* 0x0101e8000c101504 */
[----:B--2---:R1:W-:Y:S04]  /*3b9d0*/  @P5 STG.E.U16 [R14.64], R18 ;  /* 0x000000120e005986 */ /* 0x0043e8000c101504 */
[----:B0-----:R-:W2:Y:S04]  /*3b9e0*/  LDL R12, [R1+0x54] ;  /* 0x00005400010c7983 */ /* 0x001ea80000100800 */
[----:B------:R-:W3:Y:S04]  /*3b9f0*/  LDL.LU R13, [R1+0x614] ;  /* 0x00061400010d7983 */ /* 0x000ee80000300800 */
[----:B-1----:R-:W4:Y:S04]  /*3ba00*/  LDL R14, [R1+0xfe8] ;  /* 0x000fe800010e7983 */ /* 0x002f280000100800 */
[----:B------:R-:W2:Y:S01]  /*3ba10*/  LDL.LU R15, [R1+0x5f4] ;  /* 0x0005f400010f7983 */ /* 0x000ea20000300800 */
[----:B------:R-:W-:Y:S01]  /*3ba20*/  ISETP.LT.AND P2, PT, R23, c[0x0][0x178], !P2 ;  /* 0x00005e0017007a0c */ /* 0x000fe20005741270 */
[----:B------:R-:W-:Y:S01]  /*3ba30*/  IMAD.WIDE R16, R0, 0x2, R8 ;  /* 0x0000000200107825 */ /* 0x000fe200078e0208 */
[----:B------:R-:W-:-:S03]  /*3ba40*/  ISETP.LT.AND P5, PT, R28, c[0x0][0x178], !P1 ;  /* 0x00005e001c007a0c */ /* 0x000fc60004fa1270 */
[C---:B------:R-:W-:Y:S01]  /*3ba50*/  IMAD.WIDE R2, R0.reuse, 0x2, R6 ;  /* 0x0000000200027825 */ /* 0x040fe200078e0206 */
[----:B--2---:R0:W-:Y:S07]  /*3ba60*/  @P6 STG.E.U16 [R16.64], R15 ;  /* 0x0000000f10006986 */ /* 0x0041ee000c101504 */
[----:B------:R1:W-:Y:S01]  /*3ba70*/  @P2 STG.E.U16 [R2.64], R12 ;  /* 0x0000000c02002986 */ /* 0x0003e2000c101504 */
[----:B0-----:R-:W-:Y:S02]  /*3ba80*/  IADD3 R16, R0, c[0x0][0x198], RZ ;  /* 0x0000660000107a10 */ /* 0x001fe40007ffe0ff */
[----:B---3--:R-:W-:-:S03]  /*3ba90*/  PRMT R0, R13, 0x7632, R0 ;  /* 0x000076320d007816 */ /* 0x008fc60000000000 */
[----:B-1----:R-:W-:-:S05]  /*3baa0*/  IMAD.WIDE R2, R16, 0x2, R4 ;  /* 0x0000000210027825 */ /* 0x002fca00078e0204 */
[----:B------:R0:W-:Y:S04]  /*3bab0*/  @P5 STG.E.U16 [R2.64], R0 ;  /* 0x0000000002005986 */ /* 0x0001e8000c101504 */
[----:B0-----:R-:W2:Y:S04]  /*3bac0*/  LDL R2, [R1+0xfe8] ;  /* 0x000fe80001027983 */ /* 0x001ea80000100800 */
[----:B------:R-:W3:Y:S01]  /*3bad0*/  LDL.LU R3, [R1+0x54] ;  /* 0x0000540001037983 */ /* 0x000ee20000300800 */
[----:B------:R-:W-:Y:S02]  /*3bae0*/  ISETP.LT.AND P6, PT, R24, c[0x0][0x178], !P1 ;  /* 0x00005e0018007a0c */ /* 0x000fe40004fc1270 */
[----:B----4-:R-:W-:Y:S01]  /*3baf0*/  ISETP.LT.AND P4, PT, R14, c[0x0][0x178], !P1 ;  /* 0x00005e000e007a0c */ /* 0x010fe20004f81270 */
[----:B------:R-:W-:Y:S01]  /*3bb00*/  IMAD.WIDE R12, R16, 0x2, R10 ;  /* 0x00000002100c7825 */ /* 0x000fe200078e020a */
[----:B------:R-:W-:-:S02]  /*3bb10*/  ISETP.LT.AND P1, PT, R23, c[0x0][0x178], !P1 ;  /* 0x00005e0017007a0c */ /* 0x000fc40004f21270 */
[----:B------:R-:W-:Y:S02]  /*3bb20*/  PRMT R17, R18, 0x7632, R17 ;  /* 0x0000763212117816 */ /* 0x000fe40000000011 */
[----:B------:R-:W-:Y:S02]  /*3bb30*/  IADD3 R18, R29, 0xd3, RZ ;  /* 0x000000d31d127810 */ /* 0x000fe40007ffe0ff */
[----:B------:R-:W-:Y:S01]  /*3bb40*/  PRMT R19, R15, 0x7632, R19 ;  /* 0x000076320f137816 */ /* 0x000fe20000000013 */
[----:B------:R-:W-:Y:S01]  /*3bb50*/  IMAD.WIDE R14, R16, 0x2, R8 ;  /* 0x00000002100e7825 */ /* 0x000fe200078e0208 */
[----:B------:R-:W-:Y:S01]  /*3bb60*/  ISETP.GE.AND P2, PT, R18, c[0x0][0x17c], PT ;  /* 0x00005f0012007a0c */ /* 0x000fe20003f46270 */
[----:B------:R-:W-:Y:S04]  /*3bb70*/  @P6 STG.E.U16 [R12.64], R17 ;  /* 0x000000110c006986 */ /* 0x000fe8000c101504 */
[----:B------:R-:W-:Y:S01]  /*3bb80*/  @P4 STG.E.U16 [R14.64], R19 ;  /* 0x000000130e004986 */ /* 0x000fe2000c101504 */
[----:B--2---:R-:W-:-:S02]  /*3bb90*/  ISETP.LT.AND P6, PT, R2, c[0x0][0x178], !P3 ;  /* 0x00005e0002007a0c */ /* 0x004fc40005fc1270 */
[----:B---3--:R-:W-:Y:S01]  /*3bba0*/  PRMT R18, R3, 0x7632, R18 ;  /* 0x0000763203127816 */ /* 0x008fe20000000012 */
[----:B------:R-:W-:-:S05]  /*3bbb0*/  IMAD.WIDE R2, R16, 0x2, R6 ;  /* 0x0000000210027825 */ /* 0x000fca00078e0206 */
[----:B------:R0:W-:Y:S04]  /*3bbc0*/  @P1 STG.E.U16 [R2.64], R18 ;  /* 0x0000001202001986 */ /* 0x0001e8000c101504 */
[----:B0-----:R-:W2:Y:S01]  /*3bbd0*/  LDL.LU R18, [R1+0x654] ;  /* 0x0006540001127983 */ /* 0x001ea20000300800 */
[----:B------:R-:W-:Y:S02]  /*3bbe0*/  ISETP.LT.AND P4, PT, R28, c[0x0][0x178], !P3 ;  /* 0x00005e001c007a0c */ /* 0x000fe40005f81270 */
[----:B------:R-:W-:Y:S02]  /*3bbf0*/  ISETP.LT.AND P5, PT, R24, c[0x0][0x178], !P3 ;  /* 0x00005e0018007a0c */ /* 0x000fe40005fa1270 */
[----:B------:R-:W-:-:S05]  /*3bc00*/  IADD3 R0, R16, c[0x0][0x198], RZ ;  /* 0x0000660010007a10 */ /* 0x000fca0007ffe0ff */
[----:B------:R-:W-:-:S04]  /*3bc10*/  IMAD.WIDE R12, R0, 0x2, R4 ;  /* 0x00000002000c7825 */ /* 0x000fc800078e0204 */
[C---:B------:R-:W-:Y:S01]  /*3bc20*/  IMAD.WIDE R14, R0.reuse, 0x2, R10 ;  /* 0x00000002000e7825 */ /* 0x040fe200078e020a */
[----:B--2---:R0:W-:Y:S04]  /*3bc30*/  @P4 STG.E.U16 [R12.64], R18 ;  /* 0x000000120c004986 */ /* 0x0041e8000c101504 */
[----:B------:R1:W-:Y:S04]  /*3bc40*/  @P5 STG.E.U16 [R14.64], R27 ;  /* 0x0000001b0e005986 */ /* 0x0003e8000c101504 */
[----:B0-----:R-:W2:Y:S04]  /*3bc50*/  LDL R12, [R1+0xfe8] ;  /* 0x000fe800010c7983 */ /* 0x001ea80000100800 */
[----:B------:R-:W3:Y:S04]  /*3bc60*/  LDL R13, [R1+0x4] ;  /* 0x00000400010d7983 */ /* 0x000ee80000100800 */
[----:B-1----:R-:W4:Y:S01]  /*3bc70*/  LDL.LU R15, [R1+0x624] ;  /* 0x00062400010f7983 */ /* 0x002f220000300800 */
[----:B------:R-:W-:Y:S01]  /*3bc80*/  ISETP.LT.AND P3, PT, R23, c[0x0][0x178], !P3 ;  /* 0x00005e0017007a0c */ /* 0x000fe20005f61270 */
[----:B------:R-:W-:Y:S01]  /*3bc90*/  IMAD.WIDE R16, R0, 0x2, R8 ;  /* 0x0000000200107825 */ /* 0x000fe200078e0208 */
[----:B------:R-:W-:-:S03]  /*3bca0*/  ISETP.LT.AND P5, PT, R28, c[0x0][0x178], !P2 ;  /* 0x00005e001c007a0c */ /* 0x000fc600057a1270 */
[C---:B------:R-:W-:Y:S01]  /*3bcb0*/  IMAD.WIDE R2, R0.reuse, 0x2, R6 ;  /* 0x0000000200027825 */ /* 0x040fe200078e0206 */
[----:B----4-:R0:W-:Y:S07]  /*3bcc0*/  @P6 STG.E.U16 [R16.64], R15 ;  /* 0x0000000f10006986 */ /* 0x0101ee000c101504 */
[----:B---3--:R1:W-:Y:S01]  /*3bcd0*/  @P3 STG.E.U16 [R2.64], R13 ;  /* 0x0000000d02003986 */ /* 0x0083e2000c101504 */
[----:B0-----:R-:W-:Y:S02]  /*3bce0*/  IADD3 R16, R0, c[0x0][0x198], RZ ;  /* 0x0000660000107a10 */ /* 0x001fe40007ffe0ff */
[----:B------:R-:W-:-:S03]  /*3bcf0*/  PRMT R0, R18, 0x7632, R0 ;  /* 0x0000763212007816 */ /* 0x000fc60000000000 */
[----:B-1----:R-:W-:Y:S01]  /*3bd00*/  IMAD.WIDE R2, R16, 0x2, R4 ;  /* 0x0000000210027825 */ /* 0x002fe200078e0204 */
[----:B------:R-:W-:Y:S02]  /*3bd10*/  PRMT R17, R27, 0x7632, R17 ;  /* 0x000076321b117816 */ /* 0x000fe40000000011 */
[----:B------:R-:W3:Y:S04]  /*3bd20*/  LDL.LU R27, [R1+0x44] ;  /* 0x00004400011b7983 */ /* 0x000ee80000300800 */
[----:B------:R0:W-:Y:S04]  /*3bd30*/  @P5 STG.E.U16 [R2.64], R0 ;  /* 0x0000000002005986 */ /* 0x0001e8000c101504 */
[----:B0-----:R-:W4:Y:S04]  /*3bd40*/  LDL R2, [R1+0xfe8] ;  /* 0x000fe80001027983 */ /* 0x001f280000100800 */
[----:B------:R-:W3:Y:S01]  /*3bd50*/  LDL.LU R3, [R1+0x4] ;  /* 0x0000040001037983 */ /* 0x000ee20000300800 */
[----:B------:R-:W-:-:S02]  /*3bd60*/  ISETP.LT.AND P6, PT, R24, c[0x0][0x178], !P2 ;  /* 0x00005e0018007a0c */ /* 0x000fc400057c1270 */
[----:B------:R-:W-:Y:S02]  /*3bd70*/  IADD3 R19, R29, 0xd4, RZ ;  /* 0x000000d41d137810 */ /* 0x000fe40007ffe0ff */
[----:B--2---:R-:W-:Y:S01]  /*3bd80*/  ISETP.LT.AND P4, PT, R12, c[0x0][0x178], !P2 ;  /* 0x00005e000c007a0c */ /* 0x004fe20005781270 */
[----:B------:R-:W-:Y:S01]  /*3bd90*/  IMAD.WIDE R12, R16, 0x2, R10 ;  /* 0x00000002100c7825 */ /* 0x000fe200078e020a */
[----:B------:R-:W-:Y:S02]  /*3bda0*/  ISETP.LT.AND P2, PT, R23, c[0x0][0x178], !P2 ;  /* 0x00005e0017007a0c */ /* 0x000fe40005741270 */
[----:B------:R-:W-:Y:S02]  /*3bdb0*/  IADD3 R18, R29, 0xd5, RZ ;  /* 0x000000d51d127810 */ /* 0x000fe40007ffe0ff */
[----:B------:R-:W-:Y:S02]  /*3bdc0*/  ISETP.GE.AND P1, PT, R19, c[0x0][0x17c], PT ;  /* 0x00005f0013007a0c */ /* 0x000fe40003f26270 */
[----:B------:R-:W-:Y:S01]  /*3bdd0*/  PRMT R19, R15, 0x7632, R19 ;  /* 0x000076320f137816 */ /* 0x000fe20000000013 */
[----:B------:R-:W-:Y:S01]  /*3bde0*/  @P6 STG.E.U16 [R12.64], R17 ;  /* 0x000000110c006986 */ /* 0x000fe2000c101504 */
[----:B------:R-:W-:Y:S01]  /*3bdf0*/  ISETP.GE.AND P3, PT, R18, c[0x0][0x17c], PT ;  /* 0x00005f0012007a0c */ /* 0x000fe20003f66270 */
[----:B------:R-:W-:-:S05]  /*3be00*/  IMAD.WIDE R14, R16, 0x2, R8 ;  /* 0x00000002100e7825 */ /* 0x000fca00078e0208 */
[----:B------:R-:W-:Y:S01]  /*3be10*/  @P4 STG.E.U16 [R14.64], R19 ;  /* 0x000000130e004986 */ /* 0x000fe2000c101504 */
[----:B----4-:R-:W-:Y:S02]  /*3be20*/  ISETP.LT.AND P6, PT, R2, c[0x0][0x178], !P1 ;  /* 0x00005e0002007a0c */ /* 0x010fe40004fc1270 */
[----:B---3--:R-:W-:Y:S01]  /*3be30*/  PRMT R18, R3, 0x7632, R18 ;  /* 0x0000763203127816 */ /* 0x008fe20000000012 */
[----:B------:R-:W-:-:S05]  /*3be40*/  IMAD.WIDE R2, R16, 0x2, R6 ;  /* 0x0000000210027825 */ /* 0x000fca00078e0206 */
[----:B------:R0:W-:Y:S04]  /*3be50*/  @P2 STG.E.U16 [R2.64], R18 ;  /* 0x0000001202002986 */ /* 0x0001e8000c101504 */
[----:B0-----:R-:W2:Y:S01]  /*3be60*/  LDL R3, [R1+0x684] ;  /* 0x0006840001037983 */ /* 0x001ea20000100800 */
[----:B------:R-:W3:Y:S01]  /*3be70*/  LDL.LU R18, [R1+0x664] ;  /* 0x0006640001127983 */ /* 0x000ee20000300800 */
[----:B------:R-:W-:Y:S02]  /*3be80*/  ISETP.LT.AND P4, PT, R28, c[0x0][0x178], !P1 ;  /* 0x00005e001c007a0c */ /* 0x000fe40004f81270 */
[----:B------:R-:W-:Y:S02]  /*3be90*/  ISETP.LT.AND P5, PT, R24, c[0x0][0x178], !P1 ;  /* 0x00005e0018007a0c */ /* 0x000fe40004fa1270 */
[----:B------:R-:W-:-:S05]  /*3bea0*/  IADD3 R0, R16, c[0x0][0x198], RZ ;  /* 0x0000660010007a10 */ /* 0x000fca0007ffe0ff */
[----:B------:R-:W-:-:S04]  /*3beb0*/  IMAD.WIDE R12, R0, 0x2, R4 ;  /* 0x00000002000c7825 */ /* 0x000fc800078e0204 */
[C---:B------:R-:W-:Y:S01]  /*3bec0*/  IMAD.WIDE R14, R0.reuse, 0x2, R10 ;  /* 0x00000002000e7825 */ /* 0x040fe200078e020a */
[----:B--2---:R0:W-:Y:S04]  /*3bed0*/  @P4 STG.E.U16 [R12.64], R3 ;  /* 0x000000030c004986 */ /* 0x0041e8000c101504 */
[----:B---3--:R1:W-:Y:S01]  /*3bee0*/  @P5 STG.E.U16 [R14.64], R18 ;  /* 0x000000120e005986 */ /* 0x0083e2000c101504 */
[----:B0-----:R-:W2:Y:S01]  /*3bef0*/  LDL R12, [R1+0xfe8] ;  /* 0x000fe800010c7983 */ /* 0x001ea20000100800 */
[----:B------:R-:W3:Y:S02]  /*3bf00*/  LDL.LU R13, [R1+0x684] ;  /* 0x00068400010d7983 */ /* 0x000ee40000300800 */
[----:B-1----:R-:W4:Y:S01]  /*3bf10*/  LDL.LU R15, [R1+0x644] ;  /* 0x00064400010f7983 */ /* 0x002f220000300800 */
[----:B------:R-:W-:Y:S01]  /*3bf20*/  ISETP.LT.AND P1, PT, R23, c[0x0][0x178], !P1 ;  /* 0x00005e0017007a0c */ /* 0x000fe20004f21270 */
[----:B------:R-:W-:Y:S01]  /*3bf30*/  IMAD.WIDE R16, R0, 0x2, R8 ;  /* 0x0000000200107825 */ /* 0x000fe200078e0208 */
[----:B------:R-:W-:-:S03]  /*3bf40*/  ISETP.LT.AND P5, PT, R28, c[0x0][0x178], !P3 ;  /* 0x00005e001c007a0c */ /* 0x000fc60005fa1270 */
[C---:B------:R-:W-:Y:S01]  /*3bf50*/  IMAD.WIDE R2, R0.reuse, 0x2, R6 ;  /* 0x0000000200027825 */ /* 0x040fe200078e0206 */
[----:B----4-:R0:W-:Y:S07]  /*3bf60*/  @P6 STG.E.U16 [R16.64], R15 ;  /* 0x0000000f10006986 */ /* 0x0101ee000c101504 */
[----:B------:R1:W-:Y:S01]  /*3bf70*/  @P1 STG.E.U16 [R2.64], R27 ;  /* 0x0000001b02001986 */ /* 0x0003e2000c101504 */
[----:B0-----:R-:W-:Y:S01]  /*3bf80*/  IADD3 R16, R0, c[0x0][0x198], RZ ;  /* 0x0000660000107a10 */ /* 0x001fe20007ffe0ff */
[----:B---3--:R-:W-:-:S04]  /*3bf90*/  PRMT R0, R13, 0x7632, R0 ;  /* 0x000076320d007816 */ /* 0x008fc80000000000 */
[----:B-1----:R-:W-:-:S05]  /*3bfa0*/  IMAD.WIDE R2, R16, 0x2, R4 ;  /* 0x0000000210027825 */ /* 0x002fca00078e0204 */
[----:B------:R0:W-:Y:S04]  /*3bfb0*/  @P5 STG.E.U16 [R2.64], R0 ;  /* 0x0000000002005986 */ /* 0x0001e8000c101504 */
[----:B0-----:R-:W3:Y:S01]  /*3bfc0*/  LDL R3, [R1+0xfe8] ;  /* 0x000fe80001037983 */ /* 0x001ee20000100800 */
[----:B------:R-:W-:Y:S02]  /*3bfd0*/  ISETP.LT.AND P6, PT, R24, c[0x0][0x178], !P3 ;  /* 0x00005e0018007a0c */ /* 0x000fe40005fc1270 */
[----:B------:R-:W-:Y:S02]  /*3bfe0*/  IADD3 R19, R29, 0xd6, RZ ;  /* 0x000000d61d137810 */ /* 0x000fe40007ffe0ff */
[----:B--2---:R-:W-:Y:S01]  /*3bff0*/  ISETP.LT.AND P4, PT, R12, c[0x0][0x178], !P3 ;  /* 0x00005e000c007a0c */ /* 0x004fe20005f81270 */
[----:B------:R-:W-:Y:S01]  /*3c000*/  ISETP.LT.AND P3, PT, R23, c[0x0][0x178], !P3 ;  /* 0x00005e0017007a0c */ /* 0x000fe20005f61270 */
[----:B------:R-:W-:Y:S01]  /*3c010*/  PRMT R17, R18, 0x7632, R17 ;  /* 0x0000763212117816 */ /* 0x000fe20000000011 */
[----:B------:R-:W-:Y:S01]  /*3c020*/  IMAD.WIDE R12, R16, 0x2, R10 ;  /* 0x00000002100c7825 */ /* 0x000fe200078e020a */
[----:B------:R-:W-:-:S02]  /*3c030*/  ISETP.GE.AND P2, PT, R19, c[0x0][0x17c], PT ;  /* 0x00005f0013007a0c */ /* 0x000fc40003f46270 */
[----:B------:R-:W-:Y:S01]  /*3c040*/  IADD3 R18, R29, 0xd7, RZ ;  /* 0x000000d71d127810 */ /* 0x000fe20007ffe0ff */
[----:B------:R-:W-:Y:S02]  /*3c050*/  PRMT R19, R15, 0x7632, R19 ;  /* 0x000076320f137816 */ /* 0x000fe40000000013 */
[----:B------:R-:W-:Y:S01]  /*3c060*/  IMAD.WIDE R14, R16, 0x2, R8 ;  /* 0x00000002100e7825 */ /* 0x000fe200078e0208 */
[----:B------:R-:W-:Y:S01]  /*3c070*/  ISETP.GE.AND P1, PT, R18, c[0x0][0x17c], PT ;  /* 0x00005f0012007a0c */ /* 0x000fe20003f26270 */
[----:B------:R-:W-:Y:S01]  /*3c080*/  @P6 STG.E.U16 [R12.64], R17 ;  /* 0x000000110c006986 */ /* 0x000fe2000c101504 */
[----:B------:R-:W-:Y:S02]  /*3c090*/  PRMT R18, R27, 0x7632, R18 ;  /* 0x000076321b127816 */ /* 0x000fe40000000012 */
[----:B------:R-:W-:Y:S02]  /*3c0a0*/  @P4 STG.E.U16 [R14.64], R19 ;  /* 0x000000130e004986 */ /* 0x000fe4000c101504 */
[----:B------:R-:W2:Y:S01]  /*3c0b0*/  LDL.LU R27, [R1+0x6c4] ;  /* 0x0006c400011b7983 */ /* 0x000ea20000300800 */
[----:B---3--:R-:W-:Y:S01]  /*3c0c0*/  ISETP.LT.AND P6, PT, R3, c[0x0][0x178], !P2 ;  /* 0x00005e0003007a0c */ /* 0x008fe200057c1270 */
[----:B------:R-:W-:-:S05]  /*3c0d0*/  IMAD.WIDE R2, R16, 0x2, R6 ;  /* 0x0000000210027825 */ /* 0x000fca00078e0206 */
[----:B------:R0:W-:Y:S04]  /*3c0e0*/  @P3 STG.E.U16 [R2.64], R18 ;  /* 0x0000001202003986 */ /* 0x0001e8000c101504 */
[----:B0-----:R-:W3:Y:S01]  /*3c0f0*/  LDL R3, [R1+0x6b4] ;  /* 0x0006b40001037983 */ /* 0x001ee20000100800 */
[----:B------:R-:W4:Y:S01]  /*3c100*/  LDL.LU R18, [R1+0x694] ;  /* 0x0006940001127983 */ /* 0x000f220000300800 */
[----:B------:R-:W-:Y:S02]  /*3c110*/  ISETP.LT.AND P4, PT, R28, c[0x0][0x178], !P2 ;  /* 0x00005e001c007a0c */ /* 0x000fe40005781270 */
[----:B------:R-:W-:Y:S02]  /*3c120*/  ISETP.LT.AND P5, PT, R24, c[0x0][0x178], !P2 ;  /* 0x00005e0018007a0c */ /* 0x000fe400057a1270 */
[----:B------:R-:W-:-:S05]  /*3c130*/  IADD3 R0, R16, c[0x0][0x198], RZ ;  /* 0x0000660010007a10 */ /* 0x000fca0007ffe0ff */
[----:B------:R-:W-:-:S04]  /*3c140*/  IMAD.WIDE R12, R0, 0x2, R4 ;  /* 0x00000002000c7825 */ /* 0x000fc800078e0204 */
[C---:B------:R-:W-:Y:S01]  /*3c150*/  IMAD.WIDE R14, R0.reuse, 0x2, R10 ;  /* 0x00000002000e7825 */ /* 0x040fe200078e020a */
[----:B---3--:R0:W-:Y:S04]  /*3c160*/  @P4 STG.E.U16 [R12.64], R3 ;  /* 0x000000030c004986 */ /* 0x0081e8000c101504 */
[----:B----4-:R1:W-:Y:S01]  /*3c170*/  @P5 STG.E.U16 [R14.64], R18 ;  /* 0x000000120e005986 */ /* 0x0103e2000c101504 */
[----:B0-----:R-:W3:Y:S01]  /*3c180*/  LDL R12, [R1+0x34] ;  /* 0x00003400010c7983 */ /* 0x001ee20000100800 */
[----:B------:R-:W4:Y:S02]  /*3c190*/  LDL.LU R13, [R1+0x6b4] ;  /* 0x0006b400010d7983 */ /* 0x000f240000300800 */
[----:B-1----:R-:W2:Y:S02]  /*3c1a0*/  LDL R14, [R1+0xfe8] ;  /* 0x000fe800010e7983 */ /* 0x002ea40000100800 */
[----:B------:R-:W2:Y:S01]  /*3c1b0*/  LDL.LU R15, [R1+0x674] ;  /* 0x00067400010f7983 */ /* 0x000ea20000300800 */
[----:B------:R-:W-:Y:S01]  /*3c1c0*/  ISETP.LT.AND P2, PT, R23, c[0x0][0x178], !P2 ;  /* 0x00005e0017007a0c */ /* 0x000fe20005741270 */
[----:B------:R-:W-:-:S04]  /*3c1d0*/  IMAD.WIDE R16, R0, 0x2, R8 ;  /* 0x0000000200107825 */ /* 0x000fc800078e0208 */
[----:B------:R-:W-:Y:S01]  /*3c1e0*/  IMAD.WIDE R2, R0, 0x2, R6 ;  /* 0x0000000200027825 */ /* 0x000fe200078e0206 */
[----:B--2---:R0:W-:Y:S01]  /*3c1f0*/  @P6 STG.E.U16 [R16.64], R15 ;  /* 0x0000000f10006986 */ /* 0x0041e2000c101504 */
[----:B------:R-:W-:-:S06]  /*3c200*/  ISETP.LT.AND P6, PT, R28, c[0x0][0x178], !P1 ;  /* 0x00005e001c007a0c */ /* 0x000fcc0004fc1270 */
[----:B---3--:R1:W-:Y:S01]  /*3c210*/  @P2 STG.E.U16 [R2.64], R12 ;  /* 0x0000000c02002986 */ /* 0x0083e2000c101504 */
[----:B0-----:R-:W-:Y:S01]  /*3c220*/  IADD3 R16, R0, c[0x0][0x198], RZ ;  /* 0x0000660000107a10 */ /* 0x001fe20007ffe0ff */
[----:B----4-:R-:W-:-:S04]  /*3c230*/  PRMT R0, R13, 0x7632, R0 ;  /* 0x000076320d007816 */ /* 0x010fc80000000000 */
[----:B-1----:R-:W-:-:S05]  /*3c240*/  IMAD.WIDE R2, R16, 0x2, R4 ;  /* 0x0000000210027825 */ /* 0x002fca00078e0204 */
[----:B------:R0:W-:Y:S04]  /*3c250*/  @P6 STG.E.U16 [R2.64], R0 ;  /* 0x0000000002006986 */ /* 0x0001e8000c101504 */
[----:B0-----:R-:W2:Y:S01]  /*3c260*/  LDL R2, [R1+0xfe8] ;  /* 0x000fe80001027983 */ /* 0x001ea20000100800 */
[----:B------:R-:W3:Y:S01]  /*3c270*/  LDL.LU R3, [R1+0x34] ;  /* 0x0000340001037983 */ /* 0x000ee20000300800 */
[----:B------:R-:W-:Y:S02]  /*3c280*/  ISETP.LT.AND P5, PT, R24, c[0x0][0x178], !P1 ;  /* 0x00005e0018007a0c */ /* 0x000fe40004fa1270 */
[----:B------:R-:W-:Y:S02]  /*3c290*/  IADD3 R19, R29, 0xd8, RZ ;  /* 0x000000d81d137810 */ /* 0x000fe40007ffe0ff */
[----:B------:R-:W-:Y:S01]  /*3c2a0*/  ISETP.LT.AND P4, PT, R14, c[0x0][0x178], !P1 ;  /* 0x00005e000e007a0c */ /* 0x000fe20004f81270 */
[----:B------:R-:W-:Y:S01]  /*3c2b0*/  ISETP.LT.AND P1, PT, R23, c[0x0][0x178], !P1 ;  /* 0x00005e0017007a0c */ /* 0x000fe20004f21270 */
[----:B------:R-:W-:Y:S01]  /*3c2c0*/  PRMT R17, R18, 0x7632, R17 ;  /* 0x0000763212117816 */ /* 0x000fe20000000011 */
[----:B------:R-:W-:Y:S01]  /*3c2d0*/  IMAD.WIDE R12, R16, 0x2, R10 ;  /* 0x00000002100c7825 */ /* 0x000fe200078e020a */
[----:B------:R-:W-:-:S02]  /*3c2e0*/  IADD3 R18, R29, 0xd9, RZ ;  /* 0x000000d91d127810 */ /* 0x000fc40007ffe0ff */
[----:B------:R-:W-:Y:S01]  /*3c2f0*/  ISETP.GE.AND P3, PT, R19, c[0x0][0x17c], PT ;  /* 0x00005f0013007a0c */ /* 0x000fe20003f66270 */
[----:B------:R-:W-:Y:S02]  /*3c300*/  PRMT R19, R15, 0x7632, R19 ;  /* 0x000076320f137816 */ /* 0x000fe40000000013 */
[----:B------:R-:W-:Y:S01]  /*3c310*/  IMAD.WIDE R14, R16, 0x2, R8 ;  /* 0x00000002100e7825 */ /* 0x000fe200078e0208 */
[----:B------:R-:W-:Y:S01]  /*3c320*/  ISETP.GE.AND P2, PT, R18, c[0x0][0x17c], PT ;  /* 0x00005f0012007a0c */ /* 0x000fe20003f46270 */
[----:B------:R-:W-:Y:S03]  /*3c330*/  @P5 STG.E.U16 [R12.64], R17 ;  /* 0x000000110c005986 */ /* 0x000fe6000c101504 */
[----:B------:R-:W-:Y:S01]  /*3c340*/  @P4 STG.E.U16 [R14.64], R19 ;  /* 0x000000130e004986 */ /* 0x000fe2000c101504 */
[----:B--2---:R-:W-:Y:S02]  /*3c350*/  ISETP.LT.AND P5, PT, R2, c[0x0][0x178], !P3 ;  /* 0x00005e0002007a0c */ /* 0x004fe40005fa1270 */
        /* <DEDUP_REMOVED lines=10> */
[----:B------:R1:W-:Y:S01]  /*3c400*/  @P6 STG.E.U16 [R14.64], R27 ;  /* 0x0000001b0e006986 */ /* 0x0003e2000c101504 */
[----:B0-----:R-:W2:Y:S04]  /*3c410*/  LDL R12, [R1+0xfe8] ;  /* 0x000fe800010c7983 */ /* 0x001ea80000100800 */
[----:B------:R-:W3:Y:S01]  /*3c420*/  LDL R13, [R1+0x24] ;  /* 0x00002400010d7983 */ /* 0x000ee20000100800 */
[----:B-1----:R-:W4:Y:S01]  /*3c430*/  LDL.LU R15, [R1+0x6a4] ;  /* 0x0006a400010f7983 */ /* 0x002f220000300800 */
[----:B------:R-:W-:Y:S01]  /*3c440*/  ISETP.LT.AND P3, PT, R23, c[0x0][0x178], !P3 ;  /* 0x00005e0017007a0c */ /* 0x000fe20005f61270 */
[----:B------:R-:W-:Y:S01]  /*3c450*/  IMAD.WIDE R16, R0, 0x2, R8 ;  /* 0x0000000200107825 */ /* 0x000fe200078e0208 */
[----:B------:R-:W-:-:S03]  /*3c460*/  ISETP.LT.AND P6, PT, R28, c[0x0][0x178], !P2 ;  /* 0x00005e001c007a0c */ /* 0x000fc600057c1270 */
[C---:B------:R-:W-:Y:S01]  /*3c470*/  IMAD.WIDE R2, R0.reuse, 0x2, R6 ;  /* 0x0000000200027825 */ /* 0x040fe200078e0206 */
[----:B----4-:R0:W-:Y:S07]  /*3c480*/  @P5 STG.E.U16 [R16.64], R15 ;  /* 0x0000000f10005986 */ /* 0x0101ee000c101504 */
[----:B---3--:R1:W-:Y:S01]  /*3c490*/  @P3 STG.E.U16 [R2.64], R13 ;  /* 0x0000000d02003986 */ /* 0x0083e2000c101504 */
[----:B0-----:R-:W-:Y:S01]  /*3c4a0*/  IADD3 R16, R0, c[0x0][0x198], RZ ;  /* 0x0000660000107a10 */ /* 0x001fe20007ffe0ff */
[----:B------:R-:W-:-:S04]  /*3c4b0*/  PRMT R0, R18, 0x7632, R0 ;  /* 0x0000763212007816 */ /* 0x000fc80000000000 */
[----:B-1----:R-:W-:Y:S01]  /*3c4c0*/  IMAD.WIDE R2, R16, 0x2, R4 ;  /* 0x0000000210027825 */ /* 0x002fe200078e0204 */
[----:B------:R-:W-:Y:S02]  /*3c4d0*/  PRMT R17, R27, 0x7632, R17 ;  /* 0x000076321b117816 */ /* 0x000fe40000000011 */
[----:B------:R-:W3:Y:S04]  /*3c4e0*/  LDL.LU R27, [R1+0x14] ;  /* 0x00001400011b7983 */ /* 0x000ee80000300800 */
[----:B------:R0:W-:Y:S04]  /*3c4f0*/  @P6 STG.E.U16 [R2.64], R0 ;  /* 0x0000000002006986 */ /* 0x0001e8000c101504 */
[----:B0-----:R-:W4:Y:S01]  /*3c500*/  LDL R2, [R1+0xfe8] ;  /* 0x000fe80001027983 */ /* 0x001f220000100800 */
[----:B------:R-:W3:Y:S01]  /*3c510*/  LDL.LU R3, [R1+0x24] ;  /* 0x0000240001037983 */ /* 0x000ee20000300800 */
[----:B------:R-:W-:-:S02]  /*3c520*/  ISETP.LT.AND P5, PT, R24, c[0x0][0x178], !P2 ;  /* 0x00005e0018007a0c */ /* 0x000fc400057a1270 */
[----:B------:R-:W-:Y:S02]  /*3c530*/  IADD3 R19, R29, 0xda, RZ ;  /* 0x000000da1d137810 */ /* 0x000fe40007ffe0ff */
[----:B--2---:R-:W-:Y:S01]  /*3c540*/  ISETP.LT.AND P4, PT, R12, c[0x0][0x178], !P2 ;  /* 0x00005e000c007a0c */ /* 0x004fe20005781270 */
[----:B------:R-:W-:Y:S02]  /*3c550*/  ISETP.LT.AND P2, PT, R23, c[0x0][0x178], !P2 ;  /* 0x00005e0017007a0c */ /* 0x000fe40005741270 */
[C---:B------:R-:W-:Y:S01]  /*3c560*/  IMAD.WIDE R12, R16.reuse, 0x2, R10 ;  /* 0x00000002100c7825 */ /* 0x040fe200078e020a */
[----:B------:R-:W-:Y:S02]  /*3c570*/  IADD3 R18, R29, 0xdb, RZ ;  /* 0x000000db1d127810 */ /* 0x000fe40007ffe0ff */
[----:B------:R-:W-:Y:S01]  /*3c580*/  ISETP.GE.AND P1, PT, R19, c[0x0][0x17c], PT ;  /* 0x00005f0013007a0c */ /* 0x000fe20003f26270 */
[----:B------:R-:W-:Y:S02]  /*3c590*/  PRMT R19, R15, 0x7632, R19 ;  /* 0x000076320f137816 */ /* 0x000fe40000000013 */
[----:B------:R-:W-:Y:S01]  /*3c5a0*/  IMAD.WIDE R14, R16, 0x2, R8 ;  /* 0x00000002100e7825 */ /* 0x000fe200078e0208 */
[----:B------:R-:W-:Y:S01]  /*3c5b0*/  ISETP.GE.AND P3, PT, R18, c[0x0][0x17c], PT ;  /* 0x00005f0012007a0c */ /* 0x000fe20003f66270 */
[----:B------:R-:W-:Y:S03]  /*3c5c0*/  @P5 STG.E.U16 [R12.64], R17 ;  /* 0x000000110c005986 */ /* 0x000fe6000c101504 */
[----:B------:R-:W-:Y:S01]  /*3c5d0*/  @P4 STG.E.U16 [R14.64], R19 ;  /* 0x000000130e004986 */ /* 0x000fe2000c101504 */
[----:B----4-:R-:W-:-:S02]  /*3c5e0*/  ISETP.LT.AND P5, PT, R2, c[0x0][0x178], !P1 ;  /* 0x00005e0002007a0c */ /* 0x010fc40004fa1270 */
        /* <DEDUP_REMOVED lines=45> */
[----:B------:R-:W-:Y:S02]  /*3c8c0*/  ISETP.LT.AND P4, PT, R28, c[0x0][0x178], !P2 ;  /* 0x00005e001c007a0c */ /* 0x000fe40005781270 */
[----:B------:R-:W-:-:S05]  /*3c8d0*/  IADD3 R0, R16, c[0x0][0x198], RZ ;  /* 0x0000660010007a10 */ /* 0x000fca0007ffe0ff */
[----:B------:R-:W-:Y:S01]  /*3c8e0*/  IMAD.WIDE R12, R0, 0x2, R4 ;  /* 0x00000002000c7825 */ /* 0x000fe200078e0204 */
[----:B------:R-:W-:-:S05]  /*3c8f0*/  ISETP.LT.AND P6, PT, R24, c[0x0][0x178], !P2 ;  /* 0x00005e0018007a0c */ /* 0x000fca00057c1270 */
[----:B---3--:R0:W-:Y:S04]  /*3c900*/  @P4 STG.E.U16 [R12.64], R3 ;  /* 0x000000030c004986 */ /* 0x0081e8000c101504 */
[----:B0-----:R-:W3:Y:S01]  /*3c910*/  LDL.LU R12, [R1+0x754] ;  /* 0x00075400010c7983 */ /* 0x001ee20000300800 */
[----:B------:R-:W4:Y:S02]  /*3c920*/  LDL.LU R13, [R1+0x744] ;  /* 0x00074400010d7983 */ /* 0x000f240000300800 */
[----:B------:R-:W-:Y:S01]  /*3c930*/  IMAD.WIDE R14, R0, 0x2, R10 ;  /* 0x00000002000e7825 */ /* 0x000fe200078e020a */
[----:B------:R-:W-:-:S03]  /*3c940*/  ISETP.LT.AND P2, PT, R23, c[0x0][0x178], !P2 ;  /* 0x00005e0017007a0c */ /* 0x000fc60005741270 */
[----:B------:R-:W-:Y:S01]  /*3c950*/  IMAD.WIDE R16, R0, 0x2, R8 ;  /* 0x0000000200107825 */ /* 0x000fe200078e0208 */
[----:B----4-:R0:W-:Y:S04]  /*3c960*/  @P6 STG.E.U16 [R14.64], R13 ;  /* 0x0000000d0e006986 */ /* 0x0101e8000c101504 */
[----:B0-----:R-:W4:Y:S01]  /*3c970*/  LDL R14, [R1+0xfe8] ;  /* 0x000fe800010e7983 */ /* 0x001f220000100800 */
[----:B------:R-:W2:Y:S01]  /*3c980*/  LDL.LU R15, [R1+0x724] ;  /* 0x00072400010f7983 */ /* 0x000ea20000300800 */
[----:B------:R-:W-:Y:S01]  /*3c990*/  ISETP.LT.AND P6, PT, R28, c[0x0][0x178], !P1 ;  /* 0x00005e001c007a0c */ /* 0x000fe20004fc1270 */
[----:B------:R-:W-:Y:S01]  /*3c9a0*/  IMAD.WIDE R2, R0, 0x2, R6 ;  /* 0x0000000200027825 */ /* 0x000fe200078e0206 */
[----:B------:R-:W-:Y:S02]  /*3c9b0*/  IADD3 R19, R29, 0xde, RZ ;  /* 0x000000de1d137810 */ /* 0x000fe40007ffe0ff */
[----:B------:R-:W-:-:S02]  /*3c9c0*/  PRMT R18, R13, 0x7632, R18 ;  /* 0x000076320d127816 */ /* 0x000fc40000000012 */
[----:B------:R-:W-:Y:S01]  /*3c9d0*/  ISETP.GE.AND P3, PT, R19, c[0x0][0x17c], PT ;  /* 0x00005f0013007a0c */ /* 0x000fe20003f66270 */
[----:B--2---:R0:W-:Y:S01]  /*3c9e0*/  @P5 STG.E.U16 [R16.64], R15 ;  /* 0x0000000f10005986 */ /* 0x0041e2000c101504 */
[----:B------:R-:W-:Y:S02]  /*3c9f0*/  ISETP.LT.AND P5, PT, R24, c[0x0][0x178], !P1 ;  /* 0x00005e0018007a0c */ /* 0x000fe40004fa1270 */
[----:B----4-:R-:W-:Y:S01]  /*3ca00*/  ISETP.LT.AND P4, PT, R14, c[0x0][0x178], !P1 ;  /* 0x00005e000e007a0c */ /* 0x010fe20004f81270 */
[----:B------:R1:W-:Y:S01]  /*3ca10*/  @P2 STG.E.U16 [R2.64], R25 ;  /* 0x0000001902002986 */ /* 0x0003e2000c101504 */
[----:B------:R-:W-:Y:S02]  /*3ca20*/  ISETP.LT.AND P1, PT, R23, c[0x0][0x178], !P1 ;  /* 0x00005e0017007a0c */ /* 0x000fe40004f21270 */
[----:B0-----:R-:W-:Y:S01]  /*3ca30*/  IADD3 R16, R0, c[0x0][0x198], RZ ;  /* 0x0000660000107a10 */ /* 0x001fe20007ffe0ff */
[----:B------:R-:W-:Y:S01]  /*3ca40*/  IADD3 R0, R29, 0xdf, RZ ;  /* 0x000000df1d007810 */ /* 0x000fe20007ffe0ff */
[----:B---3--:R-:W-:-:S03]  /*3ca50*/  PRMT R17, R12, 0x7632, R17 ;  /* 0x000076320c117816 */ /* 0x008fc60000000011 */
[----:B-1----:R-:W-:-:S04]  /*3ca60*/  IMAD.WIDE R2, R16, 0x2, R4 ;  /* 0x0000000210027825 */ /* 0x002fc800078e0204 */
[----:B------:R-:W-:Y:S01]  /*3ca70*/  IMAD.WIDE R12, R16, 0x2, R10 ;  /* 0x00000002100c7825 */ /* 0x000fe200078e020a */
[----:B------:R-:W-:Y:S02]  /*3ca80*/  ISETP.GE.AND P2, PT, R0, c[0x0][0x17c], PT ;  /* 0x00005f0000007a0c */ /* 0x000fe40003f46270 */
[----:B------:R-:W2:Y:S01]  /*3ca90*/  LDL R0, [R1+0xfe8] ;  /* 0x000fe80001007983 */ /* 0x000ea20000100800 */
[----:B------:R-:W-:-:S03]  /*3caa0*/  PRMT R19, R15, 0x7632, R19 ;  /* 0x000076320f137816 */ /* 0x000fc60000000013 */
[----:B------:R0:W-:Y:S01]  /*3cab0*/  @P6 STG.E.U16 [R2.64], R17 ;  /* 0x0000001102006986 */ /* 0x0001e2000c101504 */
[----:B------:R-:W-:-:S04]  /*3cac0*/  IMAD.WIDE R14, R16, 0x2, R8 ;  /* 0x00000002100e7825 */ /* 0x000fc800078e0208 */
[----:B------:R1:W-:Y:S01]  /*3cad0*/  @P5 STG.E.U16 [R12.64], R18 ;  /* 0x000000120c005986 */ /* 0x0003e2000c101504 */
[----:B------:R-:W-:Y:S01]  /*3cae0*/  @P4 STG.E.U16 [R14.64], R19 ;  /* 0x000000130e004986 */ /* 0x000fe2000c101504 */
[----:B0-----:R-:W-:Y:S01]  /*3caf0*/  IMAD.WIDE R2, R16, 0x2, R6 ;  /* 0x0000000210027825 */ /* 0x001fe200078e0206 */
[----:B-1----:R-:W-:Y:S02]  /*3cb00*/  PRMT R18, R25, 0x7632, R18 ;  /* 0x0000763219127816 */ /* 0x002fe40000000012 */
[----:B------:R-:W3:Y:S04]  /*3cb10*/  LDL.LU R25, [R1+0xfe8] ;  /* 0x000fe80001197983 */ /* 0x000ee80000300800 */
[----:B------:R0:W-:Y:S04]  /*3cb20*/  @P1 STG.E.U16 [R2.64], R18 ;  /* 0x0000001202001986 */ /* 0x0001e8000c101504 */
[----:B0-----:R-:W4:Y:S01]  /*3cb30*/  LDL R3, [R1+0x764] ;  /* 0x0007640001037983 */ /* 0x001f220000100800 */
[----:B------:R-:W-:-:S02]  /*3cb40*/  ISETP.LT.AND P4, PT, R28, c[0x0][0x178], !P3 ;  /* 0x00005e001c007a0c */ /* 0x000fc40005f81270 */
[----:B--2---:R-:W-:Y:S01]  /*3cb50*/  ISETP.LT.AND P5, PT, R0, c[0x0][0x178], !P3 ;  /* 0x00005e0000007a0c */ /* 0x004fe20005fa1270 */
[----:B------:R-:W-:-:S05]  /*3cb60*/  IADD3 R0, R16, c[0x0][0x198], RZ ;  /* 0x0000660010007a10 */ /* 0x000fca0007ffe0ff */
[----:B------:R-:W-:-:S05]  /*3cb70*/  IMAD.WIDE R12, R0, 0x2, R4 ;  /* 0x00000002000c7825 */ /* 0x000fca00078e0204 */
[----:B----4-:R0:W-:Y:S04]  /*3cb80*/  @P4 STG.E.U16 [R12.64], R3 ;  /* 0x000000030c004986 */ /* 0x0101e8000c101504 */
[----:B0-----:R-:W2:Y:S01]  /*3cb90*/  LDL.LU R12, [R1+0x764] ;  /* 0x00076400010c7983 */ /* 0x001ea20000300800 */
[----:B------:R-:W4:Y:S01]  /*3cba0*/  LDL.LU R13, [R1+0x734] ;  /* 0x00073400010d7983 */ /* 0x000f220000300800 */
[----:B------:R-:W-:Y:S01]  /*3cbb0*/  ISETP.LT.AND P6, PT, R24, c[0x0][0x178], !P3 ;  /* 0x00005e0018007a0c */ /* 0x000fe20005fc1270 */
[----:B------:R-:W-:Y:S02]  /*3cbc0*/  ISETP.LT.AND P3, PT, R23, c[0x0][0x178], !P3 ;  /* 0x00005e0017007a0c */ /* 0x000fe40005f61270 */
[----:B------:R-:W-:-:S04]  /*3cbd0*/  IMAD.WIDE R14, R0, 0x2, R10 ;  /* 0x00000002000e7825 */ /* 0x000fc800078e020a */
[----:B------:R-:W-:-:S04]  /*3cbe0*/  IMAD.WIDE R16, R0, 0x2, R8 ;  /* 0x0000000200107825 */ /* 0x000fc800078e0208 */
[----:B------:R-:W-:Y:S01]  /*3cbf0*/  IMAD.WIDE R2, R0, 0x2, R6 ;  /* 0x0000000200027825 */ /* 0x000fe200078e0206 */
[----:B---3--:R-:W-:Y:S02]  /*3cc00*/  ISETP.LT.AND P4, PT, R25, c[0x0][0x178], !P2 ;  /* 0x00005e0019007a0c */ /* 0x008fe40005781270 */
[----:B------:R-:W-:-:S04]  /*3cc10*/  IADD3 R19, R29, 0xe0, RZ ;  /* 0x000000e01d137810 */ /* 0x000fc80007ffe0ff */
[----:B------:R-:W-:Y:S01]  /*3cc20*/  ISETP.GE.AND P1, PT, R19, c[0x0][0x17c], PT ;  /* 0x00005f0013007a0c */ /* 0x000fe20003f26270 */
[----:B------:R-:W-:Y:S01]  /*3cc30*/  PRMT R19, R27, 0x7632, R19 ;  /* 0x000076321b137816 */ /* 0x000fe20000000013 */
[----:B----4-:R-:W-:Y:S01]  /*3cc40*/  @P6 STG.E.U16 [R14.64], R13 ;  /* 0x0000000d0e006986 */ /* 0x010fe2000c101504 */
[----:B------:R-:W-:Y:S01]  /*3cc50*/  ISETP.LT.AND P6, PT, R28, c[0x0][0x178], !P2 ;  /* 0x00005e001c007a0c */ /* 0x000fe200057c1270 */
[----:B------:R0:W-:Y:S01]  /*3cc60*/  @P5 STG.E.U16 [R16.64], R27 ;  /* 0x0000001b10005986 */ /* 0x0001e2000c101504 */
[----:B------:R-:W-:Y:S01]  /*3cc70*/  ISETP.LT.AND P5, PT, R24, c[0x0][0x178], !P2 ;  /* 0x00005e0018007a0c */ /* 0x000fe200057a1270 */
[----:B------:R-:W-:Y:S01]  /*3cc80*/  ISETP.LT.AND P2, PT, R23, c[0x0][0x178], !P2 ;  /* 0x00005e0017007a0c */ /* 0x000fe20005741270 */
[----:B------:R1:W-:Y:S01]  /*3cc90*/  @P3 STG.E.U16 [R2.64], R21 ;  /* 0x0000001502003986 */ /* 0x0003e2000c101504 */
[----:B------:R-:W-:Y:S02]  /*3cca0*/  PRMT R18, R13, 0x7632, R18 ;  /* 0x000076320d127816 */ /* 0x000fe40000000012 */
[----:B0-----:R-:W-:-:S02]  /*3ccb0*/  IADD3 R16, R0, c[0x0][0x198], RZ ;  /* 0x0000660000107a10 */ /* 0x001fc40007ffe0ff */
[----:B--2---:R-:W-:Y:S01]  /*3ccc0*/  PRMT R17, R12, 0x7632, R17 ;  /* 0x000076320c117816 */ /* 0x004fe20000000011 */
[----:B------:R-:W2:Y:S02]  /*3ccd0*/  LDL.LU R27, [R1+0x638] ;  /* 0x00063800011b7983 */ /* 0x000ea40000300800 */
[----:B-1----:R-:W-:-:S04]  /*3cce0*/  IMAD.WIDE R2, R16, 0x2, R4 ;  /* 0x0000000210027825 */ /* 0x002fc800078e0204 */
[----:B------:R-:W-:-:S04]  /*3ccf0*/  IMAD.WIDE R12, R16, 0x2, R10 ;  /* 0x00000002100c7825 */ /* 0x000fc800078e020a */
[C---:B------:R-:W-:Y:S01]  /*3cd00*/  IMAD.WIDE R14, R16.reuse, 0x2, R8 ;  /* 0x00000002100e7825 */ /* 0x040fe200078e0208 */
[----:B------:R-:W-:Y:S01]  /*3cd10*/  PRMT R21, R21, 0x7632, R21 ;  /* 0x0000763215157816 */ /* 0x000fe20000000015 */
[----:B------:R0:W-:Y:S02]  /*3cd20*/  @P6 STG.E.U16 [R2.64], R17 ;  /* 0x0000001102006986 */ /* 0x0001e4000c101504 */
[----:B------:R1:W-:Y:S02]  /*3cd30*/  @P5 STG.E.U16 [R12.64], R18 ;  /* 0x000000120c005986 */ /* 0x0003e4000c101504 */
[----:B------:R-:W-:Y:S02]  /*3cd40*/  @P4 STG.E.U16 [R14.64], R19 ;  /* 0x000000130e004986 */ /* 0x000fe4000c101504 */
[----:B0-----:R-:W-:Y:S01]  /*3cd50*/  IMAD.WIDE R2, R16, 0x2, R6 ;  /* 0x0000000210027825 */ /* 0x001fe200078e0206 */
[----:B-1----:R-:W-:-:S04]  /*3cd60*/  IADD3 R18, R29, 0xe2, RZ ;  /* 0x000000e21d127810 */ /* 0x002fc80007ffe0ff */
[----:B------:R0:W-:Y:S01]  /*3cd70*/  @P2 STG.E.U16 [R2.64], R21 ;  /* 0x0000001502002986 */ /* 0x0001e2000c101504 */
[----:B------:R-:W-:-:S03]  /*3cd80*/  ISETP.GE.AND P2, PT, R18, c[0x0][0x17c], PT ;  /* 0x00005f0012007a0c */ /* 0x000fc60003f46270 */
[----:B0-----:R-:W3:Y:S01]  /*3cd90*/  LDL R3, [R1+0x618] ;  /* 0x0006180001037983 */ /* 0x001ee20000100800 */
[----:B------:R-:W4:Y:S01]  /*3cda0*/  LDL.LU R18, [R1+0x608] ;  /* 0x0006080001127983 */ /* 0x000f220000300800 */
[----:B------:R-:W-:Y:S02]  /*3cdb0*/  IADD3 R0, R29, 0xe1, RZ ;  /* 0x000000e11d007810 */ /* 0x000fe40007ffe0ff */
[----:B------:R-:W-:Y:S02]  /*3cdc0*/  ISETP.LT.AND P4, PT, R28, c[0x0][0x178], !P1 ;  /* 0x00005e001c007a0c */ /* 0x000fe40004f81270 */
[----:B------:R-:W-:Y:S02]  /*3cdd0*/  ISETP.LT.AND P6, PT, R24, c[0x0][0x178], !P1 ;  /* 0x00005e0018007a0c */ /* 0x000fe40004fc1270 */
[----:B------:R-:W-:Y:S01]  /*3cde0*/  ISETP.GE.AND P3, PT, R0, c[0x0][0x17c], PT ;  /* 0x00005f0000007a0c */ /* 0x000fe20003f66270 */
[----:B------:R-:W-:-:S05]  /*3cdf0*/  IADD3 R0, R16, c[0x0][0x198], RZ ;  /* 0x0000660010007a10 */ /* 0x000fca0007ffe0ff */
[----:B------:R-:W-:-:S04]  /*3ce00*/  IMAD.WIDE R12, R0, 0x2, R4 ;  /* 0x00000002000c7825 */ /* 0x000fc800078e0204 */
[----:B------:R-:W-:Y:S01]  /*3ce10*/  IMAD.WIDE R14, R0, 0x2, R10 ;  /* 0x00000002000e7825 */ /* 0x000fe200078e020a */
[----:B---3--:R0:W-:Y:S04]  /*3ce20*/  @P4 STG.E.U16 [R12.64], R3 ;  /* 0x000000030c004986 */ /* 0x0081e8000c101504 */
[----:B----4-:R1:W-:Y:S01]  /*3ce30*/  @P6 STG.E.U16 [R14.64], R18 ;  /* 0x000000120e006986 */ /* 0x0103e2000c101504 */
[----:B0-----:R-:W3:Y:S01]  /*3ce40*/  LDL R12, [R1+0x58] ;  /* 0x00005800010c7983 */ /* 0x001ee20000100800 */
[----:B------:R-:W4:Y:S02]  /*3ce50*/  LDL.LU R13, [R1+0x618] ;  /* 0x00061800010d7983 */ /* 0x000f240000300800 */
[----:B-1----:R-:W2:Y:S01]  /*3ce60*/  LDL.LU R15, [R1+0x5f8] ;  /* 0x0005f800010f7983 */ /* 0x002ea20000300800 */
[----:B------:R-:W-:Y:S01]  /*3ce70*/  ISETP.LT.AND P5, PT, R25, c[0x0][0x178], !P1 ;  /* 0x00005e0019007a0c */ /* 0x000fe20004fa1270 */
[----:B------:R-:W-:-:S02]  /*3ce80*/  ISETP.LT.AND P1, PT, R23, c[0x0][0x178], !P1 ;  /* 0x00005e0017007a0c */ /* 0x000fc40004f21270 */
[----:B------:R-:W-:Y:S01]  /*3ce90*/  IMAD.WIDE R16, R0, 0x2, R8 ;  /* 0x0000000200107825 */ /* 0x000fe200078e0208 */
[----:B------:R-:W-:-:S03]  /*3cea0*/  ISETP.LT.AND P6, PT, R28, c[0x0][0x178], !P3 ;  /* 0x00005e001c007a0c */ /* 0x000fc60005fc1270 */
[----:B------:R-:W-:-:S06]  /*3ceb0*/  IMAD.WIDE R2, R0, 0x2, R6 ;  /* 0x0000000200027825 */ /* 0x000fcc00078e0206 */
[----:B--2---:R0:W-:Y:S01]  /*3cec0*/  @P5 STG.E.U16 [R16.64], R15 ;  /* 0x0000000f10005986 */ /* 0x0041e2000c101504 */
[----:B---3--:R1:W-:Y:S01]  /*3ced0*/  @P1 STG.E.U16 [R2.64], R12 ;  /* 0x0000000c02001986 */ /* 0x0083e2000c101504 */
[----:B0-----:R-:W-:Y:S01]  /*3cee0*/  IADD3 R16, R0, c[0x0][0x198], RZ ;  /* 0x0000660000107a10 */ /* 0x001fe20007ffe0ff */
[----:B----4-:R-:W-:-:S04]  /*3cef0*/  PRMT R0, R13, 0x7632, R0 ;  /* 0x000076320d007816 */ /* 0x010fc80000000000 */
[----:B-1----:R-:W-:-:S05]  /*3cf00*/  IMAD.WIDE R2, R16, 0x2, R4 ;  /* 0x0000000210027825 */ /* 0x002fca00078e0204 */
[----:B------:R0:W-:Y:S04]  /*3cf10*/  @P6 STG.E.U16 [R2.64], R0 ;  /* 0x0000000002006986 */ /* 0x0001e8000c101504 */
[----:B0-----:R-:W2:Y:S01]  /*3cf20*/  LDL.LU R3, [R1+0x58] ;  /* 0x0000580001037983 */ /* 0x001ea20000300800 */
[----:B------:R-:W-:Y:S02]  /*3cf30*/  ISETP.LT.AND P5, PT, R24, c[0x0][0x178], !P3 ;  /* 0x00005e0018007a0c */ /* 0x000fe40005fa1270 */
[----:B------:R-:W-:Y:S01]  /*3cf40*/  ISETP.LT.AND P4, PT, R25, c[0x0][0x178], !P3 ;  /* 0x00005e0019007a0c */ /* 0x000fe20005f81270 */
[----:B------:R-:W-:Y:S01]  /*3cf50*/  ISETP.LT.AND P3, PT, R23, c[0x0][0x178], !P3 ;  /* 0x00005e0017007a0c */ /* 0x000fe20005f61270 */
[----:B------:R-:W-:Y:S01]  /*3cf60*/  PRMT R17, R18, 0x7632, R17 ;  /* 0x0000763212117816 */ /* 0x000fe20000000011 */
[----:B------:R-:W-:-:S02]  /*3cf70*/  IADD3 R18, R29, 0xe3, RZ ;  /* 0x000000e31d127810 */ /* 0x000fc40007ffe0ff */
[----:B------:R-:W-:Y:S01]  /*3cf80*/  IMAD.WIDE R12, R16, 0x2, R10 ;  /* 0x00000002100c7825 */ /* 0x000fe200078e020a */
[----:B------:R-:W-:-:S03]  /*3cf90*/  PRMT R19, R15, 0x7632, R19 ;  /* 0x000076320f137816 */ /* 0x000fc60000000013 */
[----:B------:R-:W-:Y:S01]  /*3cfa0*/  IMAD.WIDE R14, R16, 0x2, R8 ;  /* 0x00000002100e7825 */ /* 0x000fe200078e0208 */
[----:B------:R-:W-:Y:S01]  /*3cfb0*/  ISETP.GE.AND P1, PT, R18, c[0x0][0x17c], PT ;  /* 0x00005f0012007a0c */ /* 0x000fe20003f26270 */
[----:B------:R-:W-:Y:S03]  /*3cfc0*/  @P5 STG.E.U16 [R12.64], R17 ;  /* 0x000000110c005986 */ /* 0x000fe6000c101504 */
[----:B------:R-:W-:Y:S01]  /*3cfd0*/  @P4 STG.E.U16 [R14.64], R19 ;  /* 0x000000130e004986 */ /* 0x000fe2000c101504 */
[----:B--2---:R-:W-:Y:S01]  /*3cfe0*/  PRMT R18, R3, 0x7632, R18 ;  /* 0x0000763203127816 */ /* 0x004fe20000000012 */
[----:B------:R-:W-:-:S05]  /*3cff0*/  IMAD.WIDE R2, R16, 0x2, R6 ;  /* 0x0000000210027825 */ /* 0x000fca00078e0206 */
[----:B------:R0:W-:Y:S04]  /*3d000*/  @P3 STG.E.U16 [R2.64], R18 ;  /* 0x0000001202003986 */ /* 0x0001e8000c101504 */
[----:B0-----:R-:W2:Y:S01]  /*3d010*/  LDL R3, [R1+0x658] ;  /* 0x0006580001037983 */ /* 0x001ea20000100800 */
[----:B------:R-:W-:Y:S02]  /*3d020*/  ISETP.LT.AND P4, PT, R28, c[0x0][0x178], !P2 ;  /* 0x00005e001c007a0c */ /* 0x000fe40005781270 */
[----:B------:R-:W-:Y:S02]  /*3d030*/  ISETP.LT.AND P6, PT, R24, c[0x0][0x178], !P2 ;  /* 0x00005e0018007a0c */ /* 0x000fe400057c1270 */
[----:B------:R-:W-:-:S05]  /*3d040*/  IADD3 R0, R16, c[0x0][0x198], RZ ;  /* 0x0000660010007a10 */ /* 0x000fca0007ffe0ff */
[----:B------:R-:W-:-:S04]  /*3d050*/  IMAD.WIDE R12, R0, 0x2, R4 ;  /* 0x00000002000c7825 */ /* 0x000fc800078e0204 */
[C---:B------:R-:W-:Y:S01]  /*3d060*/  IMAD.WIDE R14, R0.reuse, 0x2, R10 ;  /* 0x00000002000e7825 */ /* 0x040fe200078e020a */
[----:B------:R-:W-:Y:S01]  /*3d070*/  ISETP.LT.AND P5, PT, R25, c[0x0][0x178], !P2 ;  /* 0x00005e0019007a0c */ /* 0x000fe200057a1270 */
[----:B--2---:R0:W-:Y:S03]  /*3d080*/  @P4 STG.E.U16 [R12.64], R3 ;  /* 0x000000030c004986 */ /* 0x0041e6000c101504 */
[----:B------:R1:W-:Y:S01]  /*3d090*/  @P6 STG.E.U16 [R14.64], R27 ;  /* 0x0000001b0e006986 */ /* 0x0003e2000c101504 */
[----:B0-----:R-:W2:Y:S01]  /*3d0a0*/  LDL R12, [R1+0x8] ;  /* 0x00000800010c7983 */ /* 0x001ea20000100800 */
[----:B------:R-:W3:Y:S02]  /*3d0b0*/  LDL.LU R13, [R1+0x658] ;  /* 0x00065800010d7983 */ /* 0x000ee40000300800 */
[----:B-1----:R-:W4:Y:S01]  /*3d0c0*/  LDL.LU R15, [R1+0x628] ;  /* 0x00062800010f7983 */ /* 0x002f220000300800 */
[----:B------:R-:W-:Y:S01]  /*3d0d0*/  ISETP.LT.AND P2, PT, R23, c[0x0][0x178], !P2 ;  /* 0x00005e0017007a0c */ /* 0x000fe20005741270 */
[----:B------:R-:W-:Y:S01]  /*3d0e0*/  IMAD.WIDE R16, R0, 0x2, R8 ;  /* 0x0000000200107825 */ /* 0x000fe200078e0208 */
[----:B------:R-:W-:-:S03]  /*3d0f0*/  ISETP.LT.AND P6, PT, R28, c[0x0][0x178], !P1 ;  /* 0x00005e001c007a0c */ /* 0x000fc60004fc1270 */
[C---:B------:R-:W-:Y:S01]  /*3d100*/  IMAD.WIDE R2, R0.reuse, 0x2, R6 ;  /* 0x0000000200027825 */ /* 0x040fe200078e0206 */
[----:B------:R-:W-:Y:S02]  /*3d110*/  PRMT R18, R27, 0x7632, R18 ;  /* 0x000076321b127816 */ /* 0x000fe40000000012 */
[----:B------:R-:W3:Y:S04]  /*3d120*/  LDL.LU R27, [R1+0x48] ;  /* 0x00004800011b7983 */ /* 0x000ee80000300800 */
[----:B----4-:R0:W-:Y:S01]  /*3d130*/  @P5 STG.E.U16 [R16.64], R15 ;  /* 0x0000000f10005986 */ /* 0x0101e2000c101504 */
[----:B--2---:R1:W-:Y:S01]  /*3d140*/  @P2 STG.E.U16 [R2.64], R12 ;  /* 0x0000000c02002986 */ /* 0x0043e2000c101504 */
[----:B0-----:R-:W-:Y:S02]  /*3d150*/  IADD3 R16, R0, c[0x0][0x198], RZ ;  /* 0x0000660000107a10 */ /* 0x001fe40007ffe0ff */
[----:B---3--:R-:W-:-:S03]  /*3d160*/  PRMT R17, R13, 0x7632, R17 ;  /* 0x000076320d117816 */ /* 0x008fc60000000011 */
[----:B-1----:R-:W-:-:S05]  /*3d170*/  IMAD.WIDE R2, R16, 0x2, R4 ;  /* 0x0000000210027825 */ /* 0x002fca00078e0204 */
[----:B------:R0:W-:Y:S04]  /*3d180*/  @P6 STG.E.U16 [R2.64], R17 ;  /* 0x0000001102006986 */ /* 0x0001e8000c101504 */
[----:B0-----:R-:W2:Y:S01]  /*3d190*/  LDL.LU R3, [R1+0x8] ;  /* 0x0000080001037983 */ /* 0x001ea20000300800 */
[----:B------:R-:W-:Y:S02]  /*3d1a0*/  ISETP.LT.AND P5, PT, R24, c[0x0][0x178], !P1 ;  /* 0x00005e0018007a0c */ /* 0x000fe40004fa1270 */
[----:B------:R-:W-:Y:S01]  /*3d1b0*/  ISETP.LT.AND P4, PT, R25, c[0x0][0x178], !P1 ;  /* 0x00005e0019007a0c */ /* 0x000fe20004f81270 */
[----:B------:R-:W-:Y:S01]  /*3d1c0*/  ISETP.LT.AND P1, PT, R23, c[0x0][0x178], !P1 ;  /* 0x00005e0017007a0c */ /* 0x000fe20004f21270 */
[----:B------:R-:W-:Y:S01]  /*3d1d0*/  IADD3 R19, R29, 0xe4, RZ ;  /* 0x000000e41d137810 */ /* 0x000fe20007ffe0ff */
[----:B------:R-:W-:-:S03]  /*3d1e0*/  IMAD.WIDE R12, R16, 0x2, R10 ;  /* 0x00000002100c7825 */ /* 0x000fc600078e020a */
[----:B------:R-:W-:Y:S01]  /*3d1f0*/  ISETP.GE.AND P3, PT, R19, c[0x0][0x17c], PT ;  /* 0x00005f0013007a0c */ /* 0x000fe20003f66270 */
[----:B------:R-:W-:Y:S02]  /*3d200*/  PRMT R19, R15, 0x7632, R19 ;  /* 0x000076320f137816 */ /* 0x000fe40000000013 */
[C---:B------:R-:W-:Y:S02]  /*3d210*/  IMAD.WIDE R14, R16.reuse, 0x2, R8 ;  /* 0x00000002100e7825 */ /* 0x040fe400078e0208 */
[----:B------:R2:W-:Y:S03]  /*3d220*/  @P5 STG.E.U16 [R12.64], R18 ;  /* 0x000000120c005986 */ /* 0x0005e6000c101504 */
[----:B------:R-:W-:Y:S01]  /*3d230*/  @P4 STG.E.U16 [R14.64], R19 ;  /* 0x000000130e004986 */ /* 0x000fe2000c101504 */
[----:B--2---:R-:W-:Y:S01]  /*3d240*/  PRMT R18, R3, 0x7632, R18 ;  /* 0x0000763203127816 */ /* 0x004fe20000000012 */
[----:B------:R-:W-:-:S05]  /*3d250*/  IMAD.WIDE R2, R16, 0x2, R6 ;  /* 0x0000000210027825 */ /* 0x000fca00078e0206 */
[----:B------:R0:W-:Y:S04]  /*3d260*/  @P1 STG.E.U16 [R2.64], R18 ;  /* 0x0000001202001986 */ /* 0x0001e8000c101504 */
[----:B0-----:R-:W2:Y:S01]  /*3d270*/  LDL R3, [R1+0x688] ;  /* 0x0006880001037983 */ /* 0x001ea20000100800 */
[----:B------:R-:W3:Y:S01]  /*3d280*/  LDL.LU R18, [R1+0x668] ;  /* 0x0006680001127983 */ /* 0x000ee20000300800 */
[----:B------:R-:W-:Y:S02]  /*3d290*/  IADD3 R0, R29, 0xe5, RZ ;  /* 0x000000e51d007810 */ /* 0x000fe40007ffe0ff */
[----:B------:R-:W-:Y:S02]  /*3d2a0*/  ISETP.LT.AND P4, PT, R28, c[0x0][0x178], !P3 ;  /* 0x00005e001c007a0c */ /* 0x000fe40005f81270 */
[----:B------:R-:W-:-:S02]  /*3d2b0*/  ISETP.LT.AND P6, PT, R24, c[0x0][0x178], !P3 ;  /* 0x00005e0018007a0c */ /* 0x000fc40005fc1270 */
[----:B------:R-:W-:Y:S01]  /*3d2c0*/  ISETP.GE.AND P2, PT, R0, c[0x0][0x17c], PT ;  /* 0x00005f0000007a0c */ /* 0x000fe20003f46270 */
[----:B------:R-:W-:-:S05]  /*3d2d0*/  IADD3 R0, R16, c[0x0][0x198], RZ ;  /* 0x0000660010007a10 */ /* 0x000fca0007ffe0ff */
[----:B------:R-:W-:-:S04]  /*3d2e0*/  IMAD.WIDE R12, R0, 0x2, R4 ;  /* 0x00000002000c7825 */ /* 0x000fc800078e0204 */
[C---:B------:R-:W-:Y:S01]  /*3d2f0*/  IMAD.WIDE R14, R0.reuse, 0x2, R10 ;  /* 0x00000002000e7825 */ /* 0x040fe200078e020a */
[----:B--2---:R0:W-:Y:S04]  /*3d300*/  @P4 STG.E.U16 [R12.64], R3 ;  /* 0x000000030c004986 */ /* 0x0041e8000c101504 */
[----:B---3--:R1:W-:Y:S01]  /*3d310*/  @P6 STG.E.U16 [R14.64], R18 ;  /* 0x000000120e006986 */ /* 0x0083e2000c101504 */
[----:B0-----:R-:W2:Y:S01]  /*3d320*/  LDL.LU R13, [R1+0x688] ;  /* 0x00068800010d7983 */ /* 0x001ea20000300800 */
[----:B-1----:R-:W3:Y:S01]  /*3d330*/  LDL.LU R15, [R1+0x648] ;  /* 0x00064800010f7983 */ /* 0x002ee20000300800 */
[----:B------:R-:W-:Y:S01]  /*3d340*/  ISETP.LT.AND P5, PT, R25, c[0x0][0x178], !P3 ;  /* 0x00005e0019007a0c */ /* 0x000fe20005fa1270 */
[----:B------:R-:W-:Y:S02]  /*3d350*/  ISETP.LT.AND P3, PT, R23, c[0x0][0x178], !P3 ;  /* 0x00005e0017007a0c */ /* 0x000fe40005f61270 */
[----:B------:R-:W-:Y:S01]  /*3d360*/  IMAD.WIDE R16, R0, 0x2, R8 ;  /* 0x0000000200107825 */ /* 0x000fe200078e0208 */
[----:B------:R-:W-:-:S03]  /*3d370*/  ISETP.LT.AND P6, PT, R28, c[0x0][0x178], !P2 ;  /* 0x00005e001c007a0c */ /* 0x000fc600057c1270 */
[----:B------:R-:W-:Y:S01]  /*3d380*/  IMAD.WIDE R2, R0, 0x2, R6 ;  /* 0x0000000200027825 */ /* 0x000fe200078e0206 */
[----:B------:R-:W-:Y:S02]  /*3d390*/  ISETP.LT.AND P4, PT, R25, c[0x0][0x178], !P2 ;  /* 0x00005e0019007a0c */ /* 0x000fe40005781270 */
[----:B------:R-:W-:-:S04]  /*3d3a0*/  IADD3 R19, R29, 0xe6, RZ ;  /* 0x000000e61d137810 */ /* 0x000fc80007ffe0ff */
[----:B------:R-:W-:Y:S01]  /*3d3b0*/  ISETP.GE.AND P1, PT, R19, c[0x0][0x17c], PT ;  /* 0x00005f0013007a0c */ /* 0x000fe20003f26270 */
[----:B---3--:R0:W-:Y:S01]  /*3d3c0*/  @P5 STG.E.U16 [R16.64], R15 ;  /* 0x0000000f10005986 */ /* 0x0081e2000c101504 */
[----:B------:R-:W-:Y:S01]  /*3d3d0*/  ISETP.LT.AND P5, PT, R24, c[0x0][0x178], !P2 ;  /* 0x00005e0018007a0c */ /* 0x000fe200057a1270 */
[----:B------:R-:W-:Y:S02]  /*3d3e0*/  ISETP.LT.AND P2, PT, R23, c[0x0][0x178], !P2 ;  /* 0x00005e0017007a0c */ /* 0x000fe40005741270 */
[----:B------:R1:W-:Y:S01]  /*3d3f0*/  @P3 STG.E.U16 [R2.64], R27 ;  /* 0x0000001b02003986 */ /* 0x0003e2000c101504 */
[----:B0-----:R-:W-:Y:S01]  /*3d400*/  IADD3 R16, R0, c[0x0][0x198], RZ ;  /* 0x0000660000107a10 */ /* 0x001fe20007ffe0ff */
[----:B--2---:R-:W-:Y:S01]  /*3d410*/  PRMT R0, R13, 0x7632, R0 ;  /* 0x000076320d007816 */ /* 0x004fe20000000000 */
[----:B------:R-:W-:Y:S01]  /*3d420*/  PRMT R17, R18, 0x7632, R17 ;  /* 0x0000763212117816 */ /* 0x000fe20000000011 */
[----:B------:R-:W-:Y:S02]  /*3d430*/  IADD3 R18, R29, 0xe7, RZ ;  /* 0x000000e71d127810 */ /* 0x000fe40007ffe0ff */
[----:B-1----:R-:W-:-:S04]  /*3d440*/  IMAD.WIDE R2, R16, 0x2, R4 ;  /* 0x0000000210027825 */ /* 0x002fc800078e0204 */
[----:B------:R-:W-:Y:S01]  /*3d450*/  IMAD.WIDE R12, R16, 0x2, R10 ;  /* 0x00000002100c7825 */ /* 0x000fe200078e020a */
[----:B------:R-:W-:-:S03]  /*3d460*/  PRMT R19, R15, 0x7632, R19 ;  /* 0x000076320f137816 */ /* 0x000fc60000000013 */
[----:B------:R-:W-:Y:S01]  /*3d470*/  IMAD.WIDE R14, R16, 0x2, R8 ;  /* 0x00000002100e7825 */ /* 0x000fe200078e0208 */
[----:B------:R-:W-:Y:S01]  /*3d480*/  ISETP.GE.AND P3, PT, R18, c[0x0][0x17c], PT ;  /* 0x00005f0012007a0c */ /* 0x000fe20003f66270 */
[----:B------:R0:W-:Y:S01]  /*3d490*/  @P6 STG.E.U16 [R2.64], R0 ;  /* 0x0000000002006986 */ /* 0x0001e2000c101504 */
[----:B------:R-:W-:Y:S01]  /*3d4a0*/  PRMT R18, R27, 0x7632, R18 ;  /* 0x000076321b127816 */ /* 0x000fe20000000012 */
[----:B------:R-:W-:Y:S02]  /*3d4b0*/  @P5 STG.E.U16 [R12.64], R17 ;  /* 0x000000110c005986 */ /* 0x000fe4000c101504 */
[----:B------:R-:W-:Y:S01]  /*3d4c0*/  @P4 STG.E.U16 [R14.64], R19 ;  /* 0x000000130e004986 */ /* 0x000fe2000c101504 */
[----:B------:R-:W2:Y:S01]  /*3d4d0*/  LDL.LU R27, [R1+0x6c8] ;  /* 0x0006c800011b7983 */ /* 0x000ea20000300800 */
[----:B0-----:R-:W-:-:S05]  /*3d4e0*/  IMAD.WIDE R2, R16, 0x2, R6 ;  /* 0x0000000210027825 */ /* 0x001fca00078e0206 */
[----:B------:R0:W-:Y:S04]  /*3d4f0*/  @P2 STG.E.U16 [R2.64], R18 ;  /* 0x0000001202002986 */ /* 0x0001e8000c101504 */
[----:B0-----:R-:W3:Y:S01]  /*3d500*/  LDL R3, [R1+0x6b8] ;  /* 0x0006b80001037983 */ /* 0x001ee20000100800 */
[----:B------:R-:W4:Y:S01]  /*3d510*/  LDL.LU R18, [R1+0x698] ;  /* 0x0006980001127983 */ /* 0x000f220000300800 */
[----:B------:R-:W-:Y:S02]  /*3d520*/  ISETP.LT.AND P4, PT, R28, c[0x0][0x178], !P1 ;  /* 0x00005e001c007a0c */ /* 0x000fe40004f81270 */
[----:B------:R-:W-:Y:S02]  /*3d530*/  ISETP.LT.AND P6, PT, R24, c[0x0][0x178], !P1 ;  /* 0x00005e0018007a0c */ /* 0x000fe40004fc1270 */
        /* <DEDUP_REMOVED lines=23> */
[C---:B------:R-:W-:Y:S02]  /*3d6b0*/  IADD3 R19, R29.reuse, 0xe8, RZ ;  /* 0x000000e81d137810 */ /* 0x040fe40007ffe0ff */
[----:B------:R-:W-:Y:S01]  /*3d6c0*/  PRMT R17, R18, 0x7632, R17 ;  /* 0x0000763212117816 */ /* 0x000fe20000000011 */
[----:B------:R-:W-:-:S02]  /*3d6d0*/  IADD3 R18, R29, 0xe9, RZ ;  /* 0x000000e91d127810 */ /* 0x000fc40007ffe0ff */
[----:B------:R-:W-:Y:S01]  /*3d6e0*/  IMAD.WIDE R12, R16, 0x2, R10 ;  /* 0x00000002100c7825 */ /* 0x000fe200078e020a */
[----:B------:R-:W-:-:S03]  /*3d6f0*/  ISETP.GE.AND P2, PT, R19, c[0x0][0x17c], PT ;  /* 0x00005f0013007a0c */ /* 0x000fc60003f46270 */
[----:B------:R-:W-:Y:S01]  /*3d700*/  PRMT R19, R15, 0x7632, R19 ;  /* 0x000076320f137816 */ /* 0x000fe20000000013 */
[----:B------:R-:W-:Y:S01]  /*3d710*/  ISETP.GE.AND P1, PT, R18, c[0x0][0x17c], PT ;  /* 0x00005f0012007a0c */ /* 0x000fe20003f26270 */
[C---:B------:R-:W-:Y:S01]  /*3d720*/  IMAD.WIDE R14, R16.reuse, 0x2, R8 ;  /* 0x00000002100e7825 */ /* 0x040fe200078e0208 */
[----:B------:R-:W-:Y:S04]  /*3d730*/  @P5 STG.E.U16 [R12.64], R17 ;  /* 0x000000110c005986 */ /* 0x000fe8000c101504 */
[----:B------:R-:W-:Y:S01]  /*3d740*/  @P4 STG.E.U16 [R14.64], R19 ;  /* 0x000000130e004986 */ /* 0x000fe2000c101504 */
[----:B--2---:R-:W-:Y:S01]  /*3d750*/  PRMT R18, R3, 0x7632, R18 ;  /* 0x0000763203127816 */ /* 0x004fe20000000012 */
        /* <DEDUP_REMOVED lines=12> */
[----:B-1----:R-:W3:Y:S01]  /*3d820*/  LDL.LU R15, [R1+0x6a8] ;  /* 0x0006a800010f7983 */ /* 0x002ee20000300800 */
[----:B------:R-:W-:Y:S01]  /*3d830*/  ISETP.LT.AND P2, PT, R23, c[0x0][0x178], !P2 ;  /* 0x00005e0017007a0c */ /* 0x000fe20005741270 */
[----:B------:R-:W-:Y:S01]  /*3d840*/  IMAD.WIDE R16, R0, 0x2, R8 ;  /* 0x0000000200107825 */ /* 0x000fe200078e0208 */
[----:B------:R-:W-:-:S03]  /*3d850*/  ISETP.LT.AND P6, PT, R28, c[0x0][0x178], !P1 ;  /* 0x00005e001c007a0c */ /* 0x000fc60004fc1270 */
[C---:B------:R-:W-:Y:S01]  /*3d860*/  IMAD.WIDE R2, R0.reuse, 0x2, R6 ;  /* 0x0000000200027825 */ /* 0x040fe200078e0206 */
[----:B---3--:R0:W-:Y:S07]  /*3d870*/  @P5 STG.E.U16 [R16.64], R15 ;  /* 0x0000000f10005986 */ /* 0x0081ee000c101504 */
[----:B--2---:R1:W-:Y:S01]  /*3d880*/  @P2 STG.E.U16 [R2.64], R13 ;  /* 0x0000000d02002986 */ /* 0x0043e2000c101504 */
[----:B0-----:R-:W-:Y:S01]  /*3d890*/  IADD3 R16, R0, c[0x0][0x198], RZ ;  /* 0x0000660000107a10 */ /* 0x001fe20007ffe0ff */
[----:B------:R-:W-:-:S04]  /*3d8a0*/  PRMT R0, R18, 0x7632, R0 ;  /* 0x0000763212007816 */ /* 0x000fc80000000000 */
[----:B-1----:R-:W-:Y:S01]  /*3d8b0*/  IMAD.WIDE R2, R16, 0x2, R4 ;  /* 0x0000000210027825 */ /* 0x002fe200078e0204 */
[----:B------:R-:W-:Y:S02]  /*3d8c0*/  PRMT R17, R27, 0x7632, R17 ;  /* 0x000076321b117816 */ /* 0x000fe40000000011 */
[----:B------:R-:W2:Y:S04]  /*3d8d0*/  LDL.LU R27, [R1+0x18] ;  /* 0x00001800011b7983 */ /* 0x000ea80000300800 */
[----:B------:R0:W-:Y:S04]  /*3d8e0*/  @P6 STG.E.U16 [R2.64], R0 ;  /* 0x0000000002006986 */ /* 0x0001e8000c101504 */
[----:B0-----:R-:W3:Y:S01]  /*3d8f0*/  LDL.LU R3, [R1+0x28] ;  /* 0x0000280001037983 */ /* 0x001ee20000300800 */
[----:B------:R-:W-:-:S02]  /*3d900*/  ISETP.LT.AND P5, PT, R24, c[0x0][0x178], !P1 ;  /* 0x00005e0018007a0c */ /* 0x000fc40004fa1270 */
[----:B------:R-:W-:Y:S01]  /*3d910*/  ISETP.LT.AND P4, PT, R25, c[0x0][0x178], !P1 ;  /* 0x00005e0019007a0c */ /* 0x000fe20004f81270 */
[----:B------:R-:W-:Y:S01]  /*3d920*/  ISETP.LT.AND P1, PT, R23, c[0x0][0x178], !P1 ;  /* 0x00005e0017007a0c */ /* 0x000fe20004f21270 */
[C---:B------:R-:W-:Y:S02]  /*3d930*/  IADD3 R19, R29.reuse, 0xea, RZ ;  /* 0x000000ea1d137810 */ /* 0x040fe40007ffe0ff */
[----:B------:R-:W-:Y:S01]  /*3d940*/  IADD3 R18, R29, 0xeb, RZ ;  /* 0x000000eb1d127810 */ /* 0x000fe20007ffe0ff */
[----:B------:R-:W-:Y:S01]  /*3d950*/  IMAD.WIDE R12, R16, 0x2, R10 ;  /* 0x00000002100c7825 */ /* 0x000fe200078e020a */
[----:B------:R-:W-:-:S03]  /*3d960*/  ISETP.GE.AND P3, PT, R19, c[0x0][0x17c], PT ;  /* 0x00005f0013007a0c */ /* 0x000fc60003f66270 */
[----:B------:R-:W-:Y:S01]  /*3d970*/  PRMT R19, R15, 0x7632, R19 ;  /* 0x000076320f137816 */ /* 0x000fe20000000013 */
[----:B------:R-:W-:Y:S01]  /*3d980*/  ISETP.GE.AND P2, PT, R18, c[0x0][0x17c], PT ;  /* 0x00005f0012007a0c */ /* 0x000fe20003f46270 */
[C---:B------:R-:W-:Y:S01]  /*3d990*/  IMAD.WIDE R14, R16.reuse, 0x2, R8 ;  /* 0x00000002100e7825 */ /* 0x040fe200078e0208 */
[----:B------:R-:W-:Y:S04]  /*3d9a0*/  @P5 STG.E.U16 [R12.64], R17 ;  /* 0x000000110c005986 */ /* 0x000fe8000c101504 */
[----:B------:R-:W-:Y:S01]  /*3d9b0*/  @P4 STG.E.U16 [R14.64], R19 ;  /* 0x000000130e004986 */ /* 0x000fe2000c101504 */
[----:B---3--:R-:W-:Y:S01]  /*3d9c0*/  PRMT R18, R3, 0x7632, R18 ;  /* 0x0000763203127816 */ /* 0x008fe20000000012 */
        /* <DEDUP_REMOVED lines=9> */
[----:B------:R-:W-:Y:S01]  /*3da60*/  ISETP.LT.AND P5, PT, R25, c[0x0][0x178], !P3 ;  /* 0x00005e0019007a0c */ /* 0x000fe20005fa1270 */
[----:B---3--:R0:W-:Y:S03]  /*3da70*/  @P4 STG.E.U16 [R12.64], R3 ;  /* 0x000000030c004986 */ /* 0x0081e6000c101504 */
[----:B----4-:R1:W-:Y:S01]  /*3da80*/  @P6 STG.E.U16 [R14.64], R18 ;  /* 0x000000120e006986 */ /* 0x0103e2000c101504 */
[----:B0-----:R-:W3:Y:S01]  /*3da90*/  LDL.LU R13, [R1+0x718] ;  /* 0x00071800010d7983 */ /* 0x001ee20000300800 */
[----:B-1----:R-:W4:Y:S01]  /*3daa0*/  LDL.LU R15, [R1+0x6d8] ;  /* 0x0006d800010f7983 */ /* 0x002f220000300800 */
[----:B------:R-:W-:Y:S01]  /*3dab0*/  ISETP.LT.AND P3, PT, R23, c[0x0][0x178], !P3 ;  /* 0x00005e0017007a0c */ /* 0x000fe20005f61270 */
[----:B------:R-:W-:Y:S01]  /*3dac0*/  IMAD.WIDE R16, R0, 0x2, R8 ;  /* 0x0000000200107825 */ /* 0x000fe200078e0208 */
[----:B------:R-:W-:-:S03]  /*3dad0*/  ISETP.LT.AND P6, PT, R28, c[0x0][0x178], !P2 ;  /* 0x00005e001c007a0c */ /* 0x000fc600057c1270 */
[----:B------:R-:W-:Y:S01]  /*3dae0*/  IMAD.WIDE R2, R0, 0x2, R6 ;  /* 0x0000000200027825 */ /* 0x000fe200078e0206 */
[----:B------:R-:W-:Y:S02]  /*3daf0*/  ISETP.LT.AND P4, PT, R25, c[0x0][0x178], !P2 ;  /* 0x00005e0019007a0c */ /* 0x000fe40005781270 */
[----:B------:R-:W-:-:S04]  /*3db00*/  IADD3 R19, R29, 0xec, RZ ;  /* 0x000000ec1d137810 */ /* 0x000fc80007ffe0ff */
[----:B------:R-:W-:Y:S01]  /*3db10*/  ISETP.GE.AND P1, PT, R19, c[0x0][0x17c], PT ;  /* 0x00005f0013007a0c */ /* 0x000fe20003f26270 */
[----:B----4-:R0:W-:Y:S01]  /*3db20*/  @P5 STG.E.U16 [R16.64], R15 ;  /* 0x0000000f10005986 */ /* 0x0101e2000c101504 */
[----:B------:R-:W-:Y:S01]  /*3db30*/  ISETP.LT.AND P5, PT, R24, c[0x0][0x178], !P2 ;  /* 0x00005e0018007a0c */ /* 0x000fe200057a1270 */
[----:B------:R-:W-:Y:S02]  /*3db40*/  ISETP.LT.AND P2, PT, R23, c[0x0][0x178], !P2 ;  /* 0x00005e0017007a0c */ /* 0x000fe40005741270 */
[----:B--2---:R1:W-:Y:S01]  /*3db50*/  @P3 STG.E.U16 [R2.64], R27 ;  /* 0x0000001b02003986 */ /* 0x0043e2000c101504 */
[----:B0-----:R-:W-:Y:S01]  /*3db60*/  IADD3 R16, R0, c[0x0][0x198], RZ ;  /* 0x0000660000107a10 */ /* 0x001fe20007ffe0ff */
[----:B---3--:R-:W-:Y:S01]  /*3db70*/  PRMT R0, R13, 0x7632, R0 ;  /* 0x000076320d007816 */ /* 0x008fe20000000000 */
        /* <DEDUP_REMOVED lines=24> */
[----:B------:R-:W-:Y:S02]  /*3dd00*/  ISETP.LT.AND P1, PT, R23, c[0x0][0x178], !P1 ;  /* 0x00005e0017007a0c */ /* 0x000fe40004f21270 */
[----:B------:R-:W-:Y:S01]  /*3dd10*/  IMAD.WIDE R16, R0, 0x2, R8 ;  /* 0x0000000200107825 */ /* 0x000fe200078e0208 */
[----:B------:R-:W-:Y:S01]  /*3dd20*/  ISETP.LT.AND P4, PT, R24, c[0x0][0x178], !P3 ;  /* 0x00005e0018007a0c */ /* 0x000fe20005f81270 */
[----:B---3--:R0:W-:Y:S04]  /*3dd30*/  @P6 STG.E.U16 [R14.64], R12 ;  /* 0x0000000c0e006986 */ /* 0x0081e8000c101504 */
[----:B0-----:R-:W3:Y:S01]  /*3dd40*/  LDL.LU R15, [R1+0x758] ;  /* 0x00075800010f7983 */ /* 0x001ee20000300800 */
[----:B------:R-:W-:Y:S01]  /*3dd50*/  ISETP.LT.AND P6, PT, R28, c[0x0][0x178], !P3 ;  /* 0x00005e001c007a0c */ /* 0x000fe20005fc1270 */
[----:B----4-:R0:W-:Y:S02]  /*3dd60*/  @P5 STG.E.U16 [R16.64], R13 ;  /* 0x0000000d10005986 */ /* 0x0101e4000c101504 */
[----:B------:R-:W-:Y:S01]  /*3dd70*/  IMAD.WIDE R2, R0, 0x2, R6 ;  /* 0x0000000200027825 */ /* 0x000fe200078e0206 */
[----:B------:R-:W-:-:S02]  /*3dd80*/  ISETP.LT.AND P5, PT, R25, c[0x0][0x178], !P3 ;  /* 0x00005e0019007a0c */ /* 0x000fc40005fa1270 */
[----:B------:R-:W-:Y:S02]  /*3dd90*/  IADD3 R19, R29, 0xee, RZ ;  /* 0x000000ee1d137810 */ /* 0x000fe40007ffe0ff */
[----:B------:R-:W-:Y:S01]  /*3dda0*/  PRMT R18, R12, 0x7632, R18 ;  /* 0x000076320c127816 */ /* 0x000fe20000000012 */
[----:B------:R1:W-:Y:S01]  /*3ddb0*/  @P1 STG.E.U16 [R2.64], R26 ;  /* 0x0000001a02001986 */ /* 0x0003e2000c101504 */
[----:B------:R-:W-:Y:S02]  /*3ddc0*/  ISETP.GE.AND P2, PT, R19, c[0x0][0x17c], PT ;  /* 0x00005f0013007a0c */ /* 0x000fe40003f46270 */
[----:B0-----:R-:W-:Y:S01]  /*3ddd0*/  IADD3 R16, R0, c[0x0][0x198], RZ ;  /* 0x0000660000107a10 */ /* 0x001fe20007ffe0ff */
[----:B------:R-:W-:-:S04]  /*3dde0*/  PRMT R19, R13, 0x7632, R19 ;  /* 0x000076320d137816 */ /* 0x000fc80000000013 */
[----:B------:R-:W-:-:S04]  /*3ddf0*/  IMAD.WIDE R12, R16, 0x2, R10 ;  /* 0x00000002100c7825 */ /* 0x000fc800078e020a */
[----:B-1----:R-:W-:Y:S01]  /*3de00*/  IMAD.WIDE R2, R16, 0x2, R4 ;  /* 0x0000000210027825 */ /* 0x002fe200078e0204 */
[----:B------:R-:W-:Y:S02]  /*3de10*/  IADD3 R0, R29, 0xef, RZ ;  /* 0x000000ef1d007810 */ /* 0x000fe40007ffe0ff */
[----:B------:R-:W-:Y:S02]  /*3de20*/  ISETP.LT.AND P3, PT, R23, c[0x0][0x178], !P3 ;  /* 0x00005e0017007a0c */ /* 0x000fe40005f61270 */
[----:B------:R-:W-:Y:S01]  /*3de30*/  ISETP.GE.AND P1, PT, R0, c[0x0][0x17c], PT ;  /* 0x00005f0000007a0c */ /* 0x000fe20003f26270 */
[----:B------:R-:W-:Y:S01]  /*3de40*/  IADD3 R0, R16, c[0x0][0x198], RZ ;  /* 0x0000660010007a10 */ /* 0x000fe20007ffe0ff */
[----:B------:R-:W-:Y:S02]  /*3de50*/  PRMT R26, R26, 0x7632, R26 ;  /* 0x000076321a1a7816 */ /* 0x000fe4000000001a */
[----:B---3--:R-:W-:Y:S01]  /*3de60*/  PRMT R17, R15, 0x7632, R17 ;  /* 0x000076320f117816 */ /* 0x008fe20000000011 */
[----:B------:R-:W-:-:S04]  /*3de70*/  IMAD.WIDE R14, R16, 0x2, R8 ;  /* 0x00000002100e7825 */ /* 0x000fc800078e0208 */
[----:B------:R0:W-:Y:S01]  /*3de80*/  @P6 STG.E.U16 [R2.64], R17 ;  /* 0x0000001102006986 */ /* 0x0001e2000c101504 */
[----:B------:R1:W-:Y:S02]  /*3de90*/  @P4 STG.E.U16 [R12.64], R18 ;  /* 0x000000120c004986 */ /* 0x0003e4000c101504 */
[----:B------:R3:W-:Y:S01]  /*3dea0*/  @P5 STG.E.U16 [R14.64], R19 ;  /* 0x000000130e005986 */ /* 0x0007e2000c101504 */
[----:B------:R-:W-:Y:S02]  /*3deb0*/  ISETP.LT.AND P5, PT, R28, c[0x0][0x178], !P2 ;  /* 0x00005e001c007a0c */ /* 0x000fe400057a1270 */
[----:B------:R-:W-:Y:S01]  /*3dec0*/  ISETP.LT.AND P6, PT, R24, c[0x0][0x178], !P2 ;  /* 0x00005e0018007a0c */ /* 0x000fe200057c1270 */
[----:B0-----:R-:W4:Y:S01]  /*3ded0*/  LDL.LU R17, [R1+0x708] ;  /* 0x0007080001117983 */ /* 0x001f220000300800 */
[----:B-1----:R-:W-:-:S04]  /*3dee0*/  IMAD.WIDE R12, R0, 0x2, R4 ;  /* 0x00000002000c7825 */ /* 0x002fc800078e0204 */
[----:B---3--:R-:W-:-:S04]  /*3def0*/  IMAD.WIDE R14, R16, 0x2, R6 ;  /* 0x00000002100e7825 */ /* 0x008fc800078e0206 */
[----:B------:R-:W3:Y:S01]  /*3df00*/  LDL.LU R24, [R1+0x61c] ;  /* 0x00061c0001187983 */ /* 0x000ee20000300800 */
[----:B------:R0:W-:Y:S01]  /*3df10*/  @P3 STG.E.U16 [R14.64], R26 ;  /* 0x0000001a0e003986 */ /* 0x0001e2000c101504 */
[----:B--2---:R1:W-:Y:S01]  /*3df20*/  @P5 STG.E.U16 [R12.64], R27 ;  /* 0x0000001b0c005986 */ /* 0x0043e2000c101504 */
[----:B------:R-:W-:Y:S01]  /*3df30*/  ISETP.LT.AND P4, PT, R25, c[0x0][0x178], !P2 ;  /* 0x00005e0019007a0c */ /* 0x000fe20005781270 */
[C---:B------:R-:W-:Y:S01]  /*3df40*/  IMAD.WIDE R2, R0.reuse, 0x2, R10 ;  /* 0x0000000200027825 */ /* 0x040fe200078e020a */
[----:B0-----:R-:W2:Y:S04]  /*3df50*/  LDL R26, [R1+0xfe4] ;  /* 0x000fe400011a7983 */ /* 0x001ea80000100800 */
[----:B-1----:R-:W2:Y:S01]  /*3df60*/  LDL R13, [R1+0x738] ;  /* 0x00073800010d7983 */ /* 0x002ea20000100800 */
[----:B------:R-:W-:Y:S01]  /*3df70*/  ISETP.LT.AND P2, PT, R23, c[0x0][0x178], !P2 ;  /* 0x00005e0017007a0c */ /* 0x000fe20005741270 */
[----:B------:R-:W-:-:S02]  /*3df80*/  IMAD.WIDE R14, R0, 0x2, R8 ;  /* 0x00000002000e7825 */ /* 0x000fc400078e0208 */
[----:B--2---:R0:W-:Y:S03]  /*3df90*/  @P6 STG.E.U16 [R2.64], R13 ;  /* 0x0000000d02006986 */ /* 0x0041e6000c101504 */
[----:B----4-:R-:W-:Y:S02]  /*3dfa0*/  @P4 STG.E.U16 [R14.64], R17 ;  /* 0x000000110e004986 */ /* 0x010fe4000c101504 */
[----:B0-----:R-:W-:-:S05]  /*3dfb0*/  IMAD.WIDE R2, R0, 0x2, R6 ;  /* 0x0000000200027825 */ /* 0x001fca00078e0206 */
[----:B------:R0:W-:Y:S04]  /*3dfc0*/  @P2 STG.E.U16 [R2.64], R22 ;  /* 0x0000001602002986 */ /* 0x0001e8000c101504 */
[----:B0-----:R-:W2:Y:S01]  /*3dfd0*/  LDL.LU R3, [R1+0x738] ;  /* 0x0007380001037983 */ /* 0x001ea20000300800 */
[----:B------:R-:W-:Y:S02]  /*3dfe0*/  ISETP.LT.AND P5, PT, R28, c[0x0][0x178], !P1 ;  /* 0x00005e001c007a0c */ /* 0x000fe40004fa1270 */
[----:B------:R-:W-:Y:S02]  /*3dff0*/  ISETP.LT.AND P4, PT, R26, c[0x0][0x178], !P1 ;  /* 0x00005e001a007a0c */ /* 0x000fe40004f81270 */
[----:B------:R-:W-:Y:S02]  /*3e000*/  IADD3 R16, R29, 0xf0, RZ ;  /* 0x000000f01d107810 */ /* 0x000fe40007ffe0ff */
[----:B------:R-:W-:-:S02]  /*3e010*/  IADD3 R0, R0, c[0x0][0x198], RZ ;  /* 0x0000660000007a10 */ /* 0x000fc40007ffe0ff */
[----:B------:R-:W-:Y:S02]  /*3e020*/  ISETP.LT.AND P2, PT, R25, c[0x0][0x178], !P1 ;  /* 0x00005e0019007a0c */ /* 0x000fe40004f41270 */
[----:B------:R-:W-:Y:S02]  /*3e030*/  ISETP.LT.AND P6, PT, R23, c[0x0][0x178], !P1 ;  /* 0x00005e0017007a0c */ /* 0x000fe40004fc1270 */
[----:B------:R-:W-:Y:S01]  /*3e040*/  ISETP.GE.AND P3, PT, R16, c[0x0][0x17c], PT ;  /* 0x00005f0010007a0c */ /* 0x000fe20003f66270 */
[----:B------:R-:W-:Y:S02]  /*3e050*/  PRMT R16, R27, 0x7632, R16 ;  /* 0x000076321b107816 */ /* 0x000fe40000000010 */
[----:B------:R-:W-:Y:S01]  /*3e060*/  IMAD.WIDE R12, R0, 0x2, R4 ;  /* 0x00000002000c7825 */ /* 0x000fe200078e0204 */
[----:B------:R-:W-:Y:S02]  /*3e070*/  IADD3 R15, R29, 0xf1, RZ ;  /* 0x000000f11d0f7810 */ /* 0x000fe40007ffe0ff */
[----:B------:R-:W-:Y:S01]  /*3e080*/  PRMT R22, R22, 0x7632, R22 ;  /* 0x0000763216167816 */ /* 0x000fe20000000016 */
[----:B------:R-:W4:Y:S04]  /*3e090*/  LDL.LU R27, [R1+0x60c] ;  /* 0x00060c00011b7983 */ /* 0x000f280000300800 */
[----:B------:R0:W-:Y:S01]  /*3e0a0*/  @P5 STG.E.U16 [R12.64], R16 ;  /* 0x000000100c005986 */ /* 0x0001e2000c101504 */
[----:B------:R-:W-:Y:S01]  /*3e0b0*/  ISETP.GE.AND P1, PT, R15, c[0x0][0x17c], PT ;  /* 0x00005f000f007a0c */ /* 0x000fe20003f26270 */
[----:B------:R-:W-:-:S02]  /*3e0c0*/  PRMT R15, R17, 0x7632, R15 ;  /* 0x00007632110f7816 */ /* 0x000fc4000000000f */
[----:B------:R-:W3:Y:S01]  /*3e0d0*/  LDL.LU R23, [R1+0x5fc] ;  /* 0x0005fc0001177983 */ /* 0x000ee20000300800 */
[----:B------:R-:W3:Y:S01]  /*3e0e0*/  LDL.LU R17, [R1+0x5c] ;  /* 0x00005c0001117983 */ /* 0x000ee20000300800 */
[----:B0-----:R-:W-:Y:S01]  /*3e0f0*/  IMAD.WIDE R12, R0, 0x2, R8 ;  /* 0x00000002000c7825 */ /* 0x001fe200078e0208 */
[----:B--2---:R-:W-:-:S03]  /*3e100*/  PRMT R14, R3, 0x7632, R14 ;  /* 0x00007632030e7816 */ /* 0x004fc6000000000e */
[----:B------:R-:W-:-:S05]  /*3e110*/  IMAD.WIDE R2, R0, 0x2, R10 ;  /* 0x0000000200027825 */ /* 0x000fca00078e020a */
[----:B------:R0:W-:Y:S01]  /*3e120*/  @P4 STG.E.U16 [R2.64], R14 ;  /* 0x0000000e02004986 */ /* 0x0001e2000c101504 */
[----:B------:R-:W-:Y:S02]  /*3e130*/  @P2 STG.E.U16 [R12.64], R15 ;  /* 0x0000000f0c002986 */ /* 0x000fe4000c101504 */
[----:B0-----:R-:W-:-:S05]  /*3e140*/  IMAD.WIDE R2, R0, 0x2, R6 ;  /* 0x0000000200027825 */ /* 0x001fca00078e0206 */
[----:B------:R0:W-:Y:S04]  /*3e150*/  @P6 STG.E.U16 [R2.64], R22 ;  /* 0x0000001602006986 */ /* 0x0001e8000c101504 */
[----:B0-----:R-:W2:Y:S01]  /*3e160*/  LDL.LU R22, [R1+0xfec] ;  /* 0x000fec0001167983 */ /* 0x001ea20000300800 */
[----:B------:R-:W-:Y:S02]  /*3e170*/  ISETP.LT.AND P4, PT, R28, c[0x0][0x178], !P3 ;  /* 0x00005e001c007a0c */ /* 0x000fe40005f81270 */
[----:B------:R-:W-:Y:S02]  /*3e180*/  ISETP.LT.AND P5, PT, R26, c[0x0][0x178], !P3 ;  /* 0x00005e001a007a0c */ /* 0x000fe40005fa1270 */
[----:B------:R-:W-:Y:S02]  /*3e190*/  IADD3 R16, R0, c[0x0][0x198], RZ ;  /* 0x0000660000107a10 */ /* 0x000fe40007ffe0ff */
[----:B------:R-:W-:-:S03]  /*3e1a0*/  ISETP.LT.AND P6, PT, R25, c[0x0][0x178], !P3 ;  /* 0x00005e0019007a0c */ /* 0x000fc60005fc1270 */
[----:B------:R-:W-:-:S04]  /*3e1b0*/  IMAD.WIDE R2, R16, 0x2, R4 ;  /* 0x0000000210027825 */ /* 0x000fc800078e0204 */
[----:B------:R-:W-:Y:S01]  /*3e1c0*/  IMAD.WIDE R12, R16, 0x2, R10 ;  /* 0x00000002100c7825 */ /* 0x000fe200078e020a */
[----:B------:R-:W-:Y:S01]  /*3e1d0*/  IADD3 R0, R29, 0xf2, RZ ;  /* 0x000000f21d007810 */ /* 0x000fe20007ffe0ff */
[----:B---3--:R0:W-:Y:S01]  /*3e1e0*/  @P4 STG.E.U16 [R2.64], R24 ;  /* 0x0000001802004986 */ /* 0x0081e2000c101504 */
[----:B------:R-:W-:Y:S02]  /*3e1f0*/  ISETP.LT.AND P4, PT, R28, c[0x0][0x178], !P1 ;  /* 0x00005e001c007a0c */ /* 0x000fe40004f81270 */
[----:B----4-:R1:W-:Y:S01]  /*3e200*/  @P5 STG.E.U16 [R12.64], R27 ;  /* 0x0000001b0c005986 */ /* 0x0103e2000c101504 */
[----:B------:R-:W-:Y:S02]  /*3e210*/  ISETP.LT.AND P5, PT, R26, c[0x0][0x178], !P1 ;  /* 0x00005e001a007a0c */ /* 0x000fe40004fa1270 */
[----:B------:R-:W-:Y:S02]  /*3e220*/  IADD3 R14, R16, c[0x0][0x198], RZ ;  /* 0x00006600100e7a10 */ /* 0x000fe40007ffe0ff */
[----:B------:R-:W-:Y:S01]  /*3e230*/  ISETP.GE.AND P2, PT, R0, c[0x0][0x17c], PT ;  /* 0x00005f0000007a0c */ /* 0x000fe20003f46270 */
[----:B0-----:R-:W-:-:S04]  /*3e240*/  IMAD.WIDE R2, R16, 0x2, R8 ;  /* 0x0000000210027825 */ /* 0x001fc800078e0208 */
[----:B-1----:R-:W-:Y:S01]  /*3e250*/  IMAD.WIDE R12, R16, 0x2, R6 ;  /* 0x00000002100c7825 */ /* 0x002fe200078e0206 */
[----:B------:R-:W-:Y:S01]  /*3e260*/  PRMT R0, R24, 0x7632, R0 ;  /* 0x0000763218007816 */ /* 0x000fe20000000000 */
[----:B------:R0:W-:Y:S01]  /*3e270*/  @P6 STG.E.U16 [R2.64], R23 ;  /* 0x0000001702006986 */ /* 0x0001e2000c101504 */
[----:B------:R-:W-:Y:S02]  /*3e280*/  ISETP.LT.AND P6, PT, R25, c[0x0][0x178], !P1 ;  /* 0x00005e0019007a0c */ /* 0x000fe40004fc1270 */
[----:B------:R-:W-:Y:S02]  /*3e290*/  PRMT R15, R27, 0x7632, R15 ;  /* 0x000076321b0f7816 */ /* 0x000fe4000000000f */
[----:B------:R-:W-:Y:S01]  /*3e2a0*/  IADD3 R16, R29, 0xf3, RZ ;  /* 0x000000f31d107810 */ /* 0x000fe20007ffe0ff */
[----:B------:R-:W3:Y:S01]  /*3e2b0*/  LDL.LU R24, [R1+0x65c] ;  /* 0x00065c0001187983 */ /* 0x000ee20000300800 */
[----:B------:R-:W4:Y:S02]  /*3e2c0*/  LDL.LU R27, [R1+0x63c] ;  /* 0x00063c00011b7983 */ /* 0x000f240000300800 */
[----:B0-----:R-:W-:Y:S01]  /*3e2d0*/  IMAD.WIDE R2, R14, 0x2, R4 ;  /* 0x000000020e027825 */ /* 0x001fe200078e0204 */
[----:B--2---:R-:W-:-:S02]  /*3e2e0*/  ISETP.LT.AND P3, PT, R22, c[0x0][0x178], !P3 ;  /* 0x00005e0016007a0c */ /* 0x004fc40005f61270 */
[----:B------:R-:W-:-:S11]  /*3e2f0*/  ISETP.LT.AND P1, PT, R22, c[0x0][0x178], !P1 ;  /* 0x00005e0016007a0c */ /* 0x000fd60004f21270 */
[----:B------:R0:W-:Y:S01]  /*3e300*/  @P3 STG.E.U16 [R12.64], R17 ;  /* 0x000000110c003986 */ /* 0x0001e2000c101504 */
[----:B------:R1:W-:Y:S01]  /*3e310*/  @P4 STG.E.U16 [R2.64], R0 ;  /* 0x0000000002004986 */ /* 0x0003e2000c101504 */
[----:B------:R-:W-:Y:S01]  /*3e320*/  ISETP.GE.AND P3, PT, R16, c[0x0][0x17c], PT ;  /* 0x00005f0010007a0c */ /* 0x000fe20003f66270 */
[----:B------:R-:W-:Y:S02]  /*3e330*/  PRMT R16, R23, 0x7632, R16 ;  /* 0x0000763217107816 */ /* 0x000fe40000000010 */
[----:B------:R-:W2:Y:S01]  /*3e340*/  LDL.LU R23, [R1+0xc] ;  /* 0x00000c0001177983 */ /* 0x000ea20000300800 */
[----:B0-----:R-:W-:Y:S01]  /*3e350*/  IMAD.WIDE R12, R14, 0x2, R10 ;  /* 0x000000020e0c7825 */ /* 0x001fe200078e020a */
[----:B-1----:R-:W-:-:S03]  /*3e360*/  PRMT R0, R17, 0x7632, R0 ;  /* 0x0000763211007816 */ /* 0x002fc60000000000 */
[C---:B------:R-:W-:Y:S01]  /*3e370*/  IMAD.WIDE R2, R14.reuse, 0x2, R8 ;  /* 0x000000020e027825 */ /* 0x040fe200078e0208 */
[C---:B------:R-:W-:Y:S01]  /*3e380*/  IADD3 R17, R14.reuse, c[0x0][0x198], RZ ;  /* 0x000066000e117a10 */ /* 0x040fe20007ffe0ff */
[----:B------:R0:W-:Y:S03]  /*3e390*/  @P5 STG.E.U16 [R12.64], R15 ;  /* 0x0000000f0c005986 */ /* 0x0001e6000c101504 */
[----:B------:R-:W-:Y:S02]  /*3e3a0*/  @P6 STG.E.U16 [R2.64], R16 ;  /* 0x0000001002006986 */ /* 0x000fe4000c101504 */
[----:B0-----:R-:W-:-:S05]  /*3e3b0*/  IMAD.WIDE R14, R14, 0x2, R6 ;  /* 0x000000020e0e7825 */ /* 0x001fca00078e0206 */
[----:B------:R0:W-:Y:S04]  /*3e3c0*/  @P1 STG.E.U16 [R14.64], R0 ;  /* 0x000000000e001986 */ /* 0x0001e8000c101504 */
[----:B0-----:R-:W2:Y:S01]  /*3e3d0*/  LDL.LU R15, [R1+0x62c] ;  /* 0x00062c00010f7983 */ /* 0x001ea20000300800 */
[----:B------:R-:W-:Y:S02]  /*3e3e0*/  ISETP.LT.AND P4, PT, R28, c[0x0][0x178], !P2 ;  /* 0x00005e001c007a0c */ /* 0x000fe40005781270 */
[----:B------:R-:W-:Y:S02]  /*3e3f0*/  ISETP.LT.AND P5, PT, R26, c[0x0][0x178], !P2 ;  /* 0x00005e001a007a0c */ /* 0x000fe400057a1270 */
[----:B------:R-:W-:Y:S01]  /*3e400*/  ISETP.LT.AND P6, PT, R25, c[0x0][0x178], !P2 ;  /* 0x00005e0019007a0c */ /* 0x000fe200057c1270 */
[----:B------:R-:W-:-:S04]  /*3e410*/  IMAD.WIDE R2, R17, 0x2, R4 ;  /* 0x0000000211027825 */ /* 0x000fc800078e0204 */
[----:B------:R-:W-:Y:S01]  /*3e420*/  IMAD.WIDE R12, R17, 0x2, R10 ;  /* 0x00000002110c7825 */ /* 0x000fe200078e020a */
[----:B------:R-:W-:Y:S02]  /*3e430*/  ISETP.LT.AND P2, PT, R22, c[0x0][0x178], !P2 ;  /* 0x00005e0016007a0c */ /* 0x000fe40005741270 */
[----:B------:R-:W-:Y:S02]  /*3e440*/  IADD3 R16, R29, 0xf4, RZ ;  /* 0x000000f41d107810 */ /* 0x000fe40007ffe0ff */
[----:B------:R-:W-:Y:S01]  /*3e450*/  IADD3 R0, R17, c[0x0][0x198], RZ ;  /* 0x0000660011007a10 */ /* 0x000fe20007ffe0ff */
[----:B---3--:R0:W-:Y:S01]  /*3e460*/  @P4 STG.E.U16 [R2.64], R24 ;  /* 0x0000001802004986 */ /* 0x0081e2000c101504 */
[----:B----4-:R1:W-:Y:S01]  /*3e470*/  @P5 STG.E.U16 [R12.64], R27 ;  /* 0x0000001b0c005986 */ /* 0x0103e2000c101504 */
[----:B------:R-:W-:Y:S02]  /*3e480*/  ISETP.LT.AND P5, PT, R28, c[0x0][0x178], !P3 ;  /* 0x00005e001c007a0c */ /* 0x000fe40005fa1270 */
[----:B------:R-:W-:-:S02]  /*3e490*/  ISETP.LT.AND P4, PT, R26, c[0x0][0x178], !P3 ;  /* 0x00005e001a007a0c */ /* 0x000fc40005f81270 */
[----:B------:R-:W-:Y:S02]  /*3e4a0*/  ISETP.GE.AND P1, PT, R16, c[0x0][0x17c], PT ;  /* 0x00005f0010007a0c */ /* 0x000fe40003f26270 */
[----:B------:R-:W-:Y:S01]  /*3e4b0*/  PRMT R18, R24, 0x7632, R18 ;  /* 0x0000763218127816 */ /* 0x000fe20000000012 */
[----:B0-----:R-:W-:-:S04]  /*3e4c0*/  IMAD.WIDE R2, R17, 0x2, R8 ;  /* 0x0000000211027825 */ /* 0x001fc800078e0208 */
[----:B-1----:R-:W-:Y:S01]  /*3e4d0*/  IMAD.WIDE R12, R0, 0x2, R4 ;  /* 0x00000002000c7825 */ /* 0x002fe200078e0204 */
[----:B------:R-:W-:Y:S01]  /*3e4e0*/  PRMT R19, R27, 0x7632, R19 ;  /* 0x000076321b137816 */ /* 0x000fe20000000013 */
[----:B------:R-:W3:Y:S02]  /*3e4f0*/  LDL.LU R24, [R1+0x66c] ;  /* 0x00066c0001187983 */ /* 0x000ee40000300800 */
[----:B------:R-:W4:Y:S02]  /*3e500*/  LDL.LU R27, [R1+0x64c] ;  /* 0x00064c00011b7983 */ /* 0x000f240000300800 */
[----:B--2---:R0:W-:Y:S01]  /*3e510*/  @P6 STG.E.U16 [R2.64], R15 ;  /* 0x0000000f02006986 */ /* 0x0041e2000c101504 */
[----:B------:R-:W-:Y:S01]  /*3e520*/  PRMT R16, R15, 0x7632, R16 ;  /* 0x000076320f107816 */ /* 0x000fe20000000010 */
[----:B0-----:R-:W-:-:S04]  /*3e530*/  IMAD.WIDE R2, R17, 0x2, R6 ;  /* 0x0000000211027825 */ /* 0x001fc800078e0206 */
[----:B------:R-:W-:Y:S01]  /*3e540*/  IMAD.WIDE R14, R0, 0x2, R10 ;  /* 0x00000002000e7825 */ /* 0x000fe200078e020a */
[----:B------:R-:W-:Y:S01]  /*3e550*/  PRMT R17, R23, 0x7632, R17 ;  /* 0x0000763217117816 */ /* 0x000fe20000000011 */
[----:B------:R0:W-:Y:S02]  /*3e560*/  @P2 STG.E.U16 [R2.64], R23 ;  /* 0x0000001702002986 */ /* 0x0001e4000c101504 */
[----:B------:R-:W-:Y:S02]  /*3e570*/  @P5 STG.E.U16 [R12.64], R18 ;  /* 0x000000120c005986 */ /* 0x000fe4000c101504 */
[----:B------:R1:W-:Y:S01]  /*3e580*/  @P4 STG.E.U16 [R14.64], R19 ;  /* 0x000000130e004986 */ /* 0x0003e2000c101504 */
[----:B0-----:R-:W2:Y:S01]  /*3e590*/  LDL.LU R23, [R1+0x4c] ;  /* 0x00004c0001177983 */ /* 0x001ea20000300800 */
[----:B-1----:R-:W2:Y:S01]  /*3e5a0*/  LDL.LU R19, [R1+0x68c] ;  /* 0x00068c0001137983 */ /* 0x002ea20000300800 */
[----:B------:R-:W-:Y:S01]  /*3e5b0*/  ISETP.LT.AND P6, PT, R25, c[0x0][0x178], !P3 ;  /* 0x00005e0019007a0c */ /* 0x000fe20005fc1270 */
[----:B------:R-:W-:Y:S01]  /*3e5c0*/  ISETP.LT.AND P3, PT, R22, c[0x0][0x178], !P3 ;  /* 0x00005e0016007a0c */ /* 0x000fe20005f61270 */
[----:B------:R-:W-:-:S02]  /*3e5d0*/  ISETP.LT.AND P2, PT, R28, c[0x0][0x178], !P1 ;  /* 0x00005e001c007a0c */ /* 0x000fc40004f41270 */
[----:B------:R-:W-:Y:S01]  /*3e5e0*/  ISETP.LT.AND P5, PT, R26, c[0x0][0x178], !P1 ;  /* 0x00005e001a007a0c */ /* 0x000fe20004fa1270 */
[----:B------:R-:W-:Y:S01]  /*3e5f0*/  IMAD.WIDE R2, R0, 0x2, R8 ;  /* 0x0000000200027825 */ /* 0x000fe200078e0208 */
[----:B------:R-:W-:-:S03]  /*3e600*/  ISETP.LT.AND P4, PT, R25, c[0x0][0x178], !P1 ;  /* 0x00005e0019007a0c */ /* 0x000fc60004f81270 */
[C---:B------:R-:W-:Y:S01]  /*3e610*/  IMAD.WIDE R12, R0.reuse, 0x2, R6 ;  /* 0x00000002000c7825 */ /* 0x040fe200078e0206 */
[----:B------:R-:W-:Y:S02]  /*3e620*/  IADD3 R18, R0, c[0x0][0x198], RZ ;  /* 0x0000660000127a10 */ /* 0x000fe40007ffe0ff */
[C---:B------:R-:W-:Y:S01]  /*3e630*/  IADD3 R14, R29.reuse, 0xf5, RZ ;  /* 0x000000f51d0e7810 */ /* 0x040fe20007ffe0ff */
[----:B------:R0:W-:Y:S01]  /*3e640*/  @P6 STG.E.U16 [R2.64], R16 ;  /* 0x0000001002006986 */ /* 0x0001e2000c101504 */
[----:B------:R1:W-:Y:S02]  /*3e650*/  @P3 STG.E.U16 [R12.64], R17 ;  /* 0x000000110c003986 */ /* 0x0003e4000c101504 */
[----:B------:R-:W-:Y:S01]  /*3e660*/  ISETP.GE.AND P6, PT, R14, c[0x0][0x17c], PT ;  /* 0x00005f000e007a0c */ /* 0x000fe20003fc6270 */
[----:B------:R-:W-:Y:S01]  /*3e670*/  IMAD.WIDE R14, R18, 0x2, R8 ;  /* 0x00000002120e7825 */ /* 0x000fe200078e0208 */
[----:B------:R-:W-:Y:S02]  /*3e680*/  IADD3 R0, R29, 0xf6, RZ ;  /* 0x000000f61d007810 */ /* 0x000fe40007ffe0ff */
[----:B------:R-:W-:Y:S01]  /*3e690*/  ISETP.LT.AND P1, PT, R22, c[0x0][0x178], !P1 ;  /* 0x00005e0016007a0c */ /* 0x000fe20004f21270 */
[----:B0-----:R-:W-:-:S04]  /*3e6a0*/  IMAD.WIDE R2, R18, 0x2, R4 ;  /* 0x0000000212027825 */ /* 0x001fc800078e0204 */
[----:B-1----:R-:W-:Y:S01]  /*3e6b0*/  IMAD.WIDE R12, R18, 0x2, R10 ;  /* 0x00000002120c7825 */ /* 0x002fe200078e020a */
[----:B------:R-:W-:Y:S02]  /*3e6c0*/  ISETP.GE.AND P3, PT, R0, c[0x0][0x17c], PT ;  /* 0x00005f0000007a0c */ /* 0x000fe40003f66270 */
[----:B---3--:R-:W-:Y:S02]  /*3e6d0*/  PRMT R20, R24, 0x7632, R20 ;  /* 0x0000763218147816 */ /* 0x008fe40000000014 */
[----:B----4-:R-:W-:Y:S01]  /*3e6e0*/  PRMT R21, R27, 0x7632, R21 ;  /* 0x000076321b157816 */ /* 0x010fe20000000015 */
[----:B--2---:R0:W-:Y:S01]  /*3e6f0*/  @P2 STG.E.U16 [R2.64], R19 ;  /* 0x0000001302002986 */ /* 0x0041e2000c101504 */
[----:B------:R-:W-:Y:S02]  /*3e700*/  @P5 STG.E.U16 [R12.64], R24 ;  /* 0x000000180c005986 */ /* 0x000fe4000c101504 */
[----:B------:R1:W-:Y:S01]  /*3e710*/  @P4 STG.E.U16 [R14.64], R27 ;  /* 0x0000001b0e004986 */ /* 0x0003e2000c101504 */
[----:B------:R-:W-:-:S02]  /*3e720*/  ISETP.LT.AND P5, PT, R28, c[0x0][0x178], !P6 ;  /* 0x00005e001c007a0c */ /* 0x000fc400077a1270 */
[----:B------:R-:W-:Y:S02]  /*3e730*/  ISETP.LT.AND P4, PT, R26, c[0x0][0x178], !P6 ;  /* 0x00005e001a007a0c */ /* 0x000fe40007781270 */
[----:B------:R-:W-:Y:S01]  /*3e740*/  PRMT R0, R19, 0x7632, R0 ;  /* 0x0000763213007816 */ /* 0x000fe20000000000 */
[----:B------:R-:W2:Y:S01]  /*3e750*/  LDL.LU R26, [R1+0x6bc] ;  /* 0x0006bc00011a7983 */ /* 0x000ea20000300800 */
[C---:B0-----:R-:W-:Y:S01]  /*3e760*/  IADD3 R19, R18.reuse, c[0x0][0x198], RZ ;  /* 0x0000660012137a10 */ /* 0x041fe20007ffe0ff */
[----:B------:R-:W-:Y:S02]  /*3e770*/  IMAD.WIDE R2, R18, 0x2, R6 ;  /* 0x0000000212027825 */ /* 0x000fe400078e0206 */
[----:B-1----:R-:W3:Y:S02]  /*3e780*/  LDL.LU R27, [R1+0x69c] ;  /* 0x00069c00011b7983 */ /* 0x002ee40000300800 */
[----:B------:R-:W-:-:S04]  /*3e790*/  IMAD.WIDE R12, R19, 0x2, R4 ;  /* 0x00000002130c7825 */ /* 0x000fc800078e0204 */
[----:B------:R-:W-:Y:S01]  /*3e7a0*/  IMAD.WIDE R14, R19, 0x2, R10 ;  /* 0x00000002130e7825 */ /* 0x000fe200078e020a */
[----:B------:R0:W-:Y:S01]  /*3e7b0*/  @P1 STG.E.U16 [R2.64], R23 ;  /* 0x0000001702001986 */ /* 0x0001e2000c101504 */
[----:B------:R-:W-:-:S03]  /*3e7c0*/  PRMT R18, R23, 0x7632, R18 ;  /* 0x0000763217127816 */ /* 0x000fc60000000012 */
[----:B------:R-:W4:Y:S01]  /*3e7d0*/  LDL.LU R24, [R1+0x3c] ;  /* 0x00003c0001187983 */ /* 0x000f220000300800 */
[----:B------:R-:W-:Y:S02]  /*3e7e0*/  @P5 STG.E.U16 [R12.64], R0 ;  /* 0x000000000c005986 */ /* 0x000fe4000c101504 */
[----:B------:R1:W-:Y:S01]  /*3e7f0*/  @P4 STG.E.U16 [R14.64], R20 ;  /* 0x000000140e004986 */ /* 0x0003e2000c101504 */
[----:B0-----:R-:W3:Y:S04]  /*3e800*/  LDL R23, [R1+0x6cc] ;  /* 0x0006cc0001177983 */ /* 0x001ee80000100800 */
[----:B-1----:R-:W3:Y:S01]  /*3e810*/  LDL.LU R20, [R1+0xfe4] ;  /* 0x000fe40001147983 */ /* 0x002ee20000300800 */
[----:B------:R-:W-:Y:S01]  /*3e820*/  ISETP.LT.AND P2, PT, R25, c[0x0][0x178], !P6 ;  /* 0x00005e0019007a0c */ /* 0x000fe20007741270 */
[----:B------:R-:W-:-:S02]  /*3e830*/  ISETP.LT.AND P6, PT, R22, c[0x0][0x178], !P6 ;  /* 0x00005e0016007a0c */ /* 0x000fc400077c1270 */
[----:B------:R-:W-:Y:S01]  /*3e840*/  IMAD.WIDE R16, R19, 0x2, R8 ;  /* 0x0000000213107825 */ /* 0x000fe200078e0208 */
[----:B------:R-:W-:-:S03]  /*3e850*/  ISETP.LT.AND P5, PT, R28, c[0x0][0x178], !P3 ;  /* 0x00005e001c007a0c */ /* 0x000fc60005fa1270 */
[C---:B------:R-:W-:Y:S01]  /*3e860*/  IMAD.WIDE R2, R19.reuse, 0x2, R6 ;  /* 0x0000000213027825 */ /* 0x040fe200078e0206 */
[----:B------:R-:W-:-:S05]  /*3e870*/  IADD3 R19, R19, c[0x0][0x198], RZ ;  /* 0x0000660013137a10 */ /* 0x000fca0007ffe0ff */
[----:B------:R-:W-:Y:S01]  /*3e880*/  @P2 STG.E.U16 [R16.64], R21 ;  /* 0x0000001510002986 */ /* 0x000fe2000c101504 */
[----:B------:R0:W-:Y:S02]  /*3e890*/  @P6 STG.E.U16 [R2.64], R18 ;  /* 0x0000001202006986 */ /* 0x0001e4000c101504 */
[----:B------:R-:W-:-:S04]  /*3e8a0*/  IMAD.WIDE R12, R19, 0x2, R10 ;  /* 0x00000002130c7825 */ /* 0x000fc800078e020a */
[----:B0-----:R-:W-:-:S05]  /*3e8b0*/  IMAD.WIDE R2, R19, 0x2, R4 ;  /* 0x0000000213027825 */ /* 0x001fca00078e0204 */
[----:B--2---:R-:W-:Y:S01]  /*3e8c0*/  @P5 STG.E.U16 [R2.64], R26 ;  /* 0x0000001a02005986 */ /* 0x004fe2000c101504 */
[----:B---3--:R-:W-:-:S13]  /*3e8d0*/  ISETP.LT.AND P2, PT, R20, c[0x0][0x178], !P3 ;  /* 0x00005e0014007a0c */ /* 0x008fda0005f41270 */
[----:B------:R0:W-:Y:S04]  /*3e8e0*/  @P2 STG.E.U16 [R12.64], R27 ;  /* 0x0000001b0c002986 */ /* 0x0001e8000c101504 */
[----:B0-----:R-:W2:Y:S01]  /*3e8f0*/  LDL.LU R13, [R1+0x67c] ;  /* 0x00067c00010d7983 */ /* 0x001ea20000300800 */
[----:B------:R-:W-:Y:S01]  /*3e900*/  ISETP.LT.AND P4, PT, R25, c[0x0][0x178], !P3 ;  /* 0x00005e0019007a0c */ /* 0x000fe20005f81270 */
[----:B------:R-:W-:Y:S01]  /*3e910*/  IMAD.WIDE R14, R19, 0x2, R8 ;  /* 0x00000002130e7825 */ /* 0x000fe200078e0208 */
[----:B------:R-:W-:-:S03]  /*3e920*/  IADD3 R0, R29, 0xf7, RZ ;  /* 0x000000f71d007810 */ /* 0x000fc60007ffe0ff */
[----:B------:R-:W-:Y:S01]  /*3e930*/  IMAD.WIDE R2, R19, 0x2, R6 ;  /* 0x0000000213027825 */ /* 0x000fe200078e0206 */
[----:B------:R-:W-:-:S03]  /*3e940*/  ISETP.GE.AND P1, PT, R0, c[0x0][0x17c], PT ;  /* 0x00005f0000007a0c */ /* 0x000fc60003f26270 */
[----:B------:R-:W-:Y:S01]  /*3e950*/  IADD3 R0, R29, 0xf8, RZ ;  /* 0x000000f81d007810 */ /* 0x000fe20007ffe0ff */
[----:B------:R-:W-:Y:S02]  /*3e960*/  ISETP.LT.AND P6, PT, R22, c[0x0][0x178], !P3 ;  /* 0x00005e0016007a0c */ /* 0x000fe40005fc1270 */
[----:B------:R-:W-:Y:S02]  /*3e970*/  PRMT R17, R26, 0x7632, R17 ;  /* 0x000076321a117816 */ /* 0x000fe40000000011 */
[----:B------:R-:W-:Y:S01]  /*3e980*/  ISETP.GE.AND P3, PT, R0, c[0x0][0x17c], PT ;  /* 0x00005f0000007a0c */ /* 0x000fe20003f66270 */
[----:B------:R-:W-:Y:S01]  /*3e990*/  PRMT R0, R27, 0x7632, R0 ;  /* 0x000076321b007816 */ /* 0x000fe20000000000 */
[----:B------:R-:W-:Y:S02]  /*3e9a0*/  ISETP.LT.AND P2, PT, R28, c[0x0][0x178], !P1 ;  /* 0x00005e001c007a0c */ /* 0x000fe40004f41270 */
[----:B------:R-:W-:Y:S01]  /*3e9b0*/  IADD3 R16, R29, 0xf9, RZ ;  /* 0x000000f91d107810 */ /* 0x000fe20007ffe0ff */
[----:B--2---:R0:W-:Y:S02]  /*3e9c0*/  @P4 STG.E.U16 [R14.64], R13 ;  /* 0x0000000d0e004986 */ /* 0x0041e4000c101504 */
[----:B0-----:R-:W-:-:S02]  /*3e9d0*/  IADD3 R15, R19, c[0x0][0x198], RZ ;  /* 0x00006600130f7a10 */ /* 0x001fc40007ffe0ff */
[----:B------:R-:W2:Y:S01]  /*3e9e0*/  LDL.LU R19, [R1+0x6ec] ;  /* 0x0006ec0001137983 */ /* 0x000ea20000300800 */
[----:B------:R-:W3:Y:S02]  /*3e9f0*/  LDL.LU R26, [R1+0x6ac] ;  /* 0x0006ac00011a7983 */ /* 0x000ee40000300800 */
[----:B------:R-:W3:Y:S01]  /*3ea00*/  LDL.LU R27, [R1+0x2c] ;  /* 0x00002c00011b7983 */ /* 0x000ee20000300800 */
[----:B------:R-:W-:Y:S01]  /*3ea10*/  ISETP.LT.AND P4, PT, R20, c[0x0][0x178], !P1 ;  /* 0x00005e0014007a0c */ /* 0x000fe20004f81270 */
[----:B----4-:R0:W-:Y:S01]  /*3ea20*/  @P6 STG.E.U16 [R2.64], R24 ;  /* 0x0000001802006986 */ /* 0x0101e2000c101504 */
[----:B------:R-:W-:Y:S02]  /*3ea30*/  ISETP.LT.AND P6, PT, R25, c[0x0][0x178], !P1 ;  /* 0x00005e0019007a0c */ /* 0x000fe40004fc1270 */
[----:B------:R-:W-:Y:S01]  /*3ea40*/  ISETP.GE.AND P5, PT, R16, c[0x0][0x17c], PT ;  /* 0x00005f0010007a0c */ /* 0x000fe20003fa6270 */
[----:B------:R-:W-:Y:S01]  /*3ea50*/  PRMT R16, R13, 0x7632, R16 ;  /* 0x000076320d107816 */ /* 0x000fe20000000010 */
[----:B------:R-:W-:Y:S01]  /*3ea60*/  ISETP.LT.AND P1, PT, R22, c[0x0][0x178], !P1 ;  /* 0x00005e0016007a0c */ /* 0x000fe20004f21270 */
[----:B------:R-:W-:-:S04]  /*3ea70*/  IMAD.WIDE R12, R15, 0x2, R10 ;  /* 0x000000020f0c7825 */ /* 0x000fc800078e020a */
[C---:B0-----:R-:W-:Y:S01]  /*3ea80*/  IMAD.WIDE R2, R15.reuse, 0x2, R4 ;  /* 0x000000020f027825 */ /* 0x041fe200078e0204 */
[----:B------:R-:W-:Y:S02]  /*3ea90*/  PRMT R14, R24, 0x7632, R14 ;  /* 0x00007632180e7816 */ /* 0x000fe4000000000e */
[----:B------:R-:W4:Y:S04]  /*3eaa0*/  LDL.LU R24, [R1+0x71c] ;  /* 0x00071c0001187983 */ /* 0x000f280000300800 */
[----:B------:R0:W-:Y:S01]  /*3eab0*/  @P2 STG.E.U16 [R2.64], R17 ;  /* 0x0000001102002986 */ /* 0x0001e2000c101504 */
[----:B------:R-:W-:Y:S01]  /*3eac0*/  ISETP.LT.AND P2, PT, R28, c[0x0][0x178], !P3 ;  /* 0x00005e001c007a0c */ /* 0x000fe20005f41270 */
[----:B------:R1:W-:Y:S01]  /*3ead0*/  @P4 STG.E.U16 [R12.64], R0 ;  /* 0x000000000c004986 */ /* 0x0003e2000c101504 */
[----:B------:R-:W-:Y:S01]  /*3eae0*/  ISETP.LT.AND P4, PT, R20, c[0x0][0x178], !P3 ;  /* 0x00005e0014007a0c */ /* 0x000fe20005f81270 */
[----:B0-----:R-:W-:-:S04]  /*3eaf0*/  IMAD.WIDE R2, R15, 0x2, R8 ;  /* 0x000000020f027825 */ /* 0x001fc800078e0208 */
[C---:B-1----:R-:W-:Y:S01]  /*3eb00*/  IMAD.WIDE R12, R15.reuse, 0x2, R6 ;  /* 0x000000020f0c7825 */ /* 0x042fe200078e0206 */
[----:B------:R-:W-:Y:S01]  /*3eb10*/  IADD3 R0, R15, c[0x0][0x198], RZ ;  /* 0x000066000f007a10 */ /* 0x000fe20007ffe0ff */
[----:B------:R0:W-:Y:S01]  /*3eb20*/  @P6 STG.E.U16 [R2.64], R16 ;  /* 0x0000001002006986 */ /* 0x0001e2000c101504 */
[----:B------:R-:W-:Y:S01]  /*3eb30*/  ISETP.LT.AND P6, PT, R25, c[0x0][0x178], !P3 ;  /* 0x00005e0019007a0c */ /* 0x000fe20005fc1270 */
[----:B------:R-:W-:Y:S02]  /*3eb40*/  ISETP.LT.AND P3, PT, R22, c[0x0][0x178], !P3 ;  /* 0x00005e0016007a0c */ /* 0x000fe40005f61270 */
[----:B------:R1:W-:Y:S02]  /*3eb50*/  @P1 STG.E.U16 [R12.64], R14 ;  /* 0x0000000e0c001986 */ /* 0x0003e4000c101504 */
[----:B0-----:R-:W-:-:S04]  /*3eb60*/  IMAD.WIDE R2, R0, 0x2, R4 ;  /* 0x0000000200027825 */ /* 0x001fc800078e0204 */
[C---:B-1----:R-:W-:Y:S01]  /*3eb70*/  IMAD.WIDE R12, R0.reuse, 0x2, R10 ;  /* 0x00000002000c7825 */ /* 0x042fe200078e020a */
[----:B--2---:R0:W-:Y:S04]  /*3eb80*/  @P2 STG.E.U16 [R2.64], R19 ;  /* 0x0000001302002986 */ /* 0x0041e8000c101504 */
[----:B------:R1:W-:Y:S02]  /*3eb90*/  @P4 STG.E.U16 [R12.64], R23 ;  /* 0x000000170c004986 */ /* 0x0003e4000c101504 */
[----:B0-----:R-:W-:-:S04]  /*3eba0*/  IMAD.WIDE R2, R0, 0x2, R8 ;  /* 0x0000000200027825 */ /* 0x001fc800078e0208 */
[----:B-1----:R-:W-:Y:S01]  /*3ebb0*/  IMAD.WIDE R12, R0, 0x2, R6 ;  /* 0x00000002000c7825 */ /* 0x002fe200078e0206 */
[----:B------:R-:W2:Y:S04]  /*3ebc0*/  LDL.LU R23, [R1+0x1490] ;  /* 0x0014900001177983 */ /* 0x000ea80000300800 */
[----:B---3--:R-:W-:Y:S01]  /*3ebd0*/  @P6 STG.E.U16 [R2.64], R26 ;  /* 0x0000001a02006986 */ /* 0x008fe2000c101504 */
[----:B------:R0:W-:Y:S03]  /*3ebe0*/  @P3 STG.E.U16 [R12.64], R27 ;  /* 0x0000001b0c003986 */ /* 0x0001e6000c101504 */
[----:B0-----:R-:W3:Y:S01]  /*3ebf0*/  LDL.LU R13, [R1+0x6cc] ;  /* 0x0006cc00010d7983 */ /* 0x001ee20000300800 */
[----:B------:R-:W-:-:S02]  /*3ec00*/  ISETP.LT.AND P4, PT, R28, c[0x0][0x178], !P5 ;  /* 0x00005e001c007a0c */ /* 0x000fc40006f81270 */
[----:B------:R-:W-:Y:S02]  /*3ec10*/  IADD3 R14, R29, 0xfb, RZ ;  /* 0x000000fb1d0e7810 */ /* 0x000fe40007ffe0ff */
[----:B------:R-:W-:Y:S02]  /*3ec20*/  IADD3 R0, R0, c[0x0][0x198], RZ ;  /* 0x0000660000007a10 */ /* 0x000fe40007ffe0ff */
[----:B------:R-:W-:Y:S02]  /*3ec30*/  ISETP.LT.AND P6, PT, R20, c[0x0][0x178], !P5 ;  /* 0x00005e0014007a0c */ /* 0x000fe40006fc1270 */
[----:B------:R-:W-:Y:S02]  /*3ec40*/  ISETP.LT.AND P3, PT, R25, c[0x0][0x178], !P5 ;  /* 0x00005e0019007a0c */ /* 0x000fe40006f61270 */
[----:B------:R-:W-:Y:S02]  /*3ec50*/  IADD3 R15, R29, 0xfa, RZ ;  /* 0x000000fa1d0f7810 */ /* 0x000fe40007ffe0ff */
[----:B------:R-:W-:Y:S01]  /*3ec60*/  ISETP.GE.AND P2, PT, R14, c[0x0][0x17c], PT ;  /* 0x00005f000e007a0c */ /* 0x000fe20003f46270 */
[----:B------:R-:W-:-:S02]  /*3ec70*/  PRMT R14, R19, 0x7632, R14 ;  /* 0x00007632130e7816 */ /* 0x000fc4000000000e */
[----:B------:R-:W-:Y:S01]  /*3ec80*/  IMAD.WIDE R2, R0, 0x2, R4 ;  /* 0x0000000200027825 */ /* 0x000fe200078e0204 */
[----:B------:R-:W-:Y:S02]  /*3ec90*/  ISETP.GE.AND P1, PT, R15, c[0x0][0x17c], PT ;  /* 0x00005f000f007a0c */ /* 0x000fe40003f26270 */
[----:B------:R-:W-:Y:S01]  /*3eca0*/  PRMT R16, R26, 0x7632, R16 ;  /* 0x000076321a107816 */ /* 0x000fe20000000010 */
[----:B------:R-:W2:Y:S04]  /*3ecb0*/  LDL.LU R19, [R1+0x6dc] ;  /* 0x0006dc0001137983 */ /* 0x000ea80000300800 */
[----:B------:R0:W-:Y:S01]  /*3ecc0*/  @P4 STG.E.U16 [R2.64], R14 ;  /* 0x0000000e02004986 */ /* 0x0001e2000c101504 */
[----:B------:R-:W2:Y:S02]  /*3ecd0*/  LDL.LU R26, [R1+0x1c] ;  /* 0x00001c00011a7983 */ /* 0x000ea40000300800 */
[----:B0-----:R-:W-:Y:S01]  /*3ece0*/  IMAD.WIDE R2, R0, 0x2, R8 ;  /* 0x0000000200027825 */ /* 0x001fe200078e0208 */
[----:B------:R-:W-:-:S02]  /*3ecf0*/  PRMT R14, R27, 0x7632, R14 ;  /* 0x000076321b0e7816 */ /* 0x000fc4000000000e */
[----:B------:R-:W2:Y:S01]  /*3ed00*/  LDL.LU R27, [R1+0x148c] ;  /* 0x00148c00011b7983 */ /* 0x000ea20000300800 */
[----:B------:R-:W-:Y:S02]  /*3ed10*/  ISETP.LT.AND P5, PT, R22, c[0x0][0x178], !P5 ;  /* 0x00005e0016007a0c */ /* 0x000fe40006fa1270 */
[----:B------:R-:W-:Y:S02]  /*3ed20*/  ISETP.LT.AND P4, PT, R28, c[0x0][0x178], !P1 ;  /* 0x00005e001c007a0c */ /* 0x000fe40004f81270 */
[----:B---3--:R-:W-:Y:S01]  /*3ed30*/  PRMT R15, R13, 0x7632, R15 ;  /* 0x000076320d0f7816 */ /* 0x008fe2000000000f */
[----:B------:R-:W-:-:S05]  /*3ed40*/  IMAD.WIDE R12, R0, 0x2, R10 ;  /* 0x00000002000c7825 */ /* 0x000fca00078e020a */
[----:B------:R-:W-:Y:S01]  /*3ed50*/  @P6 STG.E.U16 [R12.64], R15 ;  /* 0x0000000f0c006986 */ /* 0x000fe2000c101504 */
[----:B------:R0:W-:Y:S03]  /*3ed60*/  @P3 STG.E.U16 [R2.64], R16 ;  /* 0x0000001002003986 */ /* 0x0001e6000c101504 */
[----:B0-----:R-:W3:Y:S01]  /*3ed70*/  LDL.LU R16, [R1+0x6fc] ;  /* 0x0006fc0001107983 */ /* 0x001ee20000300800 */
[C---:B------:R-:W-:Y:S01]  /*3ed80*/  IADD3 R15, R0.reuse, c[0x0][0x198], RZ ;  /* 0x00006600000f7a10 */ /* 0x040fe20007ffe0ff */
[----:B------:R-:W-:-:S04]  /*3ed90*/  IMAD.WIDE R12, R0, 0x2, R6 ;  /* 0x00000002000c7825 */ /* 0x000fc800078e0206 */
[----:B------:R-:W-:Y:S01]  /*3eda0*/  IMAD.WIDE R2, R15, 0x2, R4 ;  /* 0x000000020f027825 */ /* 0x000fe200078e0204 */
[----:B------:R0:W-:Y:S04]  /*3edb0*/  @P5 STG.E.U16 [R12.64], R14 ;  /* 0x0000000e0c005986 */ /* 0x0001e8000c101504 */
[----:B----4-:R1:W-:Y:S01]  /*3edc0*/  @P4 STG.E.U16 [R2.64], R24 ;  /* 0x0000001802004986 */ /* 0x0103e2000c101504 */
[----:B0-----:R-:W-:-:S03]  /*3edd0*/  PRMT R14, R24, 0x7632, R14 ;  /* 0x00007632180e7816 */ /* 0x001fc6000000000e */
[----:B-1----:R-:W4:Y:S01]  /*3ede0*/  LDL.LU R24, [R1+0x75c] ;  /* 0x00075c0001187983 */ /* 0x002f220000300800 */
[----:B------:R-:W-:Y:S02]  /*3edf0*/  ISETP.LT.AND P3, PT, R20, c[0x0][0x178], !P1 ;  /* 0x00005e0014007a0c */ /* 0x000fe40004f61270 */
[----:B------:R-:W-:Y:S02]  /*3ee00*/  ISETP.LT.AND P6, PT, R25, c[0x0][0x178], !P1 ;  /* 0x00005e0019007a0c */ /* 0x000fe40004fc1270 */
[----:B------:R-:W-:Y:S01]  /*3ee10*/  IADD3 R0, R29, 0xfc, RZ ;  /* 0x000000fc1d007810 */ /* 0x000fe20007ffe0ff */
[C---:B------:R-:W-:Y:S01]  /*3ee20*/  IMAD.WIDE R12, R15.reuse, 0x2, R10 ;  /* 0x000000020f0c7825 */ /* 0x040fe200078e020a */
[----:B------:R-:W-:Y:S02]  /*3ee30*/  ISETP.LT.AND P1, PT, R22, c[0x0][0x178], !P1 ;  /* 0x00005e0016007a0c */ /* 0x000fe40004f21270 */
[----:B------:R-:W-:Y:S02]  /*3ee40*/  ISETP.LT.AND P4, PT, R28, c[0x0][0x178], !P2 ;  /* 0x00005e001c007a0c */ /* 0x000fe40005781270 */
[----:B------:R-:W-:Y:S01]  /*3ee50*/  ISETP.GE.AND P5, PT, R0, c[0x0][0x17c], PT ;  /* 0x00005f0000007a0c */ /* 0x000fe20003fa6270 */
[----:B------:R-:W-:Y:S01]  /*3ee60*/  IMAD.WIDE R2, R15, 0x2, R8 ;  /* 0x000000020f027825 */ /* 0x000fe200078e0208 */
[----:B--2---:R-:W-:-:S02]  /*3ee70*/  PRMT R17, R19, 0x7632, R17 ;  /* 0x0000763213117816 */ /* 0x004fc40000000011 */
[----:B------:R-:W-:Y:S02]  /*3ee80*/  PRMT R18, R26, 0x7632, R18 ;  /* 0x000076321a127816 */ /* 0x000fe40000000012 */
[----:B---3--:R-:W-:Y:S01]  /*3ee90*/  PRMT R0, R16, 0x7632, R0 ;  /* 0x0000763210007816 */ /* 0x008fe20000000000 */
[----:B------:R0:W-:Y:S01]  /*3eea0*/  @P3 STG.E.U16 [R12.64], R16 ;  /* 0x000000100c003986 */ /* 0x0001e2000c101504 */
[----:B------:R1:W-:Y:S01]  /*3eeb0*/  @P6 STG.E.U16 [R2.64], R19 ;  /* 0x0000001302006986 */ /* 0x0003e2000c101504 */
[----:B------:R-:W-:Y:S02]  /*3eec0*/  ISETP.LT.AND P6, PT, R20, c[0x0][0x178], !P2 ;  /* 0x00005e0014007a0c */ /* 0x000fe400057c1270 */
[----:B------:R-:W-:Y:S02]  /*3eed0*/  ISETP.LT.AND P3, PT, R25, c[0x0][0x178], !P2 ;  /* 0x00005e0019007a0c */ /* 0x000fe40005761270 */
[C---:B0-----:R-:W-:Y:S01]  /*3eee0*/  IADD3 R16, R15.reuse, c[0x0][0x198], RZ ;  /* 0x000066000f107a10 */ /* 0x041fe20007ffe0ff */
[----:B-1----:R-:W-:-:S04]  /*3eef0*/  IMAD.WIDE R2, R15, 0x2, R6 ;  /* 0x000000020f027825 */ /* 0x002fc800078e0206 */
[----:B------:R-:W-:Y:S01]  /*3ef00*/  IMAD.WIDE R12, R16, 0x2, R4 ;  /* 0x00000002100c7825 */ /* 0x000fe200078e0204 */
[----:B------:R0:W-:Y:S01]  /*3ef10*/  @P1 STG.E.U16 [R2.64], R26 ;  /* 0x0000001a02001986 */ /* 0x0001e2000c101504 */
[----:B------:R-:W-:-:S03]  /*3ef20*/  ISETP.LT.AND P2, PT, R22, c[0x0][0x178], !P2 ;  /* 0x00005e0016007a0c */ /* 0x000fc60005741270 */
[----:B------:R1:W-:Y:S01]  /*3ef30*/  @P4 STG.E.U16 [R12.64], R14 ;  /* 0x0000000e0c004986 */ /* 0x0003e2000c101504 */
[----:B------:R-:W-:Y:S02]  /*3ef40*/  ISETP.LT.AND P4, PT, R28, c[0x0][0x178], !P5 ;  /* 0x00005e001c007a0c */ /* 0x000fe40006f81270 */
[----:B------:R-:W-:Y:S01]  /*3ef50*/  IADD3 R19, R29, 0xfd, RZ ;  /* 0x000000fd1d137810 */ /* 0x000fe20007ffe0ff */
[C---:B0-----:R-:W-:Y:S01]  /*3ef60*/  IMAD.WIDE R2, R16.reuse, 0x2, R10 ;  /* 0x0000000210027825 */ /* 0x041fe200078e020a */
[----:B------:R-:W2:Y:S03]  /*3ef70*/  LDL.LU R26, [R1+0x76c] ;  /* 0x00076c00011a7983 */ /* 0x000ea60000300800 */
[----:B-1----:R-:W-:-:S04]  /*3ef80*/  IMAD.WIDE R12, R16, 0x2, R8 ;  /* 0x00000002100c7825 */ /* 0x002fc800078e0208 */
[C---:B------:R-:W-:Y:S01]  /*3ef90*/  IMAD.WIDE R14, R16.reuse, 0x2, R6 ;  /* 0x00000002100e7825 */ /* 0x040fe200078e0206 */
[----:B------:R-:W-:Y:S01]  /*3efa0*/  IADD3 R16, R16, c[0x0][0x198], RZ ;  /* 0x0000660010107a10 */ /* 0x000fe20007ffe0ff */
[----:B------:R0:W-:Y:S01]  /*3efb0*/  @P6 STG.E.U16 [R2.64], R0 ;  /* 0x0000000002006986 */ /* 0x0001e2000c101504 */
[----:B------:R-:W-:Y:S01]  /*3efc0*/  IADD3 R29, R29, 0xfe, RZ ;  /* 0x000000fe1d1d7810 */ /* 0x000fe20007ffe0ff */
[----:B------:R1:W-:Y:S02]  /*3efd0*/  @P3 STG.E.U16 [R12.64], R17 ;  /* 0x000000110c003986 */ /* 0x0003e4000c101504 */
[----:B------:R-:W-:Y:S01]  /*3efe0*/  @P2 STG.E.U16 [R14.64], R18 ;  /* 0x000000120e002986 */ /* 0x000fe2000c101504 */
[----:B------:R-:W-:Y:S02]  /*3eff0*/  ISETP.GE.AND P1, PT, R19, c[0x0][0x17c], PT ;  /* 0x00005f0013007a0c */ /* 0x000fe40003f26270 */
[----:B------:R-:W3:Y:S01]  /*3f000*/  LDL.LU R19, [R1+0x72c] ;  /* 0x00072c0001137983 */ /* 0x000ee20000300800 */
[----:B0-----:R-:W-:-:S05]  /*3f010*/  IMAD.WIDE R2, R16, 0x2, R4 ;  /* 0x0000000210027825 */ /* 0x001fca00078e0204 */
[----:B----4-:R0:W-:Y:S01]  /*3f020*/  @P4 STG.E.U16 [R2.64], R24 ;  /* 0x0000001802004986 */ /* 0x0101e2000c101504 */
[----:B------:R-:W-:Y:S02]  /*3f030*/  ISETP.GE.AND P4, PT, R29, c[0x0][0x17c], PT ;  /* 0x00005f001d007a0c */ /* 0x000fe40003f86270 */
[----:B------:R-:W4:Y:S01]  /*3f040*/  LDL.LU R29, [R1+0x74c] ;  /* 0x00074c00011d7983 */ /* 0x000f220000300800 */
[----:B------:R-:W-:Y:S02]  /*3f050*/  ISETP.LT.AND P2, PT, R20, c[0x0][0x178], !P5 ;  /* 0x00005e0014007a0c */ /* 0x000fe40006f41270 */
[----:B------:R-:W-:Y:S01]  /*3f060*/  ISETP.LT.AND P3, PT, R25, c[0x0][0x178], !P5 ;  /* 0x00005e0019007a0c */ /* 0x000fe20006f61270 */
[----:B------:R-:W-:Y:S02]  /*3f070*/  ISETP.LT.AND P5, PT, R22, c[0x0][0x178], !P5 ;  /* 0x00005e0016007a0c */ /* 0x000fe40006fa1270 */
[C---:B-1----:R-:W-:Y:S01]  /*3f080*/  IMAD.WIDE R12, R16.reuse, 0x2, R10 ;  /* 0x00000002100c7825 */ /* 0x042fe200078e020a */
[----:B------:R-:W-:-:S03]  /*3f090*/  IADD3 R0, R16, c[0x0][0x198], RZ ;  /* 0x0000660010007a10 */ /* 0x000fc60007ffe0ff */
[----:B0-----:R-:W-:-:S04]  /*3f0a0*/  IMAD.WIDE R2, R16, 0x2, R8 ;  /* 0x0000000210027825 */ /* 0x001fc800078e0208 */
[----:B------:R-:W-:Y:S01]  /*3f0b0*/  IMAD.WIDE R16, R16, 0x2, R6 ;  /* 0x0000000210107825 */ /* 0x000fe200078e0206 */
[----:B------:R-:W-:Y:S02]  /*3f0c0*/  PRMT R18, R24, 0x7632, R18 ;  /* 0x0000763218127816 */ /* 0x000fe40000000012 */
[----:B------:R-:W-:Y:S01]  /*3f0d0*/  ISETP.LT.AND P6, PT, R28, c[0x0][0x178], !P1 ;  /* 0x00005e001c007a0c */ /* 0x000fe20004fc1270 */
[----:B------:R-:W2:Y:S01]  /*3f0e0*/  LDL.LU R24, [R1+0x73c] ;  /* 0x00073c0001187983 */ /* 0x000ea20000300800 */
[----:B------:R-:W-:-:S03]  /*3f0f0*/  IMAD.WIDE R14, R0, 0x2, R4 ;  /* 0x00000002000e7825 */ /* 0x000fc600078e0204 */
[----:B----4-:R-:W-:Y:S01]  /*3f100*/  @P2 STG.E.U16 [R12.64], R29 ;  /* 0x0000001d0c002986 */ /* 0x010fe2000c101504 */
[----:B---3--:R0:W-:Y:S02]  /*3f110*/  @P3 STG.E.U16 [R2.64], R19 ;  /* 0x0000001302003986 */ /* 0x0081e4000c101504 */
[----:B------:R-:W-:Y:S01]  /*3f120*/  @P5 STG.E.U16 [R16.64], R27 ;  /* 0x0000001b10005986 */ /* 0x000fe2000c101504 */
[C---:B------:R-:W-:Y:S02]  /*3f130*/  ISETP.LT.AND P5, PT, R28.reuse, c[0x0][0x178], !P0 ;  /* 0x00005e001c007a0c */ /* 0x040fe400047a1270 */
[----:B------:R-:W-:Y:S02]  /*3f140*/  ISETP.LT.AND P3, PT, R28, c[0x0][0x178], !P4 ;  /* 0x00005e001c007a0c */ /* 0x000fe40006761270 */
[----:B------:R-:W3:Y:S01]  /*3f150*/  LDL.LU R28, [R1+0x70c] ;  /* 0x00070c00011c7983 */ /* 0x000ee20000300800 */
[----:B------:R-:W-:-:S03]  /*3f160*/  ISETP.LT.AND P2, PT, R20, c[0x0][0x178], !P1 ;  /* 0x00005e0014007a0c */ /* 0x000fc60004f41270 */
[----:B------:R1:W-:Y:S01]  /*3f170*/  @P6 STG.E.U16 [R14.64], R18 ;  /* 0x000000120e006986 */ /* 0x0003e2000c101504 */
[----:B------:R-:W-:Y:S01]  /*3f180*/  ISETP.LT.AND P6, PT, R25, c[0x0][0x178], !P1 ;  /* 0x00005e0019007a0c */ /* 0x000fe20004fc1270 */
[----:B------:R-:W-:Y:S01]  /*3f190*/  ISETP.LT.AND P1, PT, R22, c[0x0][0x178], !P1 ;  /* 0x00005e0016007a0c */ /* 0x000fe20004f21270 */
[----:B------:R-:W-:Y:S01]  /*3f1a0*/  PRMT R21, R19, 0x7632, R21 ;  /* 0x0000763213157816 */ /* 0x000fe20000000015 */
[C---:B0-----:R-:W-:Y:S01]  /*3f1b0*/  IMAD.WIDE R2, R0.reuse, 0x2, R10 ;  /* 0x0000000200027825 */ /* 0x041fe200078e020a */
[----:B------:R-:W-:-:S03]  /*3f1c0*/  IADD3 R19, R0, c[0x0][0x198], RZ ;  /* 0x0000660000137a10 */ /* 0x000fc60007ffe0ff */
[----:B------:R-:W-:Y:S01]  /*3f1d0*/  IMAD.WIDE R12, R0, 0x2, R8 ;  /* 0x00000002000c7825 */ /* 0x000fe200078e0208 */
[----:B-1----:R-:W-:Y:S02]  /*3f1e0*/  PRMT R15, R29, 0x7632, R15 ;  /* 0x000076321d0f7816 */ /* 0x002fe4000000000f */
[----:B------:R-:W-:Y:S01]  /*3f1f0*/  PRMT R27, R27, 0x7632, R27 ;  /* 0x000076321b1b7816 */ /* 0x000fe2000000001b */
[----:B------:R-:W-:Y:S02]  /*3f200*/  IMAD.WIDE R16, R19, 0x2, R4 ;  /* 0x0000000213107825 */ /* 0x000fe400078e0204 */
[----:B------:R0:W-:Y:S02]  /*3f210*/  @P2 STG.E.U16 [R2.64], R15 ;  /* 0x0000000f02002986 */ /* 0x0001e4000c101504 */
[----:B------:R1:W-:Y:S01]  /*3f220*/  @P6 STG.E.U16 [R12.64], R21 ;  /* 0x000000150c006986 */ /* 0x0003e2000c101504 */
[----:B------:R-:W-:Y:S01]  /*3f230*/  ISETP.LT.AND P6, PT, R20, c[0x0][0x178], !P4 ;  /* 0x00005e0014007a0c */ /* 0x000fe200067c1270 */
[----:B0-----:R-:W-:-:S05]  /*3f240*/  IMAD.WIDE R14, R0, 0x2, R6 ;  /* 0x00000002000e7825 */ /* 0x001fca00078e0206 */
[----:B------:R0:W-:Y:S01]  /*3f250*/  @P1 STG.E.U16 [R14.64], R27 ;  /* 0x0000001b0e001986 */ /* 0x0001e2000c101504 */
[----:B--2---:R2:W-:Y:S01]  /*3f260*/  @P3 STG.E.U16 [R16.64], R26 ;  /* 0x0000001a10003986 */ /* 0x0045e2000c101504 */
[C---:B------:R-:W-:Y:S01]  /*3f270*/  ISETP.LT.AND P3, PT, R25.reuse, c[0x0][0x178], !P4 ;  /* 0x00005e0019007a0c */ /* 0x040fe20006761270 */
[----:B------:R-:W-:Y:S01]  /*3f280*/  ISETP.LT.AND P4, PT, R22, c[0x0][0x178], !P4 ;  /* 0x00005e0016007a0c */ /* 0x000fe20006781270 */
[----:B------:R-:W-:Y:S02]  /*3f290*/  ISETP.LT.AND P2, PT, R20, c[0x0][0x178], !P0 ;  /* 0x00005e0014007a0c */ /* 0x000fe40004741270 */
[----:B------:R-:W-:Y:S01]  /*3f2a0*/  ISETP.LT.AND P1, PT, R25, c[0x0][0x178], !P0 ;  /* 0x00005e0019007a0c */ /* 0x000fe20004721270 */
[----:B------:R-:W-:Y:S01]  /*3f2b0*/  ISETP.LT.AND P0, PT, R22, c[0x0][0x178], !P0 ;  /* 0x00005e0016007a0c */ /* 0x000fe20004701270 */
[C---:B------:R-:W-:Y:S01]  /*3f2c0*/  IADD3 R25, R19.reuse, c[0x0][0x198], RZ ;  /* 0x0000660013197a10 */ /* 0x040fe20007ffe0ff */
[----:B-1----:R-:W-:-:S04]  /*3f2d0*/  IMAD.WIDE R20, R19, 0x2, R10 ;  /* 0x0000000213147825 */ /* 0x002fc800078e020a */
[----:B------:R-:W-:-:S04]  /*3f2e0*/  IMAD.WIDE R2, R19, 0x2, R8 ;  /* 0x0000000213027825 */ /* 0x000fc800078e0208 */
[----:B------:R-:W-:-:S04]  /*3f2f0*/  IMAD.WIDE R12, R19, 0x2, R6 ;  /* 0x00000002130c7825 */ /* 0x000fc800078e0206 */
[----:B------:R-:W-:Y:S01]  /*3f300*/  IMAD.WIDE R4, R25, 0x2, R4 ;  /* 0x0000000219047825 */ /* 0x000fe200078e0204 */
[----:B------:R-:W-:-:S03]  /*3f310*/  PRMT R0, R26, 0x7632, R0 ;  /* 0x000076321a007816 */ /* 0x000fc60000000000 */
[----:B------:R-:W-:Y:S01]  /*3f320*/  IMAD.WIDE R10, R25, 0x2, R10 ;  /* 0x00000002190a7825 */ /* 0x000fe200078e020a */
[----:B0-----:R-:W-:-:S03]  /*3f330*/  PRMT R14, R24, 0x7632, R14 ;  /* 0x00007632180e7816 */ /* 0x001fc6000000000e */
[C---:B------:R-:W-:Y:S01]  /*3f340*/  IMAD.WIDE R8, R25.reuse, 0x2, R8 ;  /* 0x0000000219087825 */ /* 0x040fe200078e0208 */
[----:B------:R2:W-:Y:S03]  /*3f350*/  @P6 STG.E.U16 [R20.64], R24 ;  /* 0x0000001814006986 */ /* 0x0005e6000c101504 */
[----:B------:R-:W-:Y:S01]  /*3f360*/  IMAD.WIDE R6, R25, 0x2, R6 ;  /* 0x0000000219067825 */ /* 0x000fe200078e0206 */
[----:B---3--:R-:W-:Y:S01]  /*3f370*/  PRMT R15, R28, 0x7632, R15 ;  /* 0x000076321c0f7816 */ /* 0x008fe2000000000f */
[----:B------:R2:W-:Y:S02]  /*3f380*/  @P3 STG.E.U16 [R2.64], R28 ;  /* 0x0000001c02003986 */ /* 0x0005e4000c101504 */
[----:B------:R2:W-:Y:S02]  /*3f390*/  @P4 STG.E.U16 [R12.64], R23 ;  /* 0x000000170c004986 */ /* 0x0005e4000c101504 */
[----:B------:R2:W-:Y:S02]  /*3f3a0*/  @P5 STG.E.U16 [R4.64], R0 ;  /* 0x0000000004005986 */ /* 0x0005e4000c101504 */
[----:B------:R2:W-:Y:S01]  /*3f3b0*/  @P2 STG.E.U16 [R10.64], R14 ;  /* 0x0000000e0a002986 */ /* 0x0005e2000c101504 */
[----:B------:R2:W-:Y:S01]  /*3f3c0*/  @P1 STG.E.U16 [R8.64], R15 ;  /* 0x0000000f08001986 */ /* 0x0005e2000c101504 */
[----:B------:R-:W-:Y:S05]  /*3f3d0*/  @!P0 EXIT ;  /* 0x000000000000894d */ /* 0x000fea0003800000 */
[----:B--2---:R-:W-:-:S05]  /*3f3e0*/  PRMT R3, R23, 0x7632, R3 ;  /* 0x0000763217037816 */ /* 0x004fca0000000003 */
[----:B------:R-:W-:Y:S01]  /*3f3f0*/  STG.E.U16 [R6.64], R3 ;  /* 0x0000000306007986 */ /* 0x000fe2000c101504 */
[----:B------:R-:W-:Y:S05]  /*3f400*/  EXIT ;  /* 0x000000000000794d */ /* 0x000fea0003800000 */
.L_x_4:
[----:B------:R-:W-:-:S00]  /*3f410*/  BRA `(.L_x_4) ;  /* 0xfffffff000007947 */ /* 0x000fc0000383ffff */
[----:B------:R-:W-:-:S00]  /*3f420*/  NOP ;  /* 0x0000000000007918 */ /* 0x000fc00000000000 */
        /* <DEDUP_REMOVED lines=13> */
.L_x_5:


//--------------------- .nv.shared.matmul_kernel  --------------------------
	.section	.nv.shared.matmul_kernel,"aw",@nobits
	.sectionflags	@""
	.align	16
